// auto-generated by cutlass_sweep.epilogue — config: {"arch": "sm_90", "cluster_m": 1, "cluster_n": 1, "dtype": "e4m3", "fusion": "gelu", "tile_k": 64, "tile_m": 128, "tile_n": 128}
#include "cutlass/cutlass.h"
#include "cutlass/gemm/collective/collective_builder.hpp"
#include "cutlass/gemm/device/gemm_universal_adapter.h"
#include "cutlass/gemm/kernel/gemm_universal.hpp"
#include "cutlass/epilogue/collective/collective_builder.hpp"
#include "cutlass/epilogue/fusion/operations.hpp"
#include "cutlass/epilogue/thread/activation.h"

using Elem = cutlass::float_e4m3_t;
using Acc  = float;
using TileShape    = cute::Shape<cute::_128, cute::_128, cute::_64>;
using ClusterShape = cute::Shape<cute::_1, cute::_1, cute::_1>;
using FusionOp     = cutlass::epilogue::fusion::LinCombEltAct<cutlass::epilogue::thread::GELU, Elem, Acc>;

using CollectiveEpilogue = typename cutlass::epilogue::collective::CollectiveBuilder<
    cutlass::arch::Sm90, cutlass::arch::OpClassTensorOp,
    TileShape, ClusterShape,
    cutlass::epilogue::collective::EpilogueTileAuto,
    Acc, Acc,
    Elem, cutlass::layout::RowMajor, 128 / cutlass::sizeof_bits<Elem>::value,
    Elem, cutlass::layout::RowMajor, 128 / cutlass::sizeof_bits<Elem>::value,
    cutlass::epilogue::TmaWarpSpecializedCooperative,
    FusionOp
  >::CollectiveOp;

using CollectiveMainloop = typename cutlass::gemm::collective::CollectiveBuilder<
    cutlass::arch::Sm90, cutlass::arch::OpClassTensorOp,
    Elem, cutlass::layout::RowMajor, 128 / cutlass::sizeof_bits<Elem>::value,
    Elem, cutlass::layout::ColumnMajor, 128 / cutlass::sizeof_bits<Elem>::value,
    Acc,
    TileShape, ClusterShape,
    cutlass::gemm::collective::StageCountAutoCarveout<
        static_cast<int>(sizeof(typename CollectiveEpilogue::SharedStorage))>,
    cutlass::gemm::KernelTmaWarpSpecializedCooperative
  >::CollectiveOp;

using GemmKernel = cutlass::gemm::kernel::GemmUniversal<
    cute::Shape<int,int,int,int>, CollectiveMainloop, CollectiveEpilogue>;
using Gemm = cutlass::gemm::device::GemmUniversalAdapter<GemmKernel>;

auto* _anchor = &cutlass::device_kernel<GemmKernel>;


// ===== COMPILED SASS (sm_90a) =====

	.target	sm_90a

	.elftype	@"ET_EXEC"


//--------------------- .note.nv.tkinfo           --------------------------
	.section	.note.nv.tkinfo,"",@"SHT_NOTE"
	.sectionflags	@"SHF_NOTE_NV_TKINFO"
	.tkinfo
        /*0018*/ 	.word	0x00000002
        /*0030*/ 	.string	""
        /*0030*/ 	.string	"ptxas"
        /*0030*/ 	.string	"Cuda compilation tools, release 13.0, V13.0.88"
        /*0030*/ 	.string	"Build cuda_13.0.r13.0/compiler.36424714_0"
        /*0030*/ 	.string	"-arch sm_90a -m 64 "



//--------------------- .note.nv.cuinfo           --------------------------
	.section	.note.nv.cuinfo,"",@"SHT_NOTE"
	.sectionflags	@"SHF_NOTE_NV_CUINFO"
        /*0018*/ 	.short	0x0002
        /*001a*/ 	.short	0x005a
        /*001c*/ 	.short	0x0082
	.zero		2


//--------------------- .nv.info                  --------------------------
	.section	.nv.info,"",@"SHT_CUDA_INFO"
	.align	4


	//----- nvinfo : EIATTR_REGCOUNT
	.align		4
        /*0000*/ 	.byte	0x04, 0x2f
        /*0002*/ 	.short	(.L_16 - .L_15)
	.align		4
.L_15:
        /*0004*/ 	.word	index@(_ZN7cutlass13device_kernelINS_4gemm6kernel13GemmUniversalIN4cute5tupleIJiiiiEEENS1_10collective13CollectiveMmaINS1_37MainloopSm90TmaGmmaWarpSpecializedFP8ILi12ENS5_IJNS4_1CILi1EEESB_SB_EEENS1_35KernelTmaWarpSpecializedCooperativeEEENS5_IJNSA_ILi128EEESF_NSA_ILi64EEEEEENS_12float_e4m3_tENS5_IJlSB_lEEESI_SJ_NS4_8TiledMMAINS4_8MMA_AtomIJNS4_4SM904GMMA31MMA_64x128x32_F32E4M3E4M3_SS_TNILNSN_7ScaleInE1ELSP_1EEEEEENS4_6LayoutINS5_IJNSA_ILi2EEESB_SB_EEENS5_IJSB_NSA_ILi0EEESV_EEEEENS5_IJNS4_10UnderscoreESY_SY_EEEEENS4_13SM90_TMA_LOADENS4_14ComposedLayoutINS4_7SwizzleILi2ELi4ELi3EEENS4_18smem_ptr_flag_bitsILi8EEENSS_INS5_IJNSA_ILi8EEESG_EEENS5_IJSG_SB_EEEEEEEvNS4_8identityES11_S1B_vS1C_EENS_8epilogue10collective18CollectiveEpilogueINS1E_22Sm90TmaWarpSpecializedILi4ELi2ELi16ELb0ELb0EEEJSH_NS5_IJSF_NSA_ILi32EEEEEESI_SJ_SI_SJ_NS1E_6fusion15FusionCallbacksIS1I_NS1L_13LinCombEltActINS1E_6thread4GELUESI_fSI_fLNS_15FloatRoundStyleE2EEESH_S1K_JEEES11_NS12_INS13_ILi1ELi4ELi3EEES16_NSS_INS5_IJS17_S1J_EEENS5_IJS1J_SB_EEEEEEENS4_39AutoVectorizingCopyWithAssumedAlignmentILi128EEENS4_14SM90_TMA_STOREES1X_S1Z_NS4_9Copy_AtomIJNS4_17SM90_U32x4_STSM_NENS_6half_tEEEEvEEEvvEEEEvNT_6ParamsE)
        /*0008*/ 	.word	0x000000a8


	//----- nvinfo : EIATTR_FRAME_SIZE
	.align		4
.L_16:
        /*000c*/ 	.byte	0x04, 0x11
        /*000e*/ 	.short	(.L_18 - .L_17)
	.align		4
.L_17:
        /*0010*/ 	.word	index@(_ZN7cutlass13device_kernelINS_4gemm6kernel13GemmUniversalIN4cute5tupleIJiiiiEEENS1_10collective13CollectiveMmaINS1_37MainloopSm90TmaGmmaWarpSpecializedFP8ILi12ENS5_IJNS4_1CILi1EEESB_SB_EEENS1_35KernelTmaWarpSpecializedCooperativeEEENS5_IJNSA_ILi128EEESF_NSA_ILi64EEEEEENS_12float_e4m3_tENS5_IJlSB_lEEESI_SJ_NS4_8TiledMMAINS4_8MMA_AtomIJNS4_4SM904GMMA31MMA_64x128x32_F32E4M3E4M3_SS_TNILNSN_7ScaleInE1ELSP_1EEEEEENS4_6LayoutINS5_IJNSA_ILi2EEESB_SB_EEENS5_IJSB_NSA_ILi0EEESV_EEEEENS5_IJNS4_10UnderscoreESY_SY_EEEEENS4_13SM90_TMA_LOADENS4_14ComposedLayoutINS4_7SwizzleILi2ELi4ELi3EEENS4_18smem_ptr_flag_bitsILi8EEENSS_INS5_IJNSA_ILi8EEESG_EEENS5_IJSG_SB_EEEEEEEvNS4_8identityES11_S1B_vS1C_EENS_8epilogue10collective18CollectiveEpilogueINS1E_22Sm90TmaWarpSpecializedILi4ELi2ELi16ELb0ELb0EEEJSH_NS5_IJSF_NSA_ILi32EEEEEESI_SJ_SI_SJ_NS1E_6fusion15FusionCallbacksIS1I_NS1L_13LinCombEltActINS1E_6thread4GELUESI_fSI_fLNS_15FloatRoundStyleE2EEESH_S1K_JEEES11_NS12_INS13_ILi1ELi4ELi3EEES16_NSS_INS5_IJS17_S1J_EEENS5_IJS1J_SB_EEEEEEENS4_39AutoVectorizingCopyWithAssumedAlignmentILi128EEENS4_14SM90_TMA_STOREES1X_S1Z_NS4_9Copy_AtomIJNS4_17SM90_U32x4_STSM_NENS_6half_tEEEEvEEEvvEEEEvNT_6ParamsE)
        /*0014*/ 	.word	0x00000000


	//----- nvinfo : EIATTR_MIN_STACK_SIZE
	.align		4
.L_18:
        /*0018*/ 	.byte	0x04, 0x12
        /*001a*/ 	.short	(.L_20 - .L_19)
	.align		4
.L_19:
        /*001c*/ 	.word	index@(_ZN7cutlass13device_kernelINS_4gemm6kernel13GemmUniversalIN4cute5tupleIJiiiiEEENS1_10collective13CollectiveMmaINS1_37MainloopSm90TmaGmmaWarpSpecializedFP8ILi12ENS5_IJNS4_1CILi1EEESB_SB_EEENS1_35KernelTmaWarpSpecializedCooperativeEEENS5_IJNSA_ILi128EEESF_NSA_ILi64EEEEEENS_12float_e4m3_tENS5_IJlSB_lEEESI_SJ_NS4_8TiledMMAINS4_8MMA_AtomIJNS4_4SM904GMMA31MMA_64x128x32_F32E4M3E4M3_SS_TNILNSN_7ScaleInE1ELSP_1EEEEEENS4_6LayoutINS5_IJNSA_ILi2EEESB_SB_EEENS5_IJSB_NSA_ILi0EEESV_EEEEENS5_IJNS4_10UnderscoreESY_SY_EEEEENS4_13SM90_TMA_LOADENS4_14ComposedLayoutINS4_7SwizzleILi2ELi4ELi3EEENS4_18smem_ptr_flag_bitsILi8EEENSS_INS5_IJNSA_ILi8EEESG_EEENS5_IJSG_SB_EEEEEEEvNS4_8identityES11_S1B_vS1C_EENS_8epilogue10collective18CollectiveEpilogueINS1E_22Sm90TmaWarpSpecializedILi4ELi2ELi16ELb0ELb0EEEJSH_NS5_IJSF_NSA_ILi32EEEEEESI_SJ_SI_SJ_NS1E_6fusion15FusionCallbacksIS1I_NS1L_13LinCombEltActINS1E_6thread4GELUESI_fSI_fLNS_15FloatRoundStyleE2EEESH_S1K_JEEES11_NS12_INS13_ILi1ELi4ELi3EEES16_NSS_INS5_IJS17_S1J_EEENS5_IJS1J_SB_EEEEEEENS4_39AutoVectorizingCopyWithAssumedAlignmentILi128EEENS4_14SM90_TMA_STOREES1X_S1Z_NS4_9Copy_AtomIJNS4_17SM90_U32x4_STSM_NENS_6half_tEEEEvEEEvvEEEEvNT_6ParamsE)
        /*0020*/ 	.word	0x00000000
.L_20:


//--------------------- .nv.compat                --------------------------
	.section	.nv.compat,"",@"SHT_CUDA_COMPAT_INFO"
	.align	4
        /*0000*/ 	.byte	0x02, 0x09, 0x01, 0x00, 0x02, 0x02, 0x04, 0x00, 0x02, 0x05, 0x05, 0x00, 0x03, 0x07, 0x01, 0x01
        /*0010*/ 	.byte	0x02, 0x03, 0x01, 0x00, 0x02, 0x06, 0x01, 0x00, 0x04, 0x0b, 0x08, 0x00, 0x00, 0x00, 0x00, 0x00
        /*0020*/ 	.byte	0x00, 0x00, 0x00, 0x00


//--------------------- .nv.info._ZN7cutlass13device_kernelINS_4gemm6kernel13GemmUniversalIN4cute5tupleIJiiiiEEENS1_10collective13CollectiveMmaINS1_37MainloopSm90TmaGmmaWarpSpecializedFP8ILi12ENS5_IJNS4_1CILi1EEESB_SB_EEENS1_35KernelTmaWarpSpecializedCooperativeEEENS5_IJNSA_ILi128EEESF_NSA_ILi64EEEEEENS_12float_e4m3_tENS5_IJlSB_lEEESI_SJ_NS4_8TiledMMAINS4_8MMA_AtomIJNS4_4SM904GMMA31MMA_64x128x32_F32E4M3E4M3_SS_TNILNSN_7ScaleInE1ELSP_1EEEEEENS4_6LayoutINS5_IJNSA_ILi2EEESB_SB_EEENS5_IJSB_NSA_ILi0EEESV_EEEEENS5_IJNS4_10UnderscoreESY_SY_EEEEENS4_13SM90_TMA_LOADENS4_14ComposedLayoutINS4_7SwizzleILi2ELi4ELi3EEENS4_18smem_ptr_flag_bitsILi8EEENSS_INS5_IJNSA_ILi8EEESG_EEENS5_IJSG_SB_EEEEEEEvNS4_8identityES11_S1B_vS1C_EENS_8epilogue10collective18CollectiveEpilogueINS1E_22Sm90TmaWarpSpecializedILi4ELi2ELi16ELb0ELb0EEEJSH_NS5_IJSF_NSA_ILi32EEEEEESI_SJ_SI_SJ_NS1E_6fusion15FusionCallbacksIS1I_NS1L_13LinCombEltActINS1E_6thread4GELUESI_fSI_fLNS_15FloatRoundStyleE2EEESH_S1K_JEEES11_NS12_INS13_ILi1ELi4ELi3EEES16_NSS_INS5_IJS17_S1J_EEENS5_IJS1J_SB_EEEEEEENS4_39AutoVectorizingCopyWithAssumedAlignmentILi128EEENS4_14SM90_TMA_STOREES1X_S1Z_NS4_9Copy_AtomIJNS4_17SM90_U32x4_STSM_NENS_6half_tEEEEvEEEvvEEEEvNT_6ParamsE --------------------------
	.section	.nv.info._ZN7cutlass13device_kernelINS_4gemm6kernel13GemmUniversalIN4cute5tupleIJiiiiEEENS1_10collective13CollectiveMmaINS1_37MainloopSm90TmaGmmaWarpSpecializedFP8ILi12ENS5_IJNS4_1CILi1EEESB_SB_EEENS1_35KernelTmaWarpSpecializedCooperativeEEENS5_IJNSA_ILi128EEESF_NSA_ILi64EEEEEENS_12float_e4m3_tENS5_IJlSB_lEEESI_SJ_NS4_8TiledMMAINS4_8MMA_AtomIJNS4_4SM904GMMA31MMA_64x128x32_F32E4M3E4M3_SS_TNILNSN_7ScaleInE1ELSP_1EEEEEENS4_6LayoutINS5_IJNSA_ILi2EEESB_SB_EEENS5_IJSB_NSA_ILi0EEESV_EEEEENS5_IJNS4_10UnderscoreESY_SY_EEEEENS4_13SM90_TMA_LOADENS4_14ComposedLayoutINS4_7SwizzleILi2ELi4ELi3EEENS4_18smem_ptr_flag_bitsILi8EEENSS_INS5_IJNSA_ILi8EEESG_EEENS5_IJSG_SB_EEEEEEEvNS4_8identityES11_S1B_vS1C_EENS_8epilogue10collective18CollectiveEpilogueINS1E_22Sm90TmaWarpSpecializedILi4ELi2ELi16ELb0ELb0EEEJSH_NS5_IJSF_NSA_ILi32EEEEEESI_SJ_SI_SJ_NS1E_6fusion15FusionCallbacksIS1I_NS1L_13LinCombEltActINS1E_6thread4GELUESI_fSI_fLNS_15FloatRoundStyleE2EEESH_S1K_JEEES11_NS12_INS13_ILi1ELi4ELi3EEES16_NSS_INS5_IJS17_S1J_EEENS5_IJS1J_SB_EEEEEEENS4_39AutoVectorizingCopyWithAssumedAlignmentILi128EEENS4_14SM90_TMA_STOREES1X_S1Z_NS4_9Copy_AtomIJNS4_17SM90_U32x4_STSM_NENS_6half_tEEEEvEEEvvEEEEvNT_6ParamsE,"",@"SHT_CUDA_INFO"
	.sectionflags	@""
	.align	4


	//----- nvinfo : EIATTR_CUDA_API_VERSION
	.align		4
        /*0000*/ 	.byte	0x04, 0x37
        /*0002*/ 	.short	(.L_22 - .L_21)
.L_21:
        /*0004*/ 	.word	0x00000082


	//----- nvinfo : EIATTR_KPARAM_INFO
	.align		4
.L_22:
        /*0008*/ 	.byte	0x04, 0x17
        /*000a*/ 	.short	(.L_24 - .L_23)
.L_23:
        /*000c*/ 	.word	0x00000000
        /*0010*/ 	.short	0x0000
        /*0012*/ 	.short	0x0070
        /*0014*/ 	.byte	0x00, 0xf0, 0x01, 0x1c


	//----- nvinfo : EIATTR_SPARSE_MMA_MASK
	.align		4
.L_24:
        /*0018*/ 	.byte	0x03, 0x50
        /*001a*/ 	.short	0x0000


	//----- nvinfo : EIATTR_MAXREG_COUNT
	.align		4
        /*001c*/ 	.byte	0x03, 0x1b
        /*001e*/ 	.short	0x00a8


	//----- nvinfo : EIATTR_NUM_BARRIERS
	.align		4
        /*0020*/ 	.byte	0x02, 0x4c
        /*0022*/ 	.byte	0x02
	.zero		1


	//----- nvinfo : EIATTR_EXTERNS
	.align		4
        /*0024*/ 	.byte	0x04, 0x0f
        /*0026*/ 	.short	(.L_26 - .L_25)


	//   ....[0]....
	.align		4
.L_25:
        /*0028*/ 	.word	index@(__assertfail)


	//----- nvinfo : EIATTR_MERCURY_ISA_VERSION
	.align		4
.L_26:
        /*002c*/ 	.byte	0x03, 0x5f
        /*002e*/ 	.short	0x0101


	//----- nvinfo : EIATTR_INT_WARP_WIDE_INSTR_OFFSETS
	.align		4
        /*0030*/ 	.byte	0x04, 0x31
        /*0032*/ 	.short	(.L_28 - .L_27)


	//   ....[0]....
.L_27:
        /*0034*/ 	.word	0x000009e0


	//   ....[1]....
        /*0038*/ 	.word	0x000009f0


	//   ....[2]....
        /*003c*/ 	.word	0x00000a70


	//----- nvinfo : EIATTR_COOP_GROUP_MASK_REGIDS
	.align		4
.L_28:
        /*0040*/ 	.byte	0x04, 0x29
        /*0042*/ 	.short	(.L_30 - .L_29)


	//   ....[0]....
.L_29:
        /*0044*/ 	.word	0xffffffff


	//   ....[1]....
        /*0048*/ 	.word	0xffffffff


	//   ....[2]....
        /*004c*/ 	.word	0xffffffff


	//   ....[3]....
        /*0050*/ 	.word	0xffffffff


	//   ....[4]....
        /*0054*/ 	.word	0xffffffff


	//   ....[5]....
        /*0058*/ 	.word	0xffffffff


	//----- nvinfo : EIATTR_COOP_GROUP_INSTR_OFFSETS
	.align		4
.L_30:
        /*005c*/ 	.byte	0x04, 0x28
        /*005e*/ 	.short	(.L_32 - .L_31)


	//   ....[0]....
.L_31:
        /*0060*/ 	.word	0x00000070


	//   ....[1]....
        /*0064*/ 	.word	0x00000080


	//   ....[2]....
        /*0068*/ 	.word	0x00000440


	//   ....[3]....
        /*006c*/ 	.word	0x00000700


	//   ....[4]....
        /*0070*/ 	.word	0x000008b0


	//   ....[5]....
        /*0074*/ 	.word	0x00001590


	//----- nvinfo : EIATTR_REG_RECONFIG
	.align		4
.L_32:
        /*0078*/ 	.byte	0x01, 0x54
	.zero		2


	//----- nvinfo : EIATTR_SYSCALL_OFFSETS
	.align		4
        /*007c*/ 	.byte	0x04, 0x46
        /*007e*/ 	.short	(.L_34 - .L_33)


	//   ....[0]....
.L_33:
        /*0080*/ 	.word	0x00003320


	//   ....[1]....
        /*0084*/ 	.word	0x00003460


	//----- nvinfo : EIATTR_MBARRIER_INSTR_OFFSETS
	.align		4
.L_34:
        /*0088*/ 	.byte	0x04, 0x39
        /*008a*/ 	.short	(.L_36 - .L_35)


	//   ....[0]....
.L_35:
        /*008c*/ 	.word	0x00000560
        /*0090*/ 	.word	0x000000ff
        /*0094*/ 	.word	0x00000000
        /*0098*/ 	.short	0x0100
        /*009a*/ 	.byte	0x08
	.zero		1


	//   ....[1]....
        /*009c*/ 	.word	0x00000570
        /*00a0*/ 	.word	0x000000ff
        /*00a4*/ 	.word	0x00000060
        /*00a8*/ 	.short	0x0100
        /*00aa*/ 	.byte	0x08
	.zero		1


	//   ....[2]....
        /*00ac*/ 	.word	0x00000580
        /*00b0*/ 	.word	0x000000ff
        /*00b4*/ 	.word	0x00000008
        /*00b8*/ 	.short	0x0100
        /*00ba*/ 	.byte	0x08
	.zero		1


	//   ....[3]....
        /*00bc*/ 	.word	0x00000590
        /*00c0*/ 	.word	0x000000ff
        /*00c4*/ 	.word	0x00000068
        /*00c8*/ 	.short	0x0100
        /*00ca*/ 	.byte	0x08
	.zero		1


	//   ....[4]....
        /*00cc*/ 	.word	0x000005a0
        /*00d0*/ 	.word	0x000000ff
        /*00d4*/ 	.word	0x00000010
        /*00d8*/ 	.short	0x0100
        /*00da*/ 	.byte	0x08
	.zero		1


	//   ....[5]....
        /*00dc*/ 	.word	0x000005b0
        /*00e0*/ 	.word	0x000000ff
        /*00e4*/ 	.word	0x00000070
        /*00e8*/ 	.short	0x0100
        /*00ea*/ 	.byte	0x08
	.zero		1


	//   ....[6]....
        /*00ec*/ 	.word	0x000005c0
        /*00f0*/ 	.word	0x000000ff
        /*00f4*/ 	.word	0x00000018
        /*00f8*/ 	.short	0x0100
        /*00fa*/ 	.byte	0x08
	.zero		1


	//   ....[7]....
        /*00fc*/ 	.word	0x000005d0
        /*0100*/ 	.word	0x000000ff
        /*0104*/ 	.word	0x00000078
        /*0108*/ 	.short	0x0100
        /*010a*/ 	.byte	0x08
	.zero		1


	//   ....[8]....
        /*010c*/ 	.word	0x000005e0
        /*0110*/ 	.word	0x000000ff
        /*0114*/ 	.word	0x00000020
        /*0118*/ 	.short	0x0100
        /*011a*/ 	.byte	0x08
	.zero		1


	//   ....[9]....
        /*011c*/ 	.word	0x000005f0
        /*0120*/ 	.word	0x000000ff
        /*0124*/ 	.word	0x00000080
        /*0128*/ 	.short	0x0100
        /*012a*/ 	.byte	0x08
	.zero		1


	//   ....[10]....
        /*012c*/ 	.word	0x00000600
        /*0130*/ 	.word	0x000000ff
        /*0134*/ 	.word	0x00000028
        /*0138*/ 	.short	0x0100
        /*013a*/ 	.byte	0x08
	.zero		1


	//   ....[11]....
        /*013c*/ 	.word	0x00000610
        /*0140*/ 	.word	0x000000ff
        /*0144*/ 	.word	0x00000088
        /*0148*/ 	.short	0x0100
        /*014a*/ 	.byte	0x08
	.zero		1


	//   ....[12]....
        /*014c*/ 	.word	0x00000620
        /*0150*/ 	.word	0x000000ff
        /*0154*/ 	.word	0x00000030
        /*0158*/ 	.short	0x0100
        /*015a*/ 	.byte	0x08
	.zero		1


	//   ....[13]....
        /*015c*/ 	.word	0x00000630
        /*0160*/ 	.word	0x000000ff
        /*0164*/ 	.word	0x00000090
        /*0168*/ 	.short	0x0100
        /*016a*/ 	.byte	0x08
	.zero		1


	//   ....[14]....
        /*016c*/ 	.word	0x00000640
        /*0170*/ 	.word	0x000000ff
        /*0174*/ 	.word	0x00000038
        /*0178*/ 	.short	0x0100
        /*017a*/ 	.byte	0x08
	.zero		1


	//   ....[15]....
        /*017c*/ 	.word	0x00000650
        /*0180*/ 	.word	0x000000ff
        /*0184*/ 	.word	0x00000098
        /*0188*/ 	.short	0x0100
        /*018a*/ 	.byte	0x08
	.zero		1


	//   ....[16]....
        /*018c*/ 	.word	0x00000660
        /*0190*/ 	.word	0x000000ff
        /*0194*/ 	.word	0x00000040
        /*0198*/ 	.short	0x0100
        /*019a*/ 	.byte	0x08
	.zero		1


	//   ....[17]....
        /*019c*/ 	.word	0x00000670
        /*01a0*/ 	.word	0x000000ff
        /*01a4*/ 	.word	0x000000a0
        /*01a8*/ 	.short	0x0100
        /*01aa*/ 	.byte	0x08
	.zero		1


	//   ....[18]....
        /*01ac*/ 	.word	0x00000680
        /*01b0*/ 	.word	0x000000ff
        /*01b4*/ 	.word	0x00000048
        /*01b8*/ 	.short	0x0100
        /*01ba*/ 	.byte	0x08
	.zero		1


	//   ....[19]....
        /*01bc*/ 	.word	0x00000690
        /*01c0*/ 	.word	0x000000ff
        /*01c4*/ 	.word	0x000000a8
        /*01c8*/ 	.short	0x0100
        /*01ca*/ 	.byte	0x08
	.zero		1


	//   ....[20]....
        /*01cc*/ 	.word	0x000006a0
        /*01d0*/ 	.word	0x000000ff
        /*01d4*/ 	.word	0x00000050
        /*01d8*/ 	.short	0x0100
        /*01da*/ 	.byte	0x08
	.zero		1


	//   ....[21]....
        /*01dc*/ 	.word	0x000006b0
        /*01e0*/ 	.word	0x000000ff
        /*01e4*/ 	.word	0x000000b0
        /*01e8*/ 	.short	0x0100
        /*01ea*/ 	.byte	0x08
	.zero		1


	//   ....[22]....
        /*01ec*/ 	.word	0x000006c0
        /*01f0*/ 	.word	0x000000ff
        /*01f4*/ 	.word	0x00000058
        /*01f8*/ 	.short	0x0100
        /*01fa*/ 	.byte	0x08
	.zero		1


	//   ....[23]....
        /*01fc*/ 	.word	0x000006d0
        /*0200*/ 	.word	0x000000ff
        /*0204*/ 	.word	0x000000b8
        /*0208*/ 	.short	0x0100
        /*020a*/ 	.byte	0x08
	.zero		1


	//   ....[24]....
        /*020c*/ 	.word	0x00000820
        /*0210*/ 	.word	0x000000ff
        /*0214*/ 	.word	0x000000c0
        /*0218*/ 	.short	0x0100
        /*021a*/ 	.byte	0x08
	.zero		1


	//   ....[25]....
        /*021c*/ 	.word	0x00000830
        /*0220*/ 	.word	0x000000ff
        /*0224*/ 	.word	0x000000e0
        /*0228*/ 	.short	0x0100
        /*022a*/ 	.byte	0x08
	.zero		1


	//   ....[26]....
        /*022c*/ 	.word	0x00000840
        /*0230*/ 	.word	0x000000ff
        /*0234*/ 	.word	0x000000c8
        /*0238*/ 	.short	0x0100
        /*023a*/ 	.byte	0x08
	.zero		1


	//   ....[27]....
        /*023c*/ 	.word	0x00000850
        /*0240*/ 	.word	0x000000ff
        /*0244*/ 	.word	0x000000e8
        /*0248*/ 	.short	0x0100
        /*024a*/ 	.byte	0x08
	.zero		1


	//   ....[28]....
        /*024c*/ 	.word	0x00000860
        /*0250*/ 	.word	0x000000ff
        /*0254*/ 	.word	0x000000d0
        /*0258*/ 	.short	0x0100
        /*025a*/ 	.byte	0x08
	.zero		1


	//   ....[29]....
        /*025c*/ 	.word	0x00000870
        /*0260*/ 	.word	0x000000ff
        /*0264*/ 	.word	0x000000f0
        /*0268*/ 	.short	0x0100
        /*026a*/ 	.byte	0x08
	.zero		1


	//   ....[30]....
        /*026c*/ 	.word	0x00000880
        /*0270*/ 	.word	0x000000ff
        /*0274*/ 	.word	0x000000d8
        /*0278*/ 	.short	0x0100
        /*027a*/ 	.byte	0x08
	.zero		1


	//   ....[31]....
        /*027c*/ 	.word	0x00000890
        /*0280*/ 	.word	0x000000ff
        /*0284*/ 	.word	0x000000f8
        /*0288*/ 	.short	0x0100
        /*028a*/ 	.byte	0x08
	.zero		1


	//   ....[32]....
        /*028c*/ 	.word	0x00000b10
        /*0290*/ 	.word	0x000000ff
        /*0294*/ 	.word	0x00000100
        /*0298*/ 	.short	0x0100
        /*029a*/ 	.byte	0x08
	.zero		1


	//   ....[33]....
        /*029c*/ 	.word	0x00000b70
        /*02a0*/ 	.word	0x000000ff
        /*02a4*/ 	.word	0x00000108
        /*02a8*/ 	.short	0x0100
        /*02aa*/ 	.byte	0x08
	.zero		1


	//   ....[34]....
        /*02ac*/ 	.word	0x00001ad0
        /*02b0*/ 	.word	0x000000ff
        /*02b4*/ 	.word	0x00000000
        /*02b8*/ 	.short	0x010a
        /*02ba*/ 	.byte	0x05
	.zero		1


	//   ....[35]....
        /*02bc*/ 	.word	0x00001b10
        /*02c0*/ 	.word	0x000000ff
        /*02c4*/ 	.word	0x00000000
        /*02c8*/ 	.short	0x010a
        /*02ca*/ 	.byte	0x05
	.zero		1


	//   ....[36]....
        /*02cc*/ 	.word	0x00002440
        /*02d0*/ 	.word	0x000000ff
        /*02d4*/ 	.word	0x00000000
        /*02d8*/ 	.short	0x010a
        /*02da*/ 	.byte	0x08
	.zero		1


	//   ....[37]....
        /*02dc*/ 	.word	0x00002480
        /*02e0*/ 	.word	0x000000ff
        /*02e4*/ 	.word	0x00000000
        /*02e8*/ 	.short	0x010a
        /*02ea*/ 	.byte	0x08
	.zero		1


	//   ....[38]....
        /*02ec*/ 	.word	0x00002ac0
        /*02f0*/ 	.word	0x000000ff
        /*02f4*/ 	.word	0x00000000
        /*02f8*/ 	.short	0x0101
        /*02fa*/ 	.byte	0x07
	.zero		1


	//   ....[39]....
        /*02fc*/ 	.word	0x000030f0
        /*0300*/ 	.word	0x000000ff
        /*0304*/ 	.word	0x00000000
        /*0308*/ 	.short	0x0101
        /*030a*/ 	.byte	0x05
	.zero		1


	//   ....[40]....
        /*030c*/ 	.word	0x00003900
        /*0310*/ 	.word	0x0000000d
        /*0314*/ 	.word	0x000000c0
        /*0318*/ 	.short	0x010a
        /*031a*/ 	.byte	0x3f
	.zero		1


	//   ....[41]....
        /*031c*/ 	.word	0x00003c10
        /*0320*/ 	.word	0x00000006
        /*0324*/ 	.word	0x00000000
        /*0328*/ 	.short	0x0101
        /*032a*/ 	.byte	0x3f
	.zero		1


	//   ....[42]....
        /*032c*/ 	.word	0x00005d10
        /*0330*/ 	.word	0x0000001a
        /*0334*/ 	.word	0x000000c0
        /*0338*/ 	.short	0x010a
        /*033a*/ 	.byte	0x3f
	.zero		1


	//   ....[43]....
        /*033c*/ 	.word	0x00005f50
        /*0340*/ 	.word	0x0000000f
        /*0344*/ 	.word	0x00000000
        /*0348*/ 	.short	0x0101
        /*034a*/ 	.byte	0x3f
	.zero		1


	//   ....[44]....
        /*034c*/ 	.word	0x00007ee0
        /*0350*/ 	.word	0x00000019
        /*0354*/ 	.word	0x000000c0
        /*0358*/ 	.short	0x010a
        /*035a*/ 	.byte	0x3f
	.zero		1


	//   ....[45]....
        /*035c*/ 	.word	0x00008120
        /*0360*/ 	.word	0x0000000f
        /*0364*/ 	.word	0x00000000
        /*0368*/ 	.short	0x0101
        /*036a*/ 	.byte	0x3f
	.zero		1


	//   ....[46]....
        /*036c*/ 	.word	0x0000a0b0
        /*0370*/ 	.word	0x00000014
        /*0374*/ 	.word	0x000000c0
        /*0378*/ 	.short	0x010a
        /*037a*/ 	.byte	0x3f
	.zero		1


	//   ....[47]....
        /*037c*/ 	.word	0x0000a2f0
        /*0380*/ 	.word	0x0000000e
        /*0384*/ 	.word	0x00000000
        /*0388*/ 	.short	0x0101
        /*038a*/ 	.byte	0x3f
	.zero		1


	//   ....[48]....
        /*038c*/ 	.word	0x0000cf80
        /*0390*/ 	.word	0x000000ff
        /*0394*/ 	.word	0x00000108
        /*0398*/ 	.short	0x010a
        /*039a*/ 	.byte	0x04
	.zero		1


	//   ....[49]....
        /*039c*/ 	.word	0x0000d390
        /*03a0*/ 	.word	0x000000ff
        /*03a4*/ 	.word	0x000000e0
        /*03a8*/ 	.short	0x010a
        /*03aa*/ 	.byte	0x05
	.zero		1


	//   ....[50]....
        /*03ac*/ 	.word	0x0000d480
        /*03b0*/ 	.word	0x000000ff
        /*03b4*/ 	.word	0x000000c0
        /*03b8*/ 	.short	0x010b
        /*03ba*/ 	.byte	0x05
	.zero		1


	//   ....[51]....
        /*03bc*/ 	.word	0x0000d4e0
        /*03c0*/ 	.word	0x000000ff
        /*03c4*/ 	.word	0x00000000
        /*03c8*/ 	.short	0x0101
        /*03ca*/ 	.byte	0x04
	.zero		1


	//   ....[52]....
        /*03cc*/ 	.word	0x0000d510
        /*03d0*/ 	.word	0x000000ff
        /*03d4*/ 	.word	0x000000e8
        /*03d8*/ 	.short	0x010a
        /*03da*/ 	.byte	0x05
	.zero		1


	//   ....[53]....
        /*03dc*/ 	.word	0x0000d620
        /*03e0*/ 	.word	0x000000ff
        /*03e4*/ 	.word	0x000000c8
        /*03e8*/ 	.short	0x010b
        /*03ea*/ 	.byte	0x05
	.zero		1


	//   ....[54]....
        /*03ec*/ 	.word	0x0000d680
        /*03f0*/ 	.word	0x000000ff
        /*03f4*/ 	.word	0x00000000
        /*03f8*/ 	.short	0x0101
        /*03fa*/ 	.byte	0x04
	.zero		1


	//   ....[55]....
        /*03fc*/ 	.word	0x0000d6b0
        /*0400*/ 	.word	0x000000ff
        /*0404*/ 	.word	0x000000f0
        /*0408*/ 	.short	0x010a
        /*040a*/ 	.byte	0x05
	.zero		1


	//   ....[56]....
        /*040c*/ 	.word	0x0000d7c0
        /*0410*/ 	.word	0x000000ff
        /*0414*/ 	.word	0x000000d0
        /*0418*/ 	.short	0x010b
        /*041a*/ 	.byte	0x05
	.zero		1


	//   ....[57]....
        /*041c*/ 	.word	0x0000d820
        /*0420*/ 	.word	0x000000ff
        /*0424*/ 	.word	0x00000000
        /*0428*/ 	.short	0x0101
        /*042a*/ 	.byte	0x04
	.zero		1


	//   ....[58]....
        /*042c*/ 	.word	0x0000d850
        /*0430*/ 	.word	0x000000ff
        /*0434*/ 	.word	0x000000f8
        /*0438*/ 	.short	0x010a
        /*043a*/ 	.byte	0x05
	.zero		1


	//   ....[59]....
        /*043c*/ 	.word	0x0000d960
        /*0440*/ 	.word	0x000000ff
        /*0444*/ 	.word	0x000000d8
        /*0448*/ 	.short	0x010b
        /*044a*/ 	.byte	0x05
	.zero		1


	//   ....[60]....
        /*044c*/ 	.word	0x0000da40
        /*0450*/ 	.word	0x000000ff
        /*0454*/ 	.word	0x00000000
        /*0458*/ 	.short	0x0101
        /*045a*/ 	.byte	0x04
	.zero		1


	//   ....[61]....
        /*045c*/ 	.word	0x0000e0a0
        /*0460*/ 	.word	0x00000003
        /*0464*/ 	.word	0x000000e0
        /*0468*/ 	.short	0x010a
        /*046a*/ 	.byte	0x3f
	.zero		1


	//   ....[62]....
        /*046c*/ 	.word	0x0000e0e0
        /*0470*/ 	.word	0x00000003
        /*0474*/ 	.word	0x000000e8
        /*0478*/ 	.short	0x010a
        /*047a*/ 	.byte	0x3f
	.zero		1


	//   ....[63]....
        /*047c*/ 	.word	0x0000e120
        /*0480*/ 	.word	0x00000003
        /*0484*/ 	.word	0x000000f0
        /*0488*/ 	.short	0x010a
        /*048a*/ 	.byte	0x3f
	.zero		1


	//   ....[64]....
        /*048c*/ 	.word	0x0000e170
        /*0490*/ 	.word	0x00000003
        /*0494*/ 	.word	0x000000f8
        /*0498*/ 	.short	0x010a
        /*049a*/ 	.byte	0x3f
	.zero		1


	//   ....[65]....
        /*049c*/ 	.word	0x0000e4b0
        /*04a0*/ 	.word	0x00000015
        /*04a4*/ 	.word	0x00000060
        /*04a8*/ 	.short	0x010a
        /*04aa*/ 	.byte	0x3f
	.zero		1


	//   ....[66]....
        /*04ac*/ 	.word	0x0000e7f0
        /*04b0*/ 	.word	0x00000006
        /*04b4*/ 	.word	0x00000108
        /*04b8*/ 	.short	0x0101
        /*04ba*/ 	.byte	0x3f
	.zero		1


	//   ....[67]....
        /*04bc*/ 	.word	0x0000ef50
        /*04c0*/ 	.word	0x00000007
        /*04c4*/ 	.word	0x00000000
        /*04c8*/ 	.short	0x010a
        /*04ca*/ 	.byte	0x3f
	.zero		1


	//   ....[68]....
        /*04cc*/ 	.word	0x0000efd0
        /*04d0*/ 	.word	0x00000009
        /*04d4*/ 	.word	0x00000000
        /*04d8*/ 	.short	0x010a
        /*04da*/ 	.byte	0x3f
	.zero		1


	//   ....[69]....
        /*04dc*/ 	.word	0x0000f060
        /*04e0*/ 	.word	0x00000006
        /*04e4*/ 	.word	0x00000000
        /*04e8*/ 	.short	0x010a
        /*04ea*/ 	.byte	0x3f
	.zero		1


	//   ....[70]....
        /*04ec*/ 	.word	0x0000f0f0
        /*04f0*/ 	.word	0x00000009
        /*04f4*/ 	.word	0x00000000
        /*04f8*/ 	.short	0x010a
        /*04fa*/ 	.byte	0x3f
	.zero		1


	//   ....[71]....
        /*04fc*/ 	.word	0x0000f180
        /*0500*/ 	.word	0x00000006
        /*0504*/ 	.word	0x00000000
        /*0508*/ 	.short	0x010a
        /*050a*/ 	.byte	0x3f
	.zero		1


	//   ....[72]....
        /*050c*/ 	.word	0x0000f210
        /*0510*/ 	.word	0x00000009
        /*0514*/ 	.word	0x00000000
        /*0518*/ 	.short	0x010a
        /*051a*/ 	.byte	0x3f
	.zero		1


	//   ....[73]....
        /*051c*/ 	.word	0x0000f2a0
        /*0520*/ 	.word	0x00000006
        /*0524*/ 	.word	0x00000000
        /*0528*/ 	.short	0x010a
        /*052a*/ 	.byte	0x3f
	.zero		1


	//   ....[74]....
        /*052c*/ 	.word	0x0000f330
        /*0530*/ 	.word	0x00000009
        /*0534*/ 	.word	0x00000000
        /*0538*/ 	.short	0x010a
        /*053a*/ 	.byte	0x3f
	.zero		1


	//   ....[75]....
        /*053c*/ 	.word	0x0000f3c0
        /*0540*/ 	.word	0x00000006
        /*0544*/ 	.word	0x00000000
        /*0548*/ 	.short	0x010a
        /*054a*/ 	.byte	0x3f
	.zero		1


	//   ....[76]....
        /*054c*/ 	.word	0x0000f450
        /*0550*/ 	.word	0x00000009
        /*0554*/ 	.word	0x00000000
        /*0558*/ 	.short	0x010a
        /*055a*/ 	.byte	0x3f
	.zero		1


	//   ....[77]....
        /*055c*/ 	.word	0x0000f4e0
        /*0560*/ 	.word	0x00000006
        /*0564*/ 	.word	0x00000000
        /*0568*/ 	.short	0x010a
        /*056a*/ 	.byte	0x3f
	.zero		1


	//   ....[78]....
        /*056c*/ 	.word	0x0000f570
        /*0570*/ 	.word	0x00000003
        /*0574*/ 	.word	0x00000000
        /*0578*/ 	.short	0x010a
        /*057a*/ 	.byte	0x3f
	.zero		1


	//   ....[79]....
        /*057c*/ 	.word	0x0000f5e0
        /*0580*/ 	.word	0x00000005
        /*0584*/ 	.word	0x00000000
        /*0588*/ 	.short	0x010a
        /*058a*/ 	.byte	0x3f
	.zero		1


	//   ....[80]....
        /*058c*/ 	.word	0x0000f640
        /*0590*/ 	.word	0x00000005
        /*0594*/ 	.word	0x00000000
        /*0598*/ 	.short	0x010a
        /*059a*/ 	.byte	0x3f
	.zero		1


	//   ....[81]....
        /*059c*/ 	.word	0x0000f690
        /*05a0*/ 	.word	0x0000000d
        /*05a4*/ 	.word	0x000000c0
        /*05a8*/ 	.short	0x010a
        /*05aa*/ 	.byte	0x3f
	.zero		1


	//   ....[82]....
        /*05ac*/ 	.word	0x0000f6e0
        /*05b0*/ 	.word	0x0000001a
        /*05b4*/ 	.word	0x000000c0
        /*05b8*/ 	.short	0x010a
        /*05ba*/ 	.byte	0x3f
	.zero		1


	//   ....[83]....
        /*05bc*/ 	.word	0x0000f730
        /*05c0*/ 	.word	0x00000019
        /*05c4*/ 	.word	0x000000c0
        /*05c8*/ 	.short	0x010a
        /*05ca*/ 	.byte	0x3f
	.zero		1


	//   ....[84]....
        /*05cc*/ 	.word	0x0000f780
        /*05d0*/ 	.word	0x00000014
        /*05d4*/ 	.word	0x000000c0
        /*05d8*/ 	.short	0x010a
        /*05da*/ 	.byte	0x3f
	.zero		1


	//   ....[85]....
        /*05dc*/ 	.word	0x0000f7e0
        /*05e0*/ 	.word	0x0000000a
        /*05e4*/ 	.word	0x00000108
        /*05e8*/ 	.short	0x010a
        /*05ea*/ 	.byte	0x3f
	.zero		1


	//   ....[86]....
        /*05ec*/ 	.word	0x0000f840
        /*05f0*/ 	.word	0x00000005
        /*05f4*/ 	.word	0x000000e0
        /*05f8*/ 	.short	0x010a
        /*05fa*/ 	.byte	0x3f
	.zero		1


	//   ....[87]....
        /*05fc*/ 	.word	0x0000f8a0
        /*0600*/ 	.word	0x00000005
        /*0604*/ 	.word	0x000000e8
        /*0608*/ 	.short	0x010a
        /*060a*/ 	.byte	0x3f
	.zero		1


	//   ....[88]....
        /*060c*/ 	.word	0x0000f900
        /*0610*/ 	.word	0x00000005
        /*0614*/ 	.word	0x000000f0
        /*0618*/ 	.short	0x010a
        /*061a*/ 	.byte	0x3f
	.zero		1


	//   ....[89]....
        /*061c*/ 	.word	0x0000f960
        /*0620*/ 	.word	0x00000005
        /*0624*/ 	.word	0x000000f8
        /*0628*/ 	.short	0x010a
        /*062a*/ 	.byte	0x3f
	.zero		1


	//   ....[90]....
        /*062c*/ 	.word	0x0000f9b0
        /*0630*/ 	.word	0x00000003
        /*0634*/ 	.word	0x000000e0
        /*0638*/ 	.short	0x010a
        /*063a*/ 	.byte	0x3f
	.zero		1


	//   ....[91]....
        /*063c*/ 	.word	0x0000fa00
        /*0640*/ 	.word	0x00000003
        /*0644*/ 	.word	0x000000e8
        /*0648*/ 	.short	0x010a
        /*064a*/ 	.byte	0x3f
	.zero		1


	//   ....[92]....
        /*064c*/ 	.word	0x0000fa50
        /*0650*/ 	.word	0x00000003
        /*0654*/ 	.word	0x000000f0
        /*0658*/ 	.short	0x010a
        /*065a*/ 	.byte	0x3f
	.zero		1


	//   ....[93]....
        /*065c*/ 	.word	0x0000fb20
        /*0660*/ 	.word	0x00000015
        /*0664*/ 	.word	0x00000060
        /*0668*/ 	.short	0x010a
        /*066a*/ 	.byte	0x3f
	.zero		1


	//   ....[94]....
        /*066c*/ 	.word	0x0000fbf0
        /*0670*/ 	.word	0x00000007
        /*0674*/ 	.word	0x00000000
        /*0678*/ 	.short	0x010a
        /*067a*/ 	.byte	0x3f
	.zero		1


	//   ....[95]....
        /*067c*/ 	.word	0x0000fc40
        /*0680*/ 	.word	0x00000009
        /*0684*/ 	.word	0x00000000
        /*0688*/ 	.short	0x010a
        /*068a*/ 	.byte	0x3f
	.zero		1


	//   ....[96]....
        /*068c*/ 	.word	0x0000fc90
        /*0690*/ 	.word	0x00000006
        /*0694*/ 	.word	0x00000000
        /*0698*/ 	.short	0x010a
        /*069a*/ 	.byte	0x3f
	.zero		1


	//   ....[97]....
        /*069c*/ 	.word	0x0000fce0
        /*06a0*/ 	.word	0x00000009
        /*06a4*/ 	.word	0x00000000
        /*06a8*/ 	.short	0x010a
        /*06aa*/ 	.byte	0x3f
	.zero		1


	//   ....[98]....
        /*06ac*/ 	.word	0x0000fd30
        /*06b0*/ 	.word	0x00000006
        /*06b4*/ 	.word	0x00000000
        /*06b8*/ 	.short	0x010a
        /*06ba*/ 	.byte	0x3f
	.zero		1


	//   ....[99]....
        /*06bc*/ 	.word	0x0000fd80
        /*06c0*/ 	.word	0x00000009
        /*06c4*/ 	.word	0x00000000
        /*06c8*/ 	.short	0x010a
        /*06ca*/ 	.byte	0x3f
	.zero		1


	//   ....[100]....
        /*06cc*/ 	.word	0x0000fdd0
        /*06d0*/ 	.word	0x00000006
        /*06d4*/ 	.word	0x00000000
        /*06d8*/ 	.short	0x010a
        /*06da*/ 	.byte	0x3f
	.zero		1


	//   ....[101]....
        /*06dc*/ 	.word	0x0000fe20
        /*06e0*/ 	.word	0x00000009
        /*06e4*/ 	.word	0x00000000
        /*06e8*/ 	.short	0x010a
        /*06ea*/ 	.byte	0x3f
	.zero		1


	//   ....[102]....
        /*06ec*/ 	.word	0x0000fe70
        /*06f0*/ 	.word	0x00000006
        /*06f4*/ 	.word	0x00000000
        /*06f8*/ 	.short	0x010a
        /*06fa*/ 	.byte	0x3f
	.zero		1


	//   ....[103]....
        /*06fc*/ 	.word	0x0000fec0
        /*0700*/ 	.word	0x00000009
        /*0704*/ 	.word	0x00000000
        /*0708*/ 	.short	0x010a
        /*070a*/ 	.byte	0x3f
	.zero		1


	//   ....[104]....
        /*070c*/ 	.word	0x0000ff10
        /*0710*/ 	.word	0x00000006
        /*0714*/ 	.word	0x00000000
        /*0718*/ 	.short	0x010a
        /*071a*/ 	.byte	0x3f
	.zero		1


	//----- nvinfo : EIATTR_NUM_MBARRIERS
	.align		4
.L_36:
        /*071c*/ 	.byte	0x03, 0x38
        /*071e*/ 	.short	0x0022


	//----- nvinfo : EIATTR_EXIT_INSTR_OFFSETS
	.align		4
        /*0720*/ 	.byte	0x04, 0x1c
        /*0722*/ 	.short	(.L_38 - .L_37)


	//   ....[0]....
.L_37:
        /*0724*/ 	.word	0x00000c10


	//   ....[1]....
        /*0728*/ 	.word	0x00001420


	//   ....[2]....
        /*072c*/ 	.word	0x0000c8b0


	//   ....[3]....
        /*0730*/ 	.word	0x0000cee0


	//   ....[4]....
        /*0734*/ 	.word	0x0000cf10


	//   ....[5]....
        /*0738*/ 	.word	0x0000e1c0


	//   ....[6]....
        /*073c*/ 	.word	0x0000f5c0


	//----- nvinfo : EIATTR_MAX_THREADS
	.align		4
.L_38:
        /*0740*/ 	.byte	0x04, 0x05
        /*0742*/ 	.short	(.L_40 - .L_39)
.L_39:
        /*0744*/ 	.word	0x00000180
        /*0748*/ 	.word	0x00000001
        /*074c*/ 	.word	0x00000001


	//----- nvinfo : EIATTR_CRS_STACK_SIZE
	.align		4
.L_40:
        /*0750*/ 	.byte	0x04, 0x1e
        /*0752*/ 	.short	(.L_42 - .L_41)
.L_41:
        /*0754*/ 	.word	0x00000000


	//----- nvinfo : EIATTR_CBANK_PARAM_SIZE
	.align		4
.L_42:
        /*0758*/ 	.byte	0x03, 0x19
        /*075a*/ 	.short	0x0770


	//----- nvinfo : EIATTR_PARAM_CBANK
	.align		4
        /*075c*/ 	.byte	0x04, 0x0a
        /*075e*/ 	.short	(.L_44 - .L_43)
	.align		4
.L_43:
        /*0760*/ 	.word	index@(.nv.constant0._ZN7cutlass13device_kernelINS_4gemm6kernel13GemmUniversalIN4cute5tupleIJiiiiEEENS1_10collective13CollectiveMmaINS1_37MainloopSm90TmaGmmaWarpSpecializedFP8ILi12ENS5_IJNS4_1CILi1EEESB_SB_EEENS1_35KernelTmaWarpSpecializedCooperativeEEENS5_IJNSA_ILi128EEESF_NSA_ILi64EEEEEENS_12float_e4m3_tENS5_IJlSB_lEEESI_SJ_NS4_8TiledMMAINS4_8MMA_AtomIJNS4_4SM904GMMA31MMA_64x128x32_F32E4M3E4M3_SS_TNILNSN_7ScaleInE1ELSP_1EEEEEENS4_6LayoutINS5_IJNSA_ILi2EEESB_SB_EEENS5_IJSB_NSA_ILi0EEESV_EEEEENS5_IJNS4_10UnderscoreESY_SY_EEEEENS4_13SM90_TMA_LOADENS4_14ComposedLayoutINS4_7SwizzleILi2ELi4ELi3EEENS4_18smem_ptr_flag_bitsILi8EEENSS_INS5_IJNSA_ILi8EEESG_EEENS5_IJSG_SB_EEEEEEEvNS4_8identityES11_S1B_vS1C_EENS_8epilogue10collective18CollectiveEpilogueINS1E_22Sm90TmaWarpSpecializedILi4ELi2ELi16ELb0ELb0EEEJSH_NS5_IJSF_NSA_ILi32EEEEEESI_SJ_SI_SJ_NS1E_6fusion15FusionCallbacksIS1I_NS1L_13LinCombEltActINS1E_6thread4GELUESI_fSI_fLNS_15FloatRoundStyleE2EEESH_S1K_JEEES11_NS12_INS13_ILi1ELi4ELi3EEES16_NSS_INS5_IJS17_S1J_EEENS5_IJS1J_SB_EEEEEEENS4_39AutoVectorizingCopyWithAssumedAlignmentILi128EEENS4_14SM90_TMA_STOREES1X_S1Z_NS4_9Copy_AtomIJNS4_17SM90_U32x4_STSM_NENS_6half_tEEEEvEEEvvEEEEvNT_6ParamsE)
        /*0764*/ 	.short	0x0210
        /*0766*/ 	.short	0x0770


	//----- nvinfo : EIATTR_SW_WAR
	.align		4
.L_44:
        /*0768*/ 	.byte	0x04, 0x36
        /*076a*/ 	.short	(.L_46 - .L_45)
.L_45:
        /*076c*/ 	.word	0x00000008
.L_46:


//--------------------- .nv.callgraph             --------------------------
	.section	.nv.callgraph,"",@"SHT_CUDA_CALLGRAPH"
	.align	4
	.sectionentsize	8
	.align		4
        /*0000*/ 	.word	0x00000000
	.align		4
        /*0004*/ 	.word	0xffffffff
	.align		4
        /*0008*/ 	.word	index@(_ZN7cutlass13device_kernelINS_4gemm6kernel13GemmUniversalIN4cute5tupleIJiiiiEEENS1_10collective13CollectiveMmaINS1_37MainloopSm90TmaGmmaWarpSpecializedFP8ILi12ENS5_IJNS4_1CILi1EEESB_SB_EEENS1_35KernelTmaWarpSpecializedCooperativeEEENS5_IJNSA_ILi128EEESF_NSA_ILi64EEEEEENS_12float_e4m3_tENS5_IJlSB_lEEESI_SJ_NS4_8TiledMMAINS4_8MMA_AtomIJNS4_4SM904GMMA31MMA_64x128x32_F32E4M3E4M3_SS_TNILNSN_7ScaleInE1ELSP_1EEEEEENS4_6LayoutINS5_IJNSA_ILi2EEESB_SB_EEENS5_IJSB_NSA_ILi0EEESV_EEEEENS5_IJNS4_10UnderscoreESY_SY_EEEEENS4_13SM90_TMA_LOADENS4_14ComposedLayoutINS4_7SwizzleILi2ELi4ELi3EEENS4_18smem_ptr_flag_bitsILi8EEENSS_INS5_IJNSA_ILi8EEESG_EEENS5_IJSG_SB_EEEEEEEvNS4_8identityES11_S1B_vS1C_EENS_8epilogue10collective18CollectiveEpilogueINS1E_22Sm90TmaWarpSpecializedILi4ELi2ELi16ELb0ELb0EEEJSH_NS5_IJSF_NSA_ILi32EEEEEESI_SJ_SI_SJ_NS1E_6fusion15FusionCallbacksIS1I_NS1L_13LinCombEltActINS1E_6thread4GELUESI_fSI_fLNS_15FloatRoundStyleE2EEESH_S1K_JEEES11_NS12_INS13_ILi1ELi4ELi3EEES16_NSS_INS5_IJS17_S1J_EEENS5_IJS1J_SB_EEEEEEENS4_39AutoVectorizingCopyWithAssumedAlignmentILi128EEENS4_14SM90_TMA_STOREES1X_S1Z_NS4_9Copy_AtomIJNS4_17SM90_U32x4_STSM_NENS_6half_tEEEEvEEEvvEEEEvNT_6ParamsE)
	.align		4
        /*000c*/ 	.word	index@(__assertfail)
	.align		4
        /*0010*/ 	.word	0x00000000
	.align		4
        /*0014*/ 	.word	0xfffffffe
	.align		4
        /*0018*/ 	.word	0x00000000
	.align		4
        /*001c*/ 	.word	0xfffffffd
	.align		4
        /*0020*/ 	.word	0x00000000
	.align		4
        /*0024*/ 	.word	0xfffffffc


//--------------------- .nv.constant4             --------------------------
	.section	.nv.constant4,"a",@progbits
	.align	8
	.align		8
.nv.constant4:
        /*0000*/ 	.dword	__assertfail
	.align		8
        /*0008*/ 	.dword	__unnamed_1
	.align		8
        /*0010*/ 	.dword	__unnamed_2
	.align		8
        /*0018*/ 	.dword	_ZN39_INTERNAL_c178a74d_4_k_cu_e5d96b6e_27954cuda3std3__45__cpo5beginE
	.align		8
        /*0020*/ 	.dword	_ZN39_INTERNAL_c178a74d_4_k_cu_e5d96b6e_27954cuda3std3__45__cpo3endE
	.align		8
        /*0028*/ 	.dword	_ZN39_INTERNAL_c178a74d_4_k_cu_e5d96b6e_27954cuda3std3__45__cpo6cbeginE
	.align		8
        /*0030*/ 	.dword	_ZN39_INTERNAL_c178a74d_4_k_cu_e5d96b6e_27954cuda3std3__45__cpo4cendE
	.align		8
        /*0038*/ 	.dword	_ZN39_INTERNAL_c178a74d_4_k_cu_e5d96b6e_27954cuda3std3__441_GLOBAL__N__c178a74d_4_k_cu_e5d96b6e_27956ignoreE
	.align		8
        /*0040*/ 	.dword	_ZN39_INTERNAL_c178a74d_4_k_cu_e5d96b6e_27954cuda3std3__419piecewise_constructE
	.align		8
        /*0048*/ 	.dword	_ZN39_INTERNAL_c178a74d_4_k_cu_e5d96b6e_27954cuda3std3__48in_placeE
	.align		8
        /*0050*/ 	.dword	_ZN39_INTERNAL_c178a74d_4_k_cu_e5d96b6e_27954cuda3std6ranges3__45__cpo4swapE
	.align		8
        /*0058*/ 	.dword	_ZN39_INTERNAL_c178a74d_4_k_cu_e5d96b6e_27954cuda3std6ranges3__45__cpo9iter_moveE
	.align		8
        /*0060*/ 	.dword	_ZN39_INTERNAL_c178a74d_4_k_cu_e5d96b6e_27954cute7productE
	.align		8
        /*0068*/ 	.dword	_ZN39_INTERNAL_c178a74d_4_k_cu_e5d96b6e_27954cute1_E
	.align		8
        /*0070*/ 	.dword	$str$24
	.align		8
        /*0078*/ 	.dword	$str$25


//--------------------- .text._ZN7cutlass13device_kernelINS_4gemm6kernel13GemmUniversalIN4cute5tupleIJiiiiEEENS1_10collective13CollectiveMmaINS1_37MainloopSm90TmaGmmaWarpSpecializedFP8ILi12ENS5_IJNS4_1CILi1EEESB_SB_EEENS1_35KernelTmaWarpSpecializedCooperativeEEENS5_IJNSA_ILi128EEESF_NSA_ILi64EEEEEENS_12float_e4m3_tENS5_IJlSB_lEEESI_SJ_NS4_8TiledMMAINS4_8MMA_AtomIJNS4_4SM904GMMA31MMA_64x128x32_F32E4M3E4M3_SS_TNILNSN_7ScaleInE1ELSP_1EEEEEENS4_6LayoutINS5_IJNSA_ILi2EEESB_SB_EEENS5_IJSB_NSA_ILi0EEESV_EEEEENS5_IJNS4_10UnderscoreESY_SY_EEEEENS4_13SM90_TMA_LOADENS4_14ComposedLayoutINS4_7SwizzleILi2ELi4ELi3EEENS4_18smem_ptr_flag_bitsILi8EEENSS_INS5_IJNSA_ILi8EEESG_EEENS5_IJSG_SB_EEEEEEEvNS4_8identityES11_S1B_vS1C_EENS_8epilogue10collective18CollectiveEpilogueINS1E_22Sm90TmaWarpSpecializedILi4ELi2ELi16ELb0ELb0EEEJSH_NS5_IJSF_NSA_ILi32EEEEEESI_SJ_SI_SJ_NS1E_6fusion15FusionCallbacksIS1I_NS1L_13LinCombEltActINS1E_6thread4GELUESI_fSI_fLNS_15FloatRoundStyleE2EEESH_S1K_JEEES11_NS12_INS13_ILi1ELi4ELi3EEES16_NSS_INS5_IJS17_S1J_EEENS5_IJS1J_SB_EEEEEEENS4_39AutoVectorizingCopyWithAssumedAlignmentILi128EEENS4_14SM90_TMA_STOREES1X_S1Z_NS4_9Copy_AtomIJNS4_17SM90_U32x4_STSM_NENS_6half_tEEEEvEEEvvEEEEvNT_6ParamsE --------------------------
	.section	.text._ZN7cutlass13device_kernelINS_4gemm6kernel13GemmUniversalIN4cute5tupleIJiiiiEEENS1_10collective13CollectiveMmaINS1_37MainloopSm90TmaGmmaWarpSpecializedFP8ILi12ENS5_IJNS4_1CILi1EEESB_SB_EEENS1_35KernelTmaWarpSpecializedCooperativeEEENS5_IJNSA_ILi128EEESF_NSA_ILi64EEEEEENS_12float_e4m3_tENS5_IJlSB_lEEESI_SJ_NS4_8TiledMMAINS4_8MMA_AtomIJNS4_4SM904GMMA31MMA_64x128x32_F32E4M3E4M3_SS_TNILNSN_7ScaleInE1ELSP_1EEEEEENS4_6LayoutINS5_IJNSA_ILi2EEESB_SB_EEENS5_IJSB_NSA_ILi0EEESV_EEEEENS5_IJNS4_10UnderscoreESY_SY_EEEEENS4_13SM90_TMA_LOADENS4_14ComposedLayoutINS4_7SwizzleILi2ELi4ELi3EEENS4_18smem_ptr_flag_bitsILi8EEENSS_INS5_IJNSA_ILi8EEESG_EEENS5_IJSG_SB_EEEEEEEvNS4_8identityES11_S1B_vS1C_EENS_8epilogue10collective18CollectiveEpilogueINS1E_22Sm90TmaWarpSpecializedILi4ELi2ELi16ELb0ELb0EEEJSH_NS5_IJSF_NSA_ILi32EEEEEESI_SJ_SI_SJ_NS1E_6fusion15FusionCallbacksIS1I_NS1L_13LinCombEltActINS1E_6thread4GELUESI_fSI_fLNS_15FloatRoundStyleE2EEESH_S1K_JEEES11_NS12_INS13_ILi1ELi4ELi3EEES16_NSS_INS5_IJS17_S1J_EEENS5_IJS1J_SB_EEEEEEENS4_39AutoVectorizingCopyWithAssumedAlignmentILi128EEENS4_14SM90_TMA_STOREES1X_S1Z_NS4_9Copy_AtomIJNS4_17SM90_U32x4_STSM_NENS_6half_tEEEEvEEEvvEEEEvNT_6ParamsE,"ax",@progbits
	.align	128
.text._ZN7cutlass13device_kernelINS_4gemm6kernel13GemmUniversalIN4cute5tupleIJiiiiEEENS1_10collective13CollectiveMmaINS1_37MainloopSm90TmaGmmaWarpSpecializedFP8ILi12ENS5_IJNS4_1CILi1EEESB_SB_EEENS1_35KernelTmaWarpSpecializedCooperativeEEENS5_IJNSA_ILi128EEESF_NSA_ILi64EEEEEENS_12float_e4m3_tENS5_IJlSB_lEEESI_SJ_NS4_8TiledMMAINS4_8MMA_AtomIJNS4_4SM904GMMA31MMA_64x128x32_F32E4M3E4M3_SS_TNILNSN_7ScaleInE1ELSP_1EEEEEENS4_6LayoutINS5_IJNSA_ILi2EEESB_SB_EEENS5_IJSB_NSA_ILi0EEESV_EEEEENS5_IJNS4_10UnderscoreESY_SY_EEEEENS4_13SM90_TMA_LOADENS4_14ComposedLayoutINS4_7SwizzleILi2ELi4ELi3EEENS4_18smem_ptr_flag_bitsILi8EEENSS_INS5_IJNSA_ILi8EEESG_EEENS5_IJSG_SB_EEEEEEEvNS4_8identityES11_S1B_vS1C_EENS_8epilogue10collective18CollectiveEpilogueINS1E_22Sm90TmaWarpSpecializedILi4ELi2ELi16ELb0ELb0EEEJSH_NS5_IJSF_NSA_ILi32EEEEEESI_SJ_SI_SJ_NS1E_6fusion15FusionCallbacksIS1I_NS1L_13LinCombEltActINS1E_6thread4GELUESI_fSI_fLNS_15FloatRoundStyleE2EEESH_S1K_JEEES11_NS12_INS13_ILi1ELi4ELi3EEES16_NSS_INS5_IJS17_S1J_EEENS5_IJS1J_SB_EEEEEEENS4_39AutoVectorizingCopyWithAssumedAlignmentILi128EEENS4_14SM90_TMA_STOREES1X_S1Z_NS4_9Copy_AtomIJNS4_17SM90_U32x4_STSM_NENS_6half_tEEEEvEEEvvEEEEvNT_6ParamsE:
        .type           _ZN7cutlass13device_kernelINS_4gemm6kernel13GemmUniversalIN4cute5tupleIJiiiiEEENS1_10collective13CollectiveMmaINS1_37MainloopSm90TmaGmmaWarpSpecializedFP8ILi12ENS5_IJNS4_1CILi1EEESB_SB_EEENS1_35KernelTmaWarpSpecializedCooperativeEEENS5_IJNSA_ILi128EEESF_NSA_ILi64EEEEEENS_12float_e4m3_tENS5_IJlSB_lEEESI_SJ_NS4_8TiledMMAINS4_8MMA_AtomIJNS4_4SM904GMMA31MMA_64x128x32_F32E4M3E4M3_SS_TNILNSN_7ScaleInE1ELSP_1EEEEEENS4_6LayoutINS5_IJNSA_ILi2EEESB_SB_EEENS5_IJSB_NSA_ILi0EEESV_EEEEENS5_IJNS4_10UnderscoreESY_SY_EEEEENS4_13SM90_TMA_LOADENS4_14ComposedLayoutINS4_7SwizzleILi2ELi4ELi3EEENS4_18smem_ptr_flag_bitsILi8EEENSS_INS5_IJNSA_ILi8EEESG_EEENS5_IJSG_SB_EEEEEEEvNS4_8identityES11_S1B_vS1C_EENS_8epilogue10collective18CollectiveEpilogueINS1E_22Sm90TmaWarpSpecializedILi4ELi2ELi16ELb0ELb0EEEJSH_NS5_IJSF_NSA_ILi32EEEEEESI_SJ_SI_SJ_NS1E_6fusion15FusionCallbacksIS1I_NS1L_13LinCombEltActINS1E_6thread4GELUESI_fSI_fLNS_15FloatRoundStyleE2EEESH_S1K_JEEES11_NS12_INS13_ILi1ELi4ELi3EEES16_NSS_INS5_IJS17_S1J_EEENS5_IJS1J_SB_EEEEEEENS4_39AutoVectorizingCopyWithAssumedAlignmentILi128EEENS4_14SM90_TMA_STOREES1X_S1Z_NS4_9Copy_AtomIJNS4_17SM90_U32x4_STSM_NENS_6half_tEEEEvEEEvvEEEEvNT_6ParamsE,@function
        .size           _ZN7cutlass13device_kernelINS_4gemm6kernel13GemmUniversalIN4cute5tupleIJiiiiEEENS1_10collective13CollectiveMmaINS1_37MainloopSm90TmaGmmaWarpSpecializedFP8ILi12ENS5_IJNS4_1CILi1EEESB_SB_EEENS1_35KernelTmaWarpSpecializedCooperativeEEENS5_IJNSA_ILi128EEESF_NSA_ILi64EEEEEENS_12float_e4m3_tENS5_IJlSB_lEEESI_SJ_NS4_8TiledMMAINS4_8MMA_AtomIJNS4_4SM904GMMA31MMA_64x128x32_F32E4M3E4M3_SS_TNILNSN_7ScaleInE1ELSP_1EEEEEENS4_6LayoutINS5_IJNSA_ILi2EEESB_SB_EEENS5_IJSB_NSA_ILi0EEESV_EEEEENS5_IJNS4_10UnderscoreESY_SY_EEEEENS4_13SM90_TMA_LOADENS4_14ComposedLayoutINS4_7SwizzleILi2ELi4ELi3EEENS4_18smem_ptr_flag_bitsILi8EEENSS_INS5_IJNSA_ILi8EEESG_EEENS5_IJSG_SB_EEEEEEEvNS4_8identityES11_S1B_vS1C_EENS_8epilogue10collective18CollectiveEpilogueINS1E_22Sm90TmaWarpSpecializedILi4ELi2ELi16ELb0ELb0EEEJSH_NS5_IJSF_NSA_ILi32EEEEEESI_SJ_SI_SJ_NS1E_6fusion15FusionCallbacksIS1I_NS1L_13LinCombEltActINS1E_6thread4GELUESI_fSI_fLNS_15FloatRoundStyleE2EEESH_S1K_JEEES11_NS12_INS13_ILi1ELi4ELi3EEES16_NSS_INS5_IJS17_S1J_EEENS5_IJS1J_SB_EEEEEEENS4_39AutoVectorizingCopyWithAssumedAlignmentILi128EEENS4_14SM90_TMA_STOREES1X_S1Z_NS4_9Copy_AtomIJNS4_17SM90_U32x4_STSM_NENS_6half_tEEEEvEEEvvEEEEvNT_6ParamsE,(.L_x_205 - _ZN7cutlass13device_kernelINS_4gemm6kernel13GemmUniversalIN4cute5tupleIJiiiiEEENS1_10collective13CollectiveMmaINS1_37MainloopSm90TmaGmmaWarpSpecializedFP8ILi12ENS5_IJNS4_1CILi1EEESB_SB_EEENS1_35KernelTmaWarpSpecializedCooperativeEEENS5_IJNSA_ILi128EEESF_NSA_ILi64EEEEEENS_12float_e4m3_tENS5_IJlSB_lEEESI_SJ_NS4_8TiledMMAINS4_8MMA_AtomIJNS4_4SM904GMMA31MMA_64x128x32_F32E4M3E4M3_SS_TNILNSN_7ScaleInE1ELSP_1EEEEEENS4_6LayoutINS5_IJNSA_ILi2EEESB_SB_EEENS5_IJSB_NSA_ILi0EEESV_EEEEENS5_IJNS4_10UnderscoreESY_SY_EEEEENS4_13SM90_TMA_LOADENS4_14ComposedLayoutINS4_7SwizzleILi2ELi4ELi3EEENS4_18smem_ptr_flag_bitsILi8EEENSS_INS5_IJNSA_ILi8EEESG_EEENS5_IJSG_SB_EEEEEEEvNS4_8identityES11_S1B_vS1C_EENS_8epilogue10collective18CollectiveEpilogueINS1E_22Sm90TmaWarpSpecializedILi4ELi2ELi16ELb0ELb0EEEJSH_NS5_IJSF_NSA_ILi32EEEEEESI_SJ_SI_SJ_NS1E_6fusion15FusionCallbacksIS1I_NS1L_13LinCombEltActINS1E_6thread4GELUESI_fSI_fLNS_15FloatRoundStyleE2EEESH_S1K_JEEES11_NS12_INS13_ILi1ELi4ELi3EEES16_NSS_INS5_IJS17_S1J_EEENS5_IJS1J_SB_EEEEEEENS4_39AutoVectorizingCopyWithAssumedAlignmentILi128EEENS4_14SM90_TMA_STOREES1X_S1Z_NS4_9Copy_AtomIJNS4_17SM90_U32x4_STSM_NENS_6half_tEEEEvEEEvvEEEEvNT_6ParamsE)
        .other          _ZN7cutlass13device_kernelINS_4gemm6kernel13GemmUniversalIN4cute5tupleIJiiiiEEENS1_10collective13CollectiveMmaINS1_37MainloopSm90TmaGmmaWarpSpecializedFP8ILi12ENS5_IJNS4_1CILi1EEESB_SB_EEENS1_35KernelTmaWarpSpecializedCooperativeEEENS5_IJNSA_ILi128EEESF_NSA_ILi64EEEEEENS_12float_e4m3_tENS5_IJlSB_lEEESI_SJ_NS4_8TiledMMAINS4_8MMA_AtomIJNS4_4SM904GMMA31MMA_64x128x32_F32E4M3E4M3_SS_TNILNSN_7ScaleInE1ELSP_1EEEEEENS4_6LayoutINS5_IJNSA_ILi2EEESB_SB_EEENS5_IJSB_NSA_ILi0EEESV_EEEEENS5_IJNS4_10UnderscoreESY_SY_EEEEENS4_13SM90_TMA_LOADENS4_14ComposedLayoutINS4_7SwizzleILi2ELi4ELi3EEENS4_18smem_ptr_flag_bitsILi8EEENSS_INS5_IJNSA_ILi8EEESG_EEENS5_IJSG_SB_EEEEEEEvNS4_8identityES11_S1B_vS1C_EENS_8epilogue10collective18CollectiveEpilogueINS1E_22Sm90TmaWarpSpecializedILi4ELi2ELi16ELb0ELb0EEEJSH_NS5_IJSF_NSA_ILi32EEEEEESI_SJ_SI_SJ_NS1E_6fusion15FusionCallbacksIS1I_NS1L_13LinCombEltActINS1E_6thread4GELUESI_fSI_fLNS_15FloatRoundStyleE2EEESH_S1K_JEEES11_NS12_INS13_ILi1ELi4ELi3EEES16_NSS_INS5_IJS17_S1J_EEENS5_IJS1J_SB_EEEEEEENS4_39AutoVectorizingCopyWithAssumedAlignmentILi128EEENS4_14SM90_TMA_STOREES1X_S1Z_NS4_9Copy_AtomIJNS4_17SM90_U32x4_STSM_NENS_6half_tEEEEvEEEvvEEEEvNT_6ParamsE,@"STO_CUDA_ENTRY STV_DEFAULT"
_ZN7cutlass13device_kernelINS_4gemm6kernel13GemmUniversalIN4cute5tupleIJiiiiEEENS1_10collective13CollectiveMmaINS1_37MainloopSm90TmaGmmaWarpSpecializedFP8ILi12ENS5_IJNS4_1CILi1EEESB_SB_EEENS1_35KernelTmaWarpSpecializedCooperativeEEENS5_IJNSA_ILi128EEESF_NSA_ILi64EEEEEENS_12float_e4m3_tENS5_IJlSB_lEEESI_SJ_NS4_8TiledMMAINS4_8MMA_AtomIJNS4_4SM904GMMA31MMA_64x128x32_F32E4M3E4M3_SS_TNILNSN_7ScaleInE1ELSP_1EEEEEENS4_6LayoutINS5_IJNSA_ILi2EEESB_SB_EEENS5_IJSB_NSA_ILi0EEESV_EEEEENS5_IJNS4_10UnderscoreESY_SY_EEEEENS4_13SM90_TMA_LOADENS4_14ComposedLayoutINS4_7SwizzleILi2ELi4ELi3EEENS4_18smem_ptr_flag_bitsILi8EEENSS_INS5_IJNSA_ILi8EEESG_EEENS5_IJSG_SB_EEEEEEEvNS4_8identityES11_S1B_vS1C_EENS_8epilogue10collective18CollectiveEpilogueINS1E_22Sm90TmaWarpSpecializedILi4ELi2ELi16ELb0ELb0EEEJSH_NS5_IJSF_NSA_ILi32EEEEEESI_SJ_SI_SJ_NS1E_6fusion15FusionCallbacksIS1I_NS1L_13LinCombEltActINS1E_6thread4GELUESI_fSI_fLNS_15FloatRoundStyleE2EEESH_S1K_JEEES11_NS12_INS13_ILi1ELi4ELi3EEES16_NSS_INS5_IJS17_S1J_EEENS5_IJS1J_SB_EEEEEEENS4_39AutoVectorizingCopyWithAssumedAlignmentILi128EEENS4_14SM90_TMA_STOREES1X_S1Z_NS4_9Copy_AtomIJNS4_17SM90_U32x4_STSM_NENS_6half_tEEEEvEEEvvEEEEvNT_6ParamsE:
[----:B------:R-:W1:Y:S01]  /*0000*/  LDC R1, c[0x0][0x28] ;  /* 0x00000a00ff017b82 */ /* 0x000e620000000800 */
[----:B------:R-:W2:Y:S07]  /*0010*/  S2R R18, SR_TID.X ;  /* 0x0000000000127919 */ /* 0x000eae0000002100 */
[----:B------:R-:W3:Y:S01]  /*0020*/  LDC.64 R8, c[0x0][0x588] ;  /* 0x00016200ff087b82 */ /* 0x000ee20000000a00 */
[----:B------:R-:W-:Y:S01]  /*0030*/  ELECT P0, URZ, PT ;  /* 0x00000000003f782f */ /* 0x000fe20003800000 */
[----:B------:R-:W-:Y:S01]  /*0040*/  BSSY B0, `(.L_x_0) ;  /* 0x0000016000007945 */ /* 0x000fe20003800000 */
[----:B--2---:R-:W-:-:S02]  /*0050*/  SHF.R.U32.HI R0, RZ, 0x5, R18 ;  /* 0x00000005ff007819 */ /* 0x004fc40000011612 */
[----:B------:R-:W-:-:S03]  /*0060*/  SHF.R.U32.HI R4, RZ, 0x7, R18 ;  /* 0x00000007ff047819 */ /* 0x000fc60000011612 */
[----:B------:R-:W2:Y:S04]  /*0070*/  SHFL.IDX PT, R3, R0, RZ, 0x1f ;  /* 0x00001fff00037589 */ /* 0x000ea800000e0000 */
[----:B------:R4:W1:Y:S01]  /*0080*/  SHFL.IDX PT, R6, R4, RZ, 0x1f ;  /* 0x00001fff04067589 */ /* 0x00086200000e0000 */
[----:B--2---:R-:W-:Y:S02]  /*0090*/  ISETP.NE.OR P0, PT, R3, RZ, !P0 ;  /* 0x000000ff0300720c */ /* 0x004fe40004705670 */
[----:B------:R-:W-:-:S11]  /*00a0*/  SHF.R.S32.HI R2, RZ, 0x1f, R3 ;  /* 0x0000001fff027819 */ /* 0x000fd60000011403 */
[----:B-1-34-:R-:W-:Y:S05]  /*00b0*/  @P0 BRA `(.L_x_1) ;  /* 0x0000000000380947 */ /* 0x01afea0003800000 */
[----:B------:R-:W-:Y:S02]  /*00c0*/  ULDC.64 UR4, c[0x0][0x198] ;  /* 0x0000660000047ab9 */ /* 0x000fe40000000a00 */
[----:B------:R-:W-:Y:S02]  /*00d0*/  UIADD3 UR6, UP0, UR4, 0xf0, URZ ;  /* 0x000000f004067890 */ /* 0x000fe4000ff1e03f */
[----:B------:R-:W-:Y:S02]  /*00e0*/  UIADD3 UR8, UP1, UR4, 0x1f0, URZ ;  /* 0x000001f004087890 */ /* 0x000fe4000ff3e03f */
[----:B------:R-:W-:Y:S02]  /*00f0*/  UIADD3 UR10, UP2, UR4, 0x3f0, URZ ;  /* 0x000003f0040a7890 */ /* 0x000fe4000ff5e03f */
[----:B------:R-:W-:Y:S02]  /*0100*/  UIADD3 UR4, UP3, UR4, 0x4f0, URZ ;  /* 0x000004f004047890 */ /* 0x000fe4000ff7e03f */
[----:B------:R-:W-:-:S02]  /*0110*/  UIADD3.X UR7, URZ, UR5, URZ, UP0, !UPT ;  /* 0x000000053f077290 */ /* 0x000fc400087fe43f */
[----:B------:R-:W-:Y:S02]  /*0120*/  UIADD3.X UR9, URZ, UR5, URZ, UP1, !UPT ;  /* 0x000000053f097290 */ /* 0x000fe40008ffe43f */
[----:B------:R-:W-:Y:S02]  /*0130*/  UIADD3.X UR11, URZ, UR5, URZ, UP2, !UPT ;  /* 0x000000053f0b7290 */ /* 0x000fe400097fe43f */
[----:B------:R-:W-:-:S03]  /*0140*/  UIADD3.X UR5, URZ, UR5, URZ, UP3, !UPT ;  /* 0x000000053f057290 */ /* 0x000fc60009ffe43f */
[----:B------:R1:W-:Y:S02]  /*0150*/  UTMACCTL.PF [UR6] ;  /* 0x00000000060079b9 */ /* 0x0003e40008040000 */
[----:B------:R1:W-:Y:S02]  /*0160*/  UTMACCTL.PF [UR8] ;  /* 0x00000000080079b9 */ /* 0x0003e40008040000 */
[----:B------:R1:W-:Y:S02]  /*0170*/  UTMACCTL.PF [UR10] ;  /* 0x000000000a0079b9 */ /* 0x0003e40008040000 */
[----:B------:R1:W-:Y:S02]  /*0180*/  UTMACCTL.PF [UR4] ;  /* 0x00000000040079b9 */ /* 0x0003e40008040000 */
[----:B-1----:R-:W-:Y:S01]  /*0190*/  NOP ;  /* 0x0000000000007918 */ /* 0x002fe20000000000 */
.L_x_1:
[----:B------:R-:W-:Y:S05]  /*01a0*/  BSYNC B0 ;  /* 0x0000000000007941 */ /* 0x000fea0003800000 */
.L_x_0:
[----:B------:R-:W-:Y:S01]  /*01b0*/  ULDC.64 UR4, c[0x0][0x590] ;  /* 0x0001640000047ab9 */ /* 0x000fe20000000a00 */
[----:B------:R-:W-:Y:S01]  /*01c0*/  LEA.HI R2, R2, R3, RZ, 0x2 ;  /* 0x0000000302027211 */ /* 0x000fe200078f10ff */
[----:B------:R-:W-:Y:S01]  /*01d0*/  ULDC.64 UR40, c[0x0][0x208] ;  /* 0x0000820000287ab9 */ /* 0x000fe20000000a00 */
[----:B------:R-:W-:Y:S01]  /*01e0*/  ISETP.NE.U32.AND P2, PT, RZ, UR4, PT ;  /* 0x00000004ff007c0c */ /* 0x000fe2000bf45070 */
[----:B------:R-:W-:Y:S01]  /*01f0*/  IMAD.MOV.U32 R4, RZ, RZ, R8 ;  /* 0x000000ffff047224 */ /* 0x000fe200078e0008 */
[----:B------:R-:W-:Y:S02]  /*0200*/  LOP3.LUT R2, R2, 0xfffffffc, RZ, 0xc0, !PT ;  /* 0xfffffffc02027812 */ /* 0x000fe400078ec0ff */
[----:B------:R-:W-:Y:S02]  /*0210*/  ISETP.NE.AND.EX P3, PT, RZ, UR5, PT, P2 ;  /* 0x00000005ff007c0c */ /* 0x000fe4000bf65320 */
[----:B------:R-:W-:Y:S01]  /*0220*/  MOV R5, R9 ;  /* 0x0000000900057202 */ /* 0x000fe20000000f00 */
[--C-:B------:R-:W-:Y:S01]  /*0230*/  IMAD.IADD R3, R3, 0x1, -R2.reuse ;  /* 0x0000000103037824 */ /* 0x100fe200078e0a02 */
[----:B------:R-:W-:-:S09]  /*0240*/  PRMT R2, RZ, 0x7610, R2 ;  /* 0x00007610ff027816 */ /* 0x000fd20000000002 */
[----:B------:R-:W-:Y:S05]  /*0250*/  @P3 BRA `(.L_x_2) ;  /* 0x0000000000303947 */ /* 0x000fea0003800000 */
[----:B------:R-:W-:Y:S02]  /*0260*/  ULDC.64 UR6, c[0x0][0x588] ;  /* 0x0001620000067ab9 */ /* 0x000fe40000000a00 */
[----:B------:R-:W-:-:S04]  /*0270*/  ISETP.NE.U32.AND P0, PT, RZ, UR6, PT ;  /* 0x00000006ff007c0c */ /* 0x000fc8000bf05070 */
[----:B------:R-:W-:-:S13]  /*0280*/  ISETP.NE.AND.EX P0, PT, RZ, UR7, PT, P0 ;  /* 0x00000007ff007c0c */ /* 0x000fda000bf05300 */
[----:B------:R-:W-:Y:S05]  /*0290*/  @!P0 BRA `(.L_x_3) ;  /* 0x0000000000108947 */ /* 0x000fea0003800000 */
[----:B------:R-:W2:Y:S02]  /*02a0*/  LDG.E R2, desc[UR40][R4.64] ;  /* 0x0000002804027981 */ /* 0x000ea4000c1e1900 */
[----:B--2---:R-:W-:Y:S01]  /*02b0*/  FSETP.NEU.AND P1, PT, R2, RZ, PT ;  /* 0x000000ff0200720b */ /* 0x004fe20003f2d000 */
[----:B------:R-:W-:Y:S01]  /*02c0*/  IMAD.MOV.U32 R2, RZ, RZ, 0x1 ;  /* 0x00000001ff027424 */ /* 0x000fe200078e00ff */
[----:B------:R-:W-:Y:S11]  /*02d0*/  BRA `(.L_x_2) ;  /* 0x0000000000107947 */ /* 0x000ff60003800000 */
.L_x_3:
[----:B------:R-:W-:Y:S01]  /*02e0*/  ULDC UR6, c[0x0][0x580] ;  /* 0x0001600000067ab9 */ /* 0x000fe20000000800 */
[----:B------:R-:W-:Y:S01]  /*02f0*/  IMAD.MOV.U32 R2, RZ, RZ, 0x1 ;  /* 0x00000001ff027424 */ /* 0x000fe200078e00ff */
[----:B------:R-:W-:Y:S02]  /*0300*/  FSETP.NEU.AND P1, PT, RZ, UR6, PT ;  /* 0x00000006ff007c0b */ /* 0x000fe4000bf2d000 */
[----:B------:R-:W-:-:S11]  /*0310*/  CS2R R4, SRZ ;  /* 0x0000000000047805 */ /* 0x000fd6000001ff00 */
.L_x_2:
[----:B------:R-:W-:Y:S02]  /*0320*/  ISETP.NE.U32.AND P4, PT, R4, RZ, PT ;  /* 0x000000ff0400720c */ /* 0x000fe40003f85070 */
[----:B------:R-:W-:Y:S02]  /*0330*/  ISETP.NE.AND.EX P5, PT, RZ, UR5, PT, P2 ;  /* 0x00000005ff007c0c */ /* 0x000fe4000bfa5320 */
[----:B------:R-:W-:Y:S02]  /*0340*/  ISETP.NE.AND.EX P2, PT, R5, RZ, PT, P4 ;  /* 0x000000ff0500720c */ /* 0x000fe40003f45340 */
[----:B------:R-:W-:-:S11]  /*0350*/  PLOP3.LUT P0, PT, PT, PT, PT, 0x8, 0x0 ;  /* 0x000000000000781c */ /* 0x000fd60003f0e170 */
[----:B------:R-:W-:Y:S05]  /*0360*/  @P2 BRA P5, `(.L_x_4) ;  /* 0x0000000000342947 */ /* 0x000fea0002800000 */
[----:B------:R-:W-:-:S04]  /*0370*/  ISETP.NE.U32.AND P0, PT, RZ, UR4, PT ;  /* 0x00000004ff007c0c */ /* 0x000fc8000bf05070 */
[----:B------:R-:W-:-:S13]  /*0380*/  ISETP.NE.AND.EX P0, PT, RZ, UR5, PT, P0 ;  /* 0x00000005ff007c0c */ /* 0x000fda000bf05300 */
[----:B------:R-:W-:Y:S05]  /*0390*/  @!P0 BRA `(.L_x_5) ;  /* 0x0000000000248947 */ /* 0x000fea0003800000 */
[----:B------:R-:W-:Y:S02]  /*03a0*/  PRMT R2, R2, 0x9910, RZ ;  /* 0x0000991002027816 */ /* 0x000fe400000000ff */
[----:B------:R-:W-:Y:S02]  /*03b0*/  ISETP.NE.U32.AND P0, PT, R4, RZ, PT ;  /* 0x000000ff0400720c */ /* 0x000fe40003f05070 */
[----:B------:R-:W-:Y:S02]  /*03c0*/  ISETP.NE.AND P2, PT, R2, RZ, PT ;  /* 0x000000ff0200720c */ /* 0x000fe40003f45270 */
[----:B------:R-:W-:Y:S02]  /*03d0*/  ISETP.NE.AND.EX P0, PT, R5, RZ, PT, P0 ;  /* 0x000000ff0500720c */ /* 0x000fe40003f05300 */
[----:B------:R-:W-:-:S09]  /*03e0*/  SEL R2, RZ, 0xffffffff, P1 ;  /* 0xffffffffff027807 */ /* 0x000fd20000800000 */
[----:B------:R-:W-:-:S04]  /*03f0*/  @!P2 SEL R2, RZ, 0xffffffff, P0 ;  /* 0xffffffffff02a807 */ /* 0x000fc80000000000 */
[----:B------:R-:W-:-:S04]  /*0400*/  LOP3.LUT R2, R2, 0x1, RZ, 0xc0, !PT ;  /* 0x0000000102027812 */ /* 0x000fc800078ec0ff */
[----:B------:R-:W-:Y:S01]  /*0410*/  ISETP.EQ.U32.AND P0, PT, R2, 0x1, PT ;  /* 0x000000010200780c */ /* 0x000fe20003f02070 */
[----:B------:R-:W-:-:S12]  /*0420*/  BRA `(.L_x_4) ;  /* 0x0000000000047947 */ /* 0x000fd80003800000 */
.L_x_5:
[----:B------:R-:W-:-:S13]  /*0430*/  PLOP3.LUT P0, PT, P1, PT, PT, 0x8, 0x0 ;  /* 0x000000000000781c */ /* 0x000fda0000f0e170 */
.L_x_4:
[----:B------:R-:W1:Y:S02]  /*0440*/  SHFL.IDX PT, R2, R0, RZ, 0x1f ;  /* 0x00001fff00027589 */ /* 0x000e6400000e0000 */
[----:B-1----:R-:W-:-:S13]  /*0450*/  ISETP.NE.AND P1, PT, R2, RZ, PT ;  /* 0x000000ff0200720c */ /* 0x002fda0003f25270 */
[----:B------:R-:W-:Y:S05]  /*0460*/  @P1 BRA `(.L_x_6) ;  /* 0x0000000000a41947 */ /* 0x000fea0003800000 */
[----:B------:R-:W-:Y:S01]  /*0470*/  ELECT P1, URZ, PT ;  /* 0x00000000003f782f */ /* 0x000fe20003820000 */
[----:B------:R-:W-:-:S12]  /*0480*/  BSSY B0, `(.L_x_6) ;  /* 0x0000027000007945 */ /* 0x000fd80003800000 */
[----:B------:R-:W-:Y:S05]  /*0490*/  @!P1 BRA `(.L_x_7) ;  /* 0x0000000000949947 */ /* 0x000fea0003800000 */
[----:B------:R-:W1:Y:S01]  /*04a0*/  S2UR UR8, SR_CgaCtaId ;  /* 0x00000000000879c3 */ /* 0x000e620000008800 */
[----:B------:R-:W-:Y:S01]  /*04b0*/  UMOV UR4, 0x400 ;  /* 0x0000040000047882 */ /* 0x000fe20000000000 */
[----:B------:R-:W-:Y:S01]  /*04c0*/  UMOV UR5, 0x1 ;  /* 0x0000000100057882 */ /* 0x000fe20000000000 */
[----:B------:R-:W-:Y:S02]  /*04d0*/  UMOV UR6, 0x100 ;  /* 0x0000010000067882 */ /* 0x000fe40000000000 */
[----:B------:R-:W-:-:S04]  /*04e0*/  UIADD3 UR6, -UR6, 0x100000, URZ ;  /* 0x0010000006067890 */ /* 0x000fc8000fffe13f */
[----:B------:R-:W-:Y:S02]  /*04f0*/  USHF.L.U32 UR7, UR6, 0xb, URZ ;  /* 0x0000000b06077899 */ /* 0x000fe4000800063f */
[----:B------:R-:W-:Y:S02]  /*0500*/  USHF.L.U32 UR6, UR6, 0x1, URZ ;  /* 0x0000000106067899 */ /* 0x000fe4000800063f */
[----:B-1----:R-:W-:Y:S02]  /*0510*/  ULEA UR8, UR8, UR4, 0x18 ;  /* 0x0000000408087291 */ /* 0x002fe4000f8ec03f */
[----:B------:R-:W-:-:S04]  /*0520*/  UIADD3 UR4, -UR5, 0x100000, URZ ;  /* 0x0010000005047890 */ /* 0x000fc8000fffe13f */
[----:B------:R-:W-:Y:S02]  /*0530*/  USHF.L.U32 UR5, UR4, 0xb, URZ ;  /* 0x0000000b04057899 */ /* 0x000fe4000800063f */
[----:B------:R-:W-:Y:S01]  /*0540*/  USHF.L.U32 UR4, UR4, 0x1, URZ ;  /* 0x0000000104047899 */ /* 0x000fe2000800063f */
[----:B------:R-:W1:Y:S11]  /*0550*/  FENCE.VIEW.ASYNC.S ;  /* 0x00000000000073c6 */ /* 0x000e760000000000 */
[----:B-1----:R1:W2:Y:S01]  /*0560*/  SYNCS.EXCH.64 URZ, [UR8], UR4 ;  /* 0x00000004083f75b2 */ /* 0x0022a20008000100 */
[----:B------:R1:W3:Y:S01]  /*0570*/  SYNCS.EXCH.64 URZ, [UR8+0x60], UR6 ;  /* 0x00006006083f75b2 */ /* 0x0002e20008000100 */
[----:B------:R1:W4:Y:S01]  /*0580*/  SYNCS.EXCH.64 URZ, [UR8+0x8], UR4 ;  /* 0x00000804083f75b2 */ /* 0x0003220008000100 */
[----:B------:R1:W1:Y:S01]  /*0590*/  SYNCS.EXCH.64 URZ, [UR8+0x68], UR6 ;  /* 0x00006806083f75b2 */ /* 0x0002620008000100 */
        /* <DEDUP_REMOVED lines=20> */
[----:B--2---:R-:W-:Y:S01]  /*06e0*/  NOP ;  /* 0x0000000000007918 */ /* 0x004fe20000000000 */
.L_x_7:
[----:B-1----:R-:W-:Y:S05]  /*06f0*/  BSYNC B0 ;  /* 0x0000000000007941 */ /* 0x002fea0003800000 */
.L_x_6:
[----:B------:R-:W1:Y:S01]  /*0700*/  SHFL.IDX PT, R4, R0, RZ, 0x1f ;  /* 0x00001fff00047589 */ /* 0x000e6200000e0000 */
[----:B------:R-:W2:Y:S01]  /*0710*/  LDC R2, c[0x0][0x904] ;  /* 0x00024100ff027b82 */ /* 0x000ea20000000800 */
[----:B------:R-:W-:Y:S01]  /*0720*/  NOP ;  /* 0x0000000000007918 */ /* 0x000fe20000000000 */
[----:B-1----:R-:W-:-:S13]  /*0730*/  ISETP.NE.AND P1, PT, R4, RZ, PT ;  /* 0x000000ff0400720c */ /* 0x002fda0003f25270 */
[----:B------:R-:W-:Y:S05]  /*0740*/  @P1 BRA `(.L_x_8) ;  /* 0x0000000000581947 */ /* 0x000fea0003800000 */
[----:B------:R-:W1:Y:S01]  /*0750*/  S2UR UR5, SR_CgaCtaId ;  /* 0x00000000000579c3 */ /* 0x000e620000008800 */
[----:B------:R-:W-:Y:S01]  /*0760*/  UMOV UR4, 0x400 ;  /* 0x0000040000047882 */ /* 0x000fe20000000000 */
[----:B------:R-:W-:Y:S01]  /*0770*/  UMOV UR6, 0x20 ;  /* 0x0000002000067882 */ /* 0x000fe20000000000 */
[----:B------:R-:W-:Y:S01]  /*0780*/  UMOV UR7, 0x100 ;  /* 0x0000010000077882 */ /* 0x000fe20000000000 */
[----:B------:R-:W-:Y:S01]  /*0790*/  ELECT P1, URZ, PT ;  /* 0x00000000003f782f */ /* 0x000fe20003820000 */
[----:B-1----:R-:W-:Y:S02]  /*07a0*/  ULEA UR8, UR5, UR4, 0x18 ;  /* 0x0000000405087291 */ /* 0x002fe4000f8ec03f */
[----:B------:R-:W-:-:S04]  /*07b0*/  UIADD3 UR4, -UR6, 0x100000, URZ ;  /* 0x0010000006047890 */ /* 0x000fc8000fffe13f */
[----:B------:R-:W-:Y:S02]  /*07c0*/  USHF.L.U32 UR5, UR4, 0xb, URZ ;  /* 0x0000000b04057899 */ /* 0x000fe4000800063f */
[----:B------:R-:W-:Y:S02]  /*07d0*/  USHF.L.U32 UR4, UR4, 0x1, URZ ;  /* 0x0000000104047899 */ /* 0x000fe4000800063f */
[----:B------:R-:W-:-:S04]  /*07e0*/  UIADD3 UR6, -UR7, 0x100000, URZ ;  /* 0x0010000007067890 */ /* 0x000fc8000fffe13f */
[----:B------:R-:W-:Y:S02]  /*07f0*/  USHF.L.U32 UR7, UR6, 0xb, URZ ;  /* 0x0000000b06077899 */ /* 0x000fe4000800063f */
[----:B------:R-:W-:Y:S01]  /*0800*/  USHF.L.U32 UR6, UR6, 0x1, URZ ;  /* 0x0000000106067899 */ /* 0x000fe2000800063f */
[----:B------:R-:W1:Y:S03]  /*0810*/  FENCE.VIEW.ASYNC.S ;  /* 0x00000000000073c6 */ /* 0x000e660000000000 */
[----:B-1----:R1:W1:Y:S08]  /*0820*/  SYNCS.EXCH.64 URZ, [UR8+0xc0], UR4 ;  /* 0x0000c004083f75b2 */ /* 0x0022700008000100 */
[----:B------:R1:W1:Y:S01]  /*0830*/  SYNCS.EXCH.64 URZ, [UR8+0xe0], UR6 ;  /* 0x0000e006083f75b2 */ /* 0x0002620008000100 */
[----:B------:R1:W1:Y:S01]  /*0840*/  SYNCS.EXCH.64 URZ, [UR8+0xc8], UR4 ;  /* 0x0000c804083f75b2 */ /* 0x0002620008000100 */
[----:B------:R1:W1:Y:S01]  /*0850*/  SYNCS.EXCH.64 URZ, [UR8+0xe8], UR6 ;  /* 0x0000e806083f75b2 */ /* 0x0002620008000100 */
[----:B------:R1:W1:Y:S01]  /*0860*/  SYNCS.EXCH.64 URZ, [UR8+0xd0], UR4 ;  /* 0x0000d004083f75b2 */ /* 0x0002620008000100 */
[----:B------:R1:W1:Y:S01]  /*0870*/  SYNCS.EXCH.64 URZ, [UR8+0xf0], UR6 ;  /* 0x0000f006083f75b2 */ /* 0x0002620008000100 */
[----:B------:R1:W1:Y:S01]  /*0880*/  SYNCS.EXCH.64 URZ, [UR8+0xd8], UR4 ;  /* 0x0000d804083f75b2 */ /* 0x0002620008000100 */
[----:B------:R1:W1:Y:S01]  /*0890*/  SYNCS.EXCH.64 URZ, [UR8+0xf8], UR6 ;  /* 0x0000f806083f75b2 */ /* 0x0002620008000100 */
[----:B------:R-:W-:Y:S01]  /*08a0*/  NOP ;  /* 0x0000000000007918 */ /* 0x000fe20000000000 */
.L_x_8:
[----:B------:R-:W5:Y:S01]  /*08b0*/  SHFL.IDX PT, R0, R0, RZ, 0x1f ;  /* 0x00001fff00007589 */ /* 0x000f6200000e0000 */
[----:B--2---:R-:W-:Y:S02]  /*08c0*/  ISETP.NE.AND P6, PT, R2, 0x1, PT ;  /* 0x000000010200780c */ /* 0x004fe40003fc5270 */
[----:B------:R-:W-:Y:S01]  /*08d0*/  ELECT P1, URZ, PT ;  /* 0x00000000003f782f */ /* 0x000fe20003820000 */
[----:B------:R-:W2:Y:S01]  /*08e0*/  S2UR UR36, SR_CgaCtaId ;  /* 0x00000000002479c3 */ /* 0x000ea20000008800 */
[----:B------:R-:W3:Y:S01]  /*08f0*/  S2R R7, SR_CTAID.Y ;  /* 0x0000000000077919 */ /* 0x000ee20000002600 */
[----:B-1----:R-:W-:Y:S01]  /*0900*/  UMOV UR4, 0x20 ;  /* 0x0000002000047882 */ /* 0x002fe20000000000 */
[----:B------:R-:W-:Y:S01]  /*0910*/  P2R R4, PR, RZ, 0x40 ;  /* 0x00000040ff047803 */ /* 0x000fe20000000000 */
[----:B------:R-:W-:Y:S01]  /*0920*/  NOP ;  /* 0x0000000000007918 */ /* 0x000fe20000000000 */
[----:B------:R-:W1:Y:S01]  /*0930*/  S2R R10, SR_CTAID.X ;  /* 0x00000000000a7919 */ /* 0x000e620000002500 */
[----:B------:R-:W-:Y:S01]  /*0940*/  ISETP.NE.AND P4, PT, R3, RZ, PT ;  /* 0x000000ff0300720c */ /* 0x000fe20003f85270 */
[----:B------:R-:W-:-:S03]  /*0950*/  IMAD.MOV.U32 R11, RZ, RZ, RZ ;  /* 0x000000ffff0b7224 */ /* 0x000fc600078e00ff */
[----:B------:R-:W1:Y:S01]  /*0960*/  @P6 LDC R17, c[0x0][0x10] ;  /* 0x00000400ff116b82 */ /* 0x000e620000000800 */
[----:B------:R-:W-:-:S07]  /*0970*/  @P6 IMAD.MOV.U32 R5, RZ, RZ, RZ ;  /* 0x000000ffff056224 */ /* 0x000fce00078e00ff */
[----:B------:R-:W4:Y:S01]  /*0980*/  @!P6 LDC R12, c[0x0][0xc] ;  /* 0x00000300ff0ceb82 */ /* 0x000f220000000800 */
[----:B-----5:R-:W-:Y:S02]  /*0990*/  ISETP.NE.OR P2, PT, R0, RZ, !P1 ;  /* 0x000000ff0000720c */ /* 0x020fe40004f45670 */
[----:B------:R-:W-:-:S04]  /*09a0*/  ISETP.EQ.OR P1, PT, R3, 0x3, !P4 ;  /* 0x000000030300780c */ /* 0x000fc80006722670 */
[----:B------:R-:W-:-:S04]  /*09b0*/  ISETP.EQ.AND P1, PT, R6, RZ, P1 ;  /* 0x000000ff0600720c */ /* 0x000fc80000f22270 */
[----:B------:R-:W-:Y:S02]  /*09c0*/  SEL R19, RZ, 0x1, !P1 ;  /* 0x00000001ff137807 */ /* 0x000fe40004800000 */
[----:B---3--:R-:W-:Y:S01]  /*09d0*/  @P6 MOV R4, R7 ;  /* 0x0000000700046202 */ /* 0x008fe20000000f00 */
[----:B------:R-:W-:Y:S01]  /*09e0*/  VOTEU.ALL UP0, P2 ;  /* 0x00000000003f7886 */ /* 0x000fe20001000000 */
[----:B------:R-:W-:-:S03]  /*09f0*/  VOTEU.ALL UP1, P2 ;  /* 0x00000000003f7886 */ /* 0x000fc60001020000 */
[----:B-1----:R-:W-:Y:S01]  /*0a00*/  @P6 IMAD.WIDE.U32 R16, R10, R17, R4 ;  /* 0x000000110a106225 */ /* 0x002fe200078e0004 */
[----:B------:R-:W-:Y:S01]  /*0a10*/  @!UP0 UMOV UR6, 0x400 ;  /* 0x0000040000068882 */ /* 0x000fe20000000000 */
[----:B------:R-:W-:-:S04]  /*0a20*/  @!UP0 UIADD3 UR4, -UR4, 0x100000, URZ ;  /* 0x0010000004048890 */ /* 0x000fc8000fffe13f */
[----:B------:R-:W-:Y:S02]  /*0a30*/  @!UP0 USHF.L.U32 UR5, UR4, 0xb, URZ ;  /* 0x0000000b04058899 */ /* 0x000fe4000800063f */
[----:B------:R-:W-:Y:S02]  /*0a40*/  @!UP0 USHF.L.U32 UR4, UR4, 0x1, URZ ;  /* 0x0000000104048899 */ /* 0x000fe4000800063f */
[----:B--2---:R-:W-:Y:S01]  /*0a50*/  @!UP0 ULEA UR8, UR36, UR6, 0x18 ;  /* 0x0000000624088291 */ /* 0x004fe2000f8ec03f */
[----:B------:R-:W-:Y:S01]  /*0a60*/  @P6 IMAD.MOV.U32 R5, RZ, RZ, RZ ;  /* 0x000000ffff056224 */ /* 0x000fe200078e00ff */
[----:B------:R-:W-:Y:S01]  /*0a70*/  VOTEU.ALL UP0, P2 ;  /* 0x00000000003f7886 */ /* 0x000fe20001000000 */
[C---:B------:R-:W-:Y:S01]  /*0a80*/  ISETP.NE.AND P2, PT, R6.reuse, RZ, PT ;  /* 0x000000ff0600720c */ /* 0x040fe20003f45270 */
[----:B------:R-:W-:Y:S01]  /*0a90*/  ULDC UR6, c[0x0][0xc] ;  /* 0x0000030000067ab9 */ /* 0x000fe20000000800 */
[----:B------:R-:W-:Y:S01]  /*0aa0*/  ULDC UR7, c[0x0][0x10] ;  /* 0x0000040000077ab9 */ /* 0x000fe20000000800 */
[----:B------:R-:W-:Y:S01]  /*0ab0*/  VIADD R6, R6, 0xffffffff ;  /* 0xffffffff06067836 */ /* 0x000fe20000000000 */
[----:B------:R-:W-:-:S02]  /*0ac0*/  ISETP.EQ.AND P5, PT, R3, 0x2, !P2 ;  /* 0x000000020300780c */ /* 0x000fc400057a2270 */
[----:B------:R-:W-:Y:S01]  /*0ad0*/  @P6 IADD3 R17, R17, R5, RZ ;  /* 0x0000000511116210 */ /* 0x000fe20007ffe0ff */
[----:B----4-:R-:W-:Y:S01]  /*0ae0*/  @!P6 IMAD.WIDE.U32 R4, R12, R7, R10 ;  /* 0x000000070c04e225 */ /* 0x010fe200078e000a */
[----:B------:R-:W-:Y:S01]  /*0af0*/  ISETP.GE.U32.AND P1, PT, R6, 0x2, PT ;  /* 0x000000020600780c */ /* 0x000fe20003f26070 */
[----:B------:R-:W1:Y:S02]  /*0b00*/  FENCE.VIEW.ASYNC.S ;  /* 0x00000000000073c6 */ /* 0x000e640000000000 */
[----:B-1----:R-:W1:Y:S01]  /*0b10*/  @!UP0 SYNCS.EXCH.64 URZ, [UR8+0x100], UR4 ;  /* 0x00010004083f85b2 */ /* 0x002e620008000100 */
[----:B------:R-:W-:Y:S01]  /*0b20*/  SEL R0, RZ, 0x1, !P5 ;  /* 0x00000001ff007807 */ /* 0x000fe20006800000 */
[----:B------:R-:W-:Y:S01]  /*0b30*/  @!P6 IMAD.MOV.U32 R17, RZ, RZ, R5 ;  /* 0x000000ffff11e224 */ /* 0x000fe200078e0005 */
[----:B------:R-:W-:Y:S02]  /*0b40*/  @!P6 MOV R16, R4 ;  /* 0x000000040010e202 */ /* 0x000fe40000000f00 */
[----:B------:R-:W-:-:S02]  /*0b50*/  SEL R0, R0, 0x2, P1 ;  /* 0x0000000200007807 */ /* 0x000fc40000800000 */
[----:B------:R-:W-:Y:S01]  /*0b60*/  SEL R19, R19, 0x2, P1 ;  /* 0x0000000213137807 */ /* 0x000fe20000800000 */
[----:B------:R2:W1:Y:S01]  /*0b70*/  @!UP1 SYNCS.EXCH.64 URZ, [UR8+0x108], UR4 ;  /* 0x00010804083f95b2 */ /* 0x0004620008000100 */
[----:B------:R-:W-:Y:S01]  /*0b80*/  NOP ;  /* 0x0000000000007918 */ /* 0x000fe20000000000 */
[----:B--2---:R-:W-:-:S03]  /*0b90*/  UIMAD.WIDE.U32 UR4, UR6, UR7, URZ ;  /* 0x00000007060472a5 */ /* 0x004fc6000f8e003f */
[----:B------:R-:W-:Y:S02]  /*0ba0*/  ULDC UR6, c[0x0][0x14] ;  /* 0x0000050000067ab9 */ /* 0x000fe40000000800 */
[----:B------:R-:W-:Y:S02]  /*0bb0*/  UIMAD.WIDE.U32 UR38, UR4, UR6, URZ ;  /* 0x00000006042672a5 */ /* 0x000fe4000f8e003f */
[----:B------:R-:W-:-:S04]  /*0bc0*/  UIMAD UR37, UR5, UR6, URZ ;  /* 0x00000006052572a4 */ /* 0x000fc8000f8e023f */
[----:B------:R-:W-:Y:S01]  /*0bd0*/  UIADD3 UR37, UR39, UR37, URZ ;  /* 0x0000002527257290 */ /* 0x000fe2000fffe03f */
[----:B-1----:R-:W-:Y:S06]  /*0be0*/  BAR.SYNC.DEFER_BLOCKING 0x0 ;  /* 0x0000000000007b1d */ /* 0x002fec0000010000 */
[----:B------:R-:W-:Y:S05]  /*0bf0*/  @!P2 BRA `(.L_x_9) ;  /* 0x000000bc0030a947 */ /* 0x000fea0003800000 */
[----:B------:R-:W-:-:S13]  /*0c00*/  ISETP.GT.U32.AND P0, PT, R6, 0x1, PT ;  /* 0x000000010600780c */ /* 0x000fda0003f04070 */
[----:B------:R-:W-:Y:S05]  /*0c10*/  @P0 EXIT ;  /* 0x000000000000094d */ /* 0x000fea0003800000 */
[----:B------:R-:W-:Y:S01]  /*0c20*/  ULDC.64 UR4, c[0x0][0x8f8] ;  /* 0x00023e0000047ab9 */ /* 0x000fe20000000a00 */
[----:B------:R-:W-:Y:S01]  /*0c30*/  UMOV UR47, 0xffffffff ;  /* 0xffffffff002f7882 */ /* 0x000fe20000000000 */
[----:B------:R-:W-:Y:S01]  /*0c40*/  ISETP.GE.U32.AND P0, PT, R16, UR4, PT ;  /* 0x0000000410007c0c */ /* 0x000fe2000bf06070 */
[----:B------:R-:W-:Y:S01]  /*0c50*/  IMAD.MOV.U32 R3, RZ, RZ, -0x1 ;  /* 0xffffffffff037424 */ /* 0x000fe200078e00ff */
[----:B------:R-:W-:Y:S02]  /*0c60*/  PRMT R22, RZ, 0x7610, R22 ;  /* 0x00007610ff167816 */ /* 0x000fe40000000016 */
[----:B------:R-:W-:Y:S02]  /*0c70*/  ISETP.GE.U32.AND.EX P0, PT, R17, UR5, PT, P0 ;  /* 0x0000000511007c0c */ /* 0x000fe4000bf06100 */
[----:B------:R-:W-:Y:S02]  /*0c80*/  MOV R8, 0xffffffff ;  /* 0xffffffff00087802 */ /* 0x000fe40000000f00 */
[----:B------:R-:W-:-:S09]  /*0c90*/  PRMT R6, RZ, 0x7610, R6 ;  /* 0x00007610ff067816 */ /* 0x000fd20000000006 */
[----:B------:R-:W-:Y:S05]  /*0ca0*/  @P0 BRA `(.L_x_10) ;  /* 0x0000000400580947 */ /* 0x000fea0003800000 */
[----:B------:R-:W1:Y:S01]  /*0cb0*/  LDC.64 R20, c[0x0][0x8d0] ;  /* 0x00023400ff147b82 */ /* 0x000e620000000a00 */
[----:B------:R-:W-:Y:S02]  /*0cc0*/  IMAD.MOV.U32 R4, RZ, RZ, R16 ;  /* 0x000000ffff047224 */ /* 0x000fe400078e0010 */
[----:B------:R-:W-:-:S05]  /*0cd0*/  IMAD.MOV.U32 R5, RZ, RZ, R17 ;  /* 0x000000ffff057224 */ /* 0x000fca00078e0011 */
[----:B------:R-:W2:Y:S08]  /*0ce0*/  LDC R6, c[0x0][0x8d8] ;  /* 0x00023600ff067b82 */ /* 0x000eb00000000800 */
[----:B------:R-:W3:Y:S01]  /*0cf0*/  LDC.64 R24, c[0x0][0x8c8] ;  /* 0x00023200ff187b82 */ /* 0x000ee20000000a00 */
[----:B-1----:R-:W-:-:S04]  /*0d00*/  ISETP.NE.U32.AND P0, PT, R20, RZ, PT ;  /* 0x000000ff1400720c */ /* 0x002fc80003f05070 */
[----:B------:R-:W-:-:S13]  /*0d10*/  ISETP.NE.AND.EX P0, PT, R21, RZ, PT, P0 ;  /* 0x000000ff1500720c */ /* 0x000fda0003f05300 */
[----:B--23--:R-:W-:Y:S05]  /*0d20*/  @!P0 BRA `(.L_x_11) ;  /* 0x0000000000288947 */ /* 0x00cfea0003800000 */
[----:B------:R-:W1:Y:S02]  /*0d30*/  LDC R3, c[0x0][0x8dc] ;  /* 0x00023700ff037b82 */ /* 0x000e640000000800 */
[----:B-1----:R-:W-:-:S04]  /*0d40*/  IADD3 R3, P0, R16, R3, RZ ;  /* 0x0000000310037210 */ /* 0x002fc80007f1e0ff */
[----:B------:R-:W-:-:S05]  /*0d50*/  IADD3.X R15, RZ, R17, RZ, P0, !PT ;  /* 0x00000011ff0f7210 */ /* 0x000fca00007fe4ff */
[----:B------:R-:W-:-:S04]  /*0d60*/  IMAD.WIDE.U32 R4, R15, R20, RZ ;  /* 0x000000140f047225 */ /* 0x000fc800078e00ff */
[----:B------:R-:W-:-:S04]  /*0d70*/  IMAD.WIDE.U32 R8, P0, R3, R21, R4 ;  /* 0x0000001503087225 */ /* 0x000fc80007800004 */
[----:B------:R-:W-:-:S04]  /*0d80*/  IMAD.WIDE.U32 R4, R3, R20, RZ ;  /* 0x0000001403047225 */ /* 0x000fc800078e00ff */
[----:B------:R-:W-:Y:S01]  /*0d90*/  IMAD.X R13, RZ, RZ, RZ, P0 ;  /* 0x000000ffff0d7224 */ /* 0x000fe200000e06ff */
[----:B------:R-:W-:Y:S01]  /*0da0*/  IADD3 RZ, P0, R5, R8, RZ ;  /* 0x0000000805ff7210 */ /* 0x000fe20007f1e0ff */
[----:B------:R-:W-:-:S04]  /*0db0*/  IMAD.MOV.U32 R12, RZ, RZ, R9 ;  /* 0x000000ffff0c7224 */ /* 0x000fc800078e0009 */
[----:B------:R-:W-:-:S08]  /*0dc0*/  IMAD.WIDE.U32.X R4, R15, R21, R12, P0 ;  /* 0x000000150f047225 */ /* 0x000fd000000e040c */
.L_x_11:
[-CC-:B------:R-:W-:Y:S01]  /*0dd0*/  SHF.R.U64 R30, R4, R6.reuse, R5.reuse ;  /* 0x00000006041e7219 */ /* 0x180fe20000001205 */
[----:B------:R-:W1:Y:S01]  /*0de0*/  LDC.64 R26, c[0x0][0x8e8] ;  /* 0x00023a00ff1a7b82 */ /* 0x000e620000000a00 */
[----:B------:R-:W-:Y:S01]  /*0df0*/  SHF.R.U32.HI R4, RZ, R6, R5 ;  /* 0x00000006ff047219 */ /* 0x000fe20000011605 */
[----:B------:R-:W-:Y:S01]  /*0e00*/  ULDC UR4, c[0x0][0x150] ;  /* 0x0000540000047ab9 */ /* 0x000fe20000000800 */
[----:B------:R-:W-:Y:S02]  /*0e10*/  IADD3 R11, P0, RZ, -R30, RZ ;  /* 0x8000001eff0b7210 */ /* 0x000fe40007f1e0ff */
[----:B------:R-:W-:Y:S02]  /*0e20*/  I2FP.F32.U32 R3, R10 ;  /* 0x0000000a00037245 */ /* 0x000fe40000201000 */
[----:B------:R-:W-:Y:S01]  /*0e30*/  IADD3.X R13, RZ, ~R4, RZ, P0, !PT ;  /* 0x80000004ff0d7210 */ /* 0x000fe200007fe4ff */
[----:B------:R-:W2:Y:S01]  /*0e40*/  LDC R8, c[0x0][0x8c0] ;  /* 0x00023000ff087b82 */ /* 0x000ea20000000800 */
[----:B------:R-:W-:-:S04]  /*0e50*/  IMAD.WIDE.U32 R4, R11, R24, R16 ;  /* 0x000000180b047225 */ /* 0x000fc800078e0010 */
[----:B------:R-:W-:Y:S01]  /*0e60*/  FMUL R3, R3, UR4 ;  /* 0x0000000403037c20 */ /* 0x000fe20008400000 */
[----:B------:R-:W-:Y:S01]  /*0e70*/  ULDC UR4, c[0x0][0x154] ;  /* 0x0000550000047ab9 */ /* 0x000fe20000000800 */
[----:B------:R-:W-:Y:S02]  /*0e80*/  IMAD R6, R13, R24, RZ ;  /* 0x000000180d067224 */ /* 0x000fe400078e02ff */
[----:B------:R-:W3:Y:S02]  /*0e90*/  LDC R13, c[0x0][0x8b0] ;  /* 0x00022c00ff0d7b82 */ /* 0x000ee40000000800 */
[----:B------:R-:W-:Y:S01]  /*0ea0*/  IMAD R11, R11, R25, R6 ;  /* 0x000000190b0b7224 */ /* 0x000fe200078e0206 */
[----:B------:R-:W4:Y:S03]  /*0eb0*/  F2I.U32.TRUNC.NTZ R3, R3 ;  /* 0x0000000300037305 */ /* 0x000f26000020f000 */
[----:B------:R-:W-:-:S02]  /*0ec0*/  IMAD.IADD R5, R5, 0x1, R11 ;  /* 0x0000000105057824 */ /* 0x000fc400078e020b */
[----:B------:R-:W5:Y:S01]  /*0ed0*/  LDC R15, c[0x0][0x900] ;  /* 0x00024000ff0f7b82 */ /* 0x000f620000000800 */
[----:B-1----:R-:W-:-:S04]  /*0ee0*/  ISETP.NE.U32.AND P0, PT, R26, RZ, PT ;  /* 0x000000ff1a00720c */ /* 0x002fc80003f05070 */
[----:B------:R-:W-:-:S03]  /*0ef0*/  ISETP.NE.AND.EX P0, PT, R27, RZ, PT, P0 ;  /* 0x000000ff1b00720c */ /* 0x000fc60003f05300 */
[----:B------:R-:W1:Y:S01]  /*0f00*/  LDC R9, c[0x0][0x144] ;  /* 0x00005100ff097b82 */ /* 0x000e620000000800 */
[-C--:B--2---:R-:W-:Y:S01]  /*0f10*/  SHF.R.U64 R21, R4, R8.reuse, R5 ;  /* 0x0000000804157219 */ /* 0x084fe20000001205 */
[----:B----4-:R-:W-:Y:S01]  /*0f20*/  IMAD.MOV R11, RZ, RZ, -R3 ;  /* 0x000000ffff0b7224 */ /* 0x010fe200078e0a03 */
[----:B------:R-:W-:Y:S02]  /*0f30*/  I2FP.F32.U32 R4, R7 ;  /* 0x0000000700047245 */ /* 0x000fe40000201000 */
[----:B------:R-:W-:Y:S01]  /*0f40*/  SHF.R.U32.HI R6, RZ, R8, R5 ;  /* 0x00000008ff067219 */ /* 0x000fe20000011605 */
[----:B------:R-:W-:Y:S02]  /*0f50*/  IMAD.MOV.U32 R8, RZ, RZ, 0x1 ;  /* 0x00000001ff087424 */ /* 0x000fe400078e00ff */
[----:B------:R-:W2:Y:S01]  /*0f60*/  LDC R14, c[0x0][0x148] ;  /* 0x00005200ff0e7b82 */ /* 0x000ea20000000800 */
[----:B------:R-:W-:Y:S01]  /*0f70*/  FMUL R5, R4, UR4 ;  /* 0x0000000404057c20 */ /* 0x000fe20008400000 */
[----:B---3--:R-:W-:-:S02]  /*0f80*/  SHF.R.U64 R29, R21, R13, R6 ;  /* 0x0000000d151d7219 */ /* 0x008fc40000001206 */
[----:B------:R-:W-:Y:S02]  /*0f90*/  SHF.R.U32.HI R6, RZ, R13, R6 ;  /* 0x0000000dff067219 */ /* 0x000fe40000011606 */
[----:B------:R-:W-:Y:S01]  /*0fa0*/  MOV R4, 0xffffffff ;  /* 0xffffffff00047802 */ /* 0x000fe20000000f00 */
[----:B------:R3:W4:Y:S01]  /*0fb0*/  F2I.U32.TRUNC.NTZ R13, R5 ;  /* 0x00000005000d7305 */ /* 0x000722000020f000 */
[----:B------:R-:W2:Y:S01]  /*0fc0*/  LDC R23, c[0x0][0x8a8] ;  /* 0x00022a00ff177b82 */ /* 0x000ea20000000800 */
[-C--:B-----5:R-:W-:Y:S02]  /*0fd0*/  SHF.R.U64 R28, R29, R15.reuse, R6 ;  /* 0x0000000f1d1c7219 */ /* 0x0a0fe40000001206 */
[----:B------:R-:W-:-:S04]  /*0fe0*/  SHF.L.U32 R4, R4, R15, RZ ;  /* 0x0000000f04047219 */ /* 0x000fc800000006ff */
[----:B------:R-:W-:Y:S01]  /*0ff0*/  LOP3.LUT R12, RZ, R4, RZ, 0x33, !PT ;  /* 0x00000004ff0c7212 */ /* 0x000fe200078e33ff */
[----:B------:R-:W2:Y:S01]  /*1000*/  LDC R20, c[0x0][0x8f0] ;  /* 0x00023c00ff147b82 */ /* 0x000ea20000000800 */
[----:B---3--:R-:W-:Y:S01]  /*1010*/  SHF.R.U32.HI R5, RZ, R15, R6 ;  /* 0x0000000fff057219 */ /* 0x008fe20000011606 */
[----:B-1----:R-:W-:Y:S01]  /*1020*/  IMAD R3, R9, R11, R10 ;  /* 0x0000000b09037224 */ /* 0x002fe200078e020a */
[----:B------:R-:W-:Y:S01]  /*1030*/  SHF.L.U32 R6, R8, R15, RZ ;  /* 0x0000000f08067219 */ /* 0x000fe200000006ff */
[----:B------:R-:W-:-:S04]  /*1040*/  IMAD.MOV.U32 R4, RZ, RZ, R28 ;  /* 0x000000ffff047224 */ /* 0x000fc800078e001c */
[----:B------:R-:W1:Y:S08]  /*1050*/  LDC R24, c[0x0][0x8e0] ;  /* 0x00023800ff187b82 */ /* 0x000e700000000800 */
[----:B------:R-:W3:Y:S01]  /*1060*/  LDC R25, c[0x0][0x8b8] ;  /* 0x00022e00ff197b82 */ /* 0x000ee20000000800 */
[----:B----4-:R-:W-:Y:S05]  /*1070*/  @!P0 BRA `(.L_x_12) ;  /* 0x0000000000288947 */ /* 0x010fea0003800000 */
[----:B------:R-:W4:Y:S02]  /*1080*/  LDC R11, c[0x0][0x8f4] ;  /* 0x00023d00ff0b7b82 */ /* 0x000f240000000800 */
[----:B----4-:R-:W-:-:S04]  /*1090*/  IADD3 R11, P0, R28, R11, RZ ;  /* 0x0000000b1c0b7210 */ /* 0x010fc80007f1e0ff */
        /* <DEDUP_REMOVED lines=8> */
.L_x_12:
[----:B--2---:R-:W-:Y:S01]  /*1120*/  SHF.R.U64 R4, R4, R20, R5 ;  /* 0x0000001404047219 */ /* 0x004fe20000001205 */
[----:B------:R-:W-:Y:S01]  /*1130*/  VIADD R8, R23, 0xffffffff ;  /* 0xffffffff17087836 */ /* 0x000fe20000000000 */
[----:B------:R-:W-:Y:S02]  /*1140*/  LOP3.LUT R5, R29, R12, RZ, 0xc0, !PT ;  /* 0x0000000c1d057212 */ /* 0x000fe400078ec0ff */
[----:B------:R-:W-:Y:S01]  /*1150*/  IADD3 R13, -R13, RZ, RZ ;  /* 0x000000ff0d0d7210 */ /* 0x000fe20007ffe1ff */
[----:B------:R-:W-:Y:S01]  /*1160*/  IMAD.MOV R9, RZ, RZ, -R4 ;  /* 0x000000ffff097224 */ /* 0x000fe200078e0a04 */
[----:B------:R-:W-:Y:S01]  /*1170*/  LOP3.LUT R8, R21, R8, RZ, 0xc0, !PT ;  /* 0x0000000815087212 */ /* 0x000fe200078ec0ff */
[----:B------:R-:W-:Y:S01]  /*1180*/  IMAD R6, R6, R4, R5 ;  /* 0x0000000406067224 */ /* 0x000fe200078e0205 */
[----:B------:R-:W-:Y:S01]  /*1190*/  R2UR UR47, R30 ;  /* 0x000000001e2f72ca */ /* 0x000fe200000e0000 */
[----:B------:R-:W-:Y:S02]  /*11a0*/  @P6 IMAD R3, R14, R13, R7 ;  /* 0x0000000d0e036224 */ /* 0x000fe400078e0207 */
[----:B-1----:R-:W-:-:S02]  /*11b0*/  IMAD R4, R9, R24, R28 ;  /* 0x0000001809047224 */ /* 0x002fc400078e021c */
[----:B---3--:R-:W-:Y:S01]  /*11c0*/  IMAD R3, R6, R25, R3 ;  /* 0x0000001906037224 */ /* 0x008fe200078e0203 */
[----:B------:R-:W-:Y:S01]  /*11d0*/  MOV R6, 0x1 ;  /* 0x0000000100067802 */ /* 0x000fe20000000f00 */
[----:B------:R-:W-:-:S05]  /*11e0*/  IMAD R4, R4, R23, R8 ;  /* 0x0000001704047224 */ /* 0x000fca00078e0208 */
[----:B------:R-:W-:Y:S02]  /*11f0*/  SEL R8, R4, R3, !P6 ;  /* 0x0000000304087207 */ /* 0x000fe40007000000 */
[----:B------:R-:W-:-:S07]  /*1200*/  SEL R3, R3, R4, !P6 ;  /* 0x0000000403037207 */ /* 0x000fce0007000000 */
.L_x_10:
[----:B------:R-:W-:-:S08]  /*1210*/  NOP ;  /* 0x0000000000007918 */ /* 0x000fd00000000000 */
[----:B------:R-:W1:Y:S02]  /*1220*/  USETMAXREG.TRY_ALLOC.CTAPOOL UP0, 0xe8 ;  /* 0x000000e8000079c8 */ /* 0x000e640008000600 */
[----:B-1----:R-:W-:-:S13]  /*1230*/  PLOP3.LUT P0, PT, PT, PT, UP0, 0x80, 0x0 ;  /* 0x000000000000781c */ /* 0x002fda0003f0f008 */
[----:B------:R-:W-:Y:S05]  /*1240*/  @!P0 BRA `(.L_x_10) ;  /* 0xfffffffc00f08947 */ /* 0x000fea000383ffff */
[----:B------:R-:W-:Y:S02]  /*1250*/  ULDC.64 UR4, c[0x0][0x590] ;  /* 0x0001640000047ab9 */ /* 0x000fe40000000a00 */
[----:B------:R-:W-:-:S04]  /*1260*/  ISETP.NE.U32.AND P0, PT, RZ, UR4, PT ;  /* 0x00000004ff007c0c */ /* 0x000fc8000bf05070 */
[----:B------:R-:W-:-:S13]  /*1270*/  ISETP.NE.AND.EX P0, PT, RZ, UR5, PT, P0 ;  /* 0x00000005ff007c0c */ /* 0x000fda000bf05300 */
[----:B------:R-:W-:Y:S05]  /*1280*/  @P0 BRA `(.L_x_13) ;  /* 0x00000000002c0947 */ /* 0x000fea0003800000 */
[----:B------:R-:W-:Y:S02]  /*1290*/  ULDC.64 UR4, c[0x0][0x588] ;  /* 0x0001620000047ab9 */ /* 0x000fe40000000a00 */
[----:B------:R-:W-:-:S04]  /*12a0*/  ISETP.NE.U32.AND P0, PT, RZ, UR4, PT ;  /* 0x00000004ff007c0c */ /* 0x000fc8000bf05070 */
[----:B------:R-:W-:-:S13]  /*12b0*/  ISETP.NE.AND.EX P0, PT, RZ, UR5, PT, P0 ;  /* 0x00000005ff007c0c */ /* 0x000fda000bf05300 */
[----:B------:R-:W-:Y:S05]  /*12c0*/  @!P0 BRA `(.L_x_14) ;  /* 0x0000000000108947 */ /* 0x000fea0003800000 */
[----:B------:R-:W1:Y:S02]  /*12d0*/  LDC.64 R88, c[0x0][0x588] ;  /* 0x00016200ff587b82 */ /* 0x000e640000000a00 */
[----:B-1----:R1:W5:Y:S01]  /*12e0*/  LDG.E R88, desc[UR40][R88.64] ;  /* 0x0000002858587981 */ /* 0x002362000c1e1900 */
[----:B------:R-:W-:Y:S01]  /*12f0*/  IMAD.MOV.U32 R22, RZ, RZ, 0x1 ;  /* 0x00000001ff167424 */ /* 0x000fe200078e00ff */
[----:B------:R-:W-:Y:S06]  /*1300*/  BRA `(.L_x_13) ;  /* 0x00000000000c7947 */ /* 0x000fec0003800000 */
.L_x_14:
[----:B------:R-:W-:Y:S01]  /*1310*/  ULDC UR4, c[0x0][0x580] ;  /* 0x0001600000047ab9 */ /* 0x000fe20000000800 */
[----:B------:R-:W-:Y:S01]  /*1320*/  IMAD.MOV.U32 R22, RZ, RZ, 0x1 ;  /* 0x00000001ff167424 */ /* 0x000fe200078e00ff */
[----:B------:R-:W-:-:S07]  /*1330*/  MOV R88, UR4 ;  /* 0x0000000400587c02 */ /* 0x000fce0008000f00 */
.L_x_13:
        /* <DEDUP_REMOVED lines=8> */
[----:B------:R-:W2:Y:S02]  /*13c0*/  LDC.64 R4, c[0x0][0x5a8] ;  /* 0x00016a00ff047b82 */ /* 0x000ea40000000a00 */
[----:B--2---:R2:W5:Y:S01]  /*13d0*/  LDG.E R23, desc[UR40][R4.64] ;  /* 0x0000002804177981 */ /* 0x004562000c1e1900 */
[----:B------:R-:W-:Y:S05]  /*13e0*/  BRA `(.L_x_15) ;  /* 0x0000000000087947 */ /* 0x000fea0003800000 */
.L_x_16:
[----:B------:R-:W-:Y:S02]  /*13f0*/  ULDC UR4, c[0x0][0x5a0] ;  /* 0x0001680000047ab9 */ /* 0x000fe40000000800 */
[----:B------:R-:W-:-:S07]  /*1400*/  IMAD.U32 R23, RZ, RZ, UR4 ;  /* 0x00000004ff177e24 */ /* 0x000fce000f8e00ff */
.L_x_15:
[----:B------:R-:W-:-:S13]  /*1410*/  LOP3.LUT P0, RZ, R6, 0xff, RZ, 0xc0, !PT ;  /* 0x000000ff06ff7812 */ /* 0x000fda000780c0ff */
[----:B------:R-:W-:Y:S05]  /*1420*/  @!P0 EXIT ;  /* 0x000000000000894d */ /* 0x000fea0003800000 */
[----:B------:R-:W-:Y:S01]  /*1430*/  ULDC UR4, c[0x0][0x28c] ;  /* 0x0000a30000047ab9 */ /* 0x000fe20000000800 */
[----:B-1----:R-:W-:Y:S01]  /*1440*/  LOP3.LUT R89, R0, 0x1, RZ, 0xfc, !PT ;  /* 0x0000000100597812 */ /* 0x002fe200078efcff */
[----:B------:R-:W-:Y:S01]  /*1450*/  UIADD3 UR4, UR4, 0x3f, URZ ;  /* 0x0000003f04047890 */ /* 0x000fe2000fffe03f */
[----:B------:R-:W-:Y:S01]  /*1460*/  LOP3.LUT R152, R19, 0x1, RZ, 0xfc, !PT ;  /* 0x0000000113987812 */ /* 0x000fe200078efcff */
[----:B------:R-:W-:Y:S01]  /*1470*/  IMAD.MOV.U32 R115, RZ, RZ, RZ ;  /* 0x000000ffff737224 */ /* 0x000fe200078e00ff */
[----:B------:R-:W-:Y:S01]  /*1480*/  MOV R116, RZ ;  /* 0x000000ff00747202 */ /* 0x000fe20000000f00 */
[----:B------:R-:W-:Y:S01]  /*1490*/  USHF.R.S32.HI UR5, URZ, 0x1f, UR4 ;  /* 0x0000001f3f057899 */ /* 0x000fe20008011404 */
[----:B------:R-:W-:Y:S01]  /*14a0*/  ULDC.64 UR42, c[0x0][0x198] ;  /* 0x00006600002a7ab9 */ /* 0x000fe20000000a00 */
[----:B------:R-:W-:Y:S02]  /*14b0*/  UMOV UR48, URZ ;  /* 0x0000003f00307c82 */ /* 0x000fe40008000000 */
[----:B------:R-:W-:-:S03]  /*14c0*/  ULEA.HI UR5, UR5, UR4, URZ, 0x6 ;  /* 0x0000000405057291 */ /* 0x000fc6000f8f303f */
[----:B------:R-:W-:Y:S01]  /*14d0*/  UMOV UR4, URZ ;  /* 0x0000003f00047c82 */ /* 0x000fe20008000000 */
[----:B------:R-:W-:-:S12]  /*14e0*/  USHF.R.S32.HI UR49, URZ, 0x6, UR5 ;  /* 0x000000063f317899 */ /* 0x000fd80008011405 */
.L_x_94:
[----:B------:R-:W-:Y:S01]  /*14f0*/  LOP3.LUT R0, R18, 0x80, RZ, 0xc0, !PT ;  /* 0x0000008012007812 */ /* 0x000fe200078ec0ff */
[----:B------:R-:W1:Y:S01]  /*1500*/  S2UR UR9, SR_CgaCtaId ;  /* 0x00000000000979c3 */ /* 0x000e620000008800 */
[----:B------:R-:W-:Y:S01]  /*1510*/  UMOV UR50, 0x400 ;  /* 0x0000040000327882 */ /* 0x000fe20000000000 */
[----:B------:R-:W-:Y:S01]  /*1520*/  UMOV UR6, URZ ;  /* 0x0000003f00067c82 */ /* 0x000fe20008000000 */
[----:B------:R-:W-:Y:S01]  /*1530*/  SHF.R.U32.HI R0, RZ, 0x7, R0 ;  /* 0x00000007ff007819 */ /* 0x000fe20000011600 */
[----:B------:R-:W-:Y:S01]  /*1540*/  UMOV UR5, URZ ;  /* 0x0000003f00057c82 */ /* 0x000fe20008000000 */
[----:B------:R-:W-:Y:S01]  /*1550*/  UMOV UR13, UR4 ;  /* 0x00000004000d7c82 */ /* 0x000fe20008000000 */
[----:B------:R-:W-:Y:S02]  /*1560*/  CS2R R90, SRZ ;  /* 0x00000000005a7805 */ /* 0x000fe4000001ff00 */
[----:B------:R-:W-:Y:S01]  /*1570*/  CS2R R92, SRZ ;  /* 0x00000000005c7805 */ /* 0x000fe2000001ff00 */
[----:B--2---:R-:W2:Y:S01]  /*1580*/  LDC R4, c[0x0][0x28c] ;  /* 0x0000a300ff047b82 */ /* 0x004ea20000000800 */
[----:B------:R-:W3:Y:S01]  /*1590*/  SHFL.IDX PT, R0, R0, RZ, 0x1f ;  /* 0x00001fff00007589 */ /* 0x000ee200000e0000 */
[----:B------:R-:W-:-:S02]  /*15a0*/  CS2R R94, SRZ ;  /* 0x00000000005e7805 */ /* 0x000fc4000001ff00 */
[----:B------:R-:W-:Y:S02]  /*15b0*/  CS2R R96, SRZ ;  /* 0x0000000000607805 */ /* 0x000fe4000001ff00 */
[----:B------:R-:W-:Y:S02]  /*15c0*/  CS2R R98, SRZ ;  /* 0x0000000000627805 */ /* 0x000fe4000001ff00 */
[----:B------:R-:W-:Y:S02]  /*15d0*/  CS2R R100, SRZ ;  /* 0x0000000000647805 */ /* 0x000fe4000001ff00 */
[----:B------:R-:W-:Y:S02]  /*15e0*/  CS2R R102, SRZ ;  /* 0x0000000000667805 */ /* 0x000fe4000001ff00 */
[----:B------:R-:W-:Y:S02]  /*15f0*/  CS2R R104, SRZ ;  /* 0x0000000000687805 */ /* 0x000fe4000001ff00 */
[----:B------:R-:W-:-:S02]  /*1600*/  CS2R R108, SRZ ;  /* 0x00000000006c7805 */ /* 0x000fc4000001ff00 */
[----:B------:R-:W-:Y:S02]  /*1610*/  CS2R R106, SRZ ;  /* 0x00000000006a7805 */ /* 0x000fe4000001ff00 */
[----:B------:R-:W-:Y:S01]  /*1620*/  CS2R R110, SRZ ;  /* 0x00000000006e7805 */ /* 0x000fe2000001ff00 */
[----:B------:R-:W-:Y:S01]  /*1630*/  IMAD.MOV.U32 R114, RZ, RZ, RZ ;  /* 0x000000ffff727224 */ /* 0x000fe200078e00ff */
[----:B------:R-:W-:Y:S01]  /*1640*/  CS2R R112, SRZ ;  /* 0x0000000000707805 */ /* 0x000fe2000001ff00 */
[----:B------:R-:W-:Y:S01]  /*1650*/  IMAD.MOV.U32 R117, RZ, RZ, RZ ;  /* 0x000000ffff757224 */ /* 0x000fe200078e00ff */
[----:B------:R-:W-:Y:S02]  /*1660*/  CS2R R118, SRZ ;  /* 0x0000000000767805 */ /* 0x000fe4000001ff00 */
[----:B------:R-:W-:Y:S01]  /*1670*/  CS2R R120, SRZ ;  /* 0x0000000000787805 */ /* 0x000fe2000001ff00 */
[----:B-1----:R-:W-:Y:S01]  /*1680*/  ULEA UR50, UR9, UR50, 0x18 ;  /* 0x0000003209327291 */ /* 0x002fe2000f8ec03f */
[----:B------:R-:W-:-:S02]  /*1690*/  CS2R R122, SRZ ;  /* 0x00000000007a7805 */ /* 0x000fc4000001ff00 */
[----:B------:R-:W-:Y:S02]  /*16a0*/  CS2R R124, SRZ ;  /* 0x00000000007c7805 */ /* 0x000fe4000001ff00 */
[----:B------:R-:W-:Y:S02]  /*16b0*/  CS2R R126, SRZ ;  /* 0x00000000007e7805 */ /* 0x000fe4000001ff00 */
[----:B------:R-:W-:Y:S02]  /*16c0*/  CS2R R128, SRZ ;  /* 0x0000000000807805 */ /* 0x000fe4000001ff00 */
[----:B------:R-:W-:Y:S02]  /*16d0*/  CS2R R132, SRZ ;  /* 0x0000000000847805 */ /* 0x000fe4000001ff00 */
[----:B------:R-:W-:Y:S02]  /*16e0*/  CS2R R130, SRZ ;  /* 0x0000000000827805 */ /* 0x000fe4000001ff00 */
[----:B------:R-:W-:-:S02]  /*16f0*/  CS2R R134, SRZ ;  /* 0x0000000000867805 */ /* 0x000fc4000001ff00 */
[----:B--2---:R-:W-:Y:S02]  /*1700*/  ISETP.GE.AND P0, PT, R4, 0x1, PT ;  /* 0x000000010400780c */ /* 0x004fe40003f06270 */
[----:B------:R-:W-:Y:S02]  /*1710*/  CS2R R136, SRZ ;  /* 0x0000000000887805 */ /* 0x000fe4000001ff00 */
[----:B---3--:R-:W-:Y:S02]  /*1720*/  R2UR UR7, R0 ;  /* 0x00000000000772ca */ /* 0x008fe400000e0000 */
[----:B------:R-:W-:Y:S02]  /*1730*/  CS2R R138, SRZ ;  /* 0x00000000008a7805 */ /* 0x000fe4000001ff00 */
[----:B------:R-:W-:Y:S02]  /*1740*/  CS2R R142, SRZ ;  /* 0x00000000008e7805 */ /* 0x000fe4000001ff00 */
[----:B------:R-:W-:-:S02]  /*1750*/  CS2R R144, SRZ ;  /* 0x0000000000907805 */ /* 0x000fc4000001ff00 */
[----:B------:R-:W-:Y:S02]  /*1760*/  CS2R R146, SRZ ;  /* 0x0000000000927805 */ /* 0x000fe4000001ff00 */
[----:B------:R-:W-:Y:S02]  /*1770*/  CS2R R148, SRZ ;  /* 0x0000000000947805 */ /* 0x000fe4000001ff00 */
[----:B------:R-:W-:Y:S02]  /*1780*/  CS2R R150, SRZ ;  /* 0x0000000000967805 */ /* 0x000fe4000001ff00 */
[----:B------:R-:W-:Y:S02]  /*1790*/  CS2R R154, SRZ ;  /* 0x00000000009a7805 */ /* 0x000fe4000001ff00 */
[----:B------:R-:W-:Y:S01]  /*17a0*/  MOV R153, RZ ;  /* 0x000000ff00997202 */ /* 0x000fe20000000f00 */
[----:B------:R-:W-:Y:S01]  /*17b0*/  IMAD.MOV.U32 R156, RZ, RZ, RZ ;  /* 0x000000ffff9c7224 */ /* 0x000fe200078e00ff */
[----:B------:R-:W-:Y:S01]  /*17c0*/  CS2R R140, SRZ ;  /* 0x00000000008c7805 */ /* 0x000fe2000001ff00 */
[----:B------:R-:W-:Y:S01]  /*17d0*/  IMAD.U32 R6, RZ, RZ, UR48 ;  /* 0x00000030ff067e24 */ /* 0x000fe2000f8e00ff */
[----:B------:R-:W-:Y:S01]  /*17e0*/  CS2R R24, SRZ ;  /* 0x0000000000187805 */ /* 0x000fe2000001ff00 */
[----:B------:R-:W-:Y:S01]  /*17f0*/  ULEA.HI UR8, UR7, UR7, URZ, 0x1 ;  /* 0x0000000707087291 */ /* 0x000fe2000f8f083f */
[----:B------:R-:W-:-:S02]  /*1800*/  CS2R R26, SRZ ;  /* 0x00000000001a7805 */ /* 0x000fc4000001ff00 */
[----:B------:R-:W-:Y:S02]  /*1810*/  CS2R R28, SRZ ;  /* 0x00000000001c7805 */ /* 0x000fe4000001ff00 */
[----:B------:R-:W-:Y:S01]  /*1820*/  CS2R R30, SRZ ;  /* 0x00000000001e7805 */ /* 0x000fe2000001ff00 */
[----:B------:R-:W-:Y:S01]  /*1830*/  ULOP3.LUT UR8, UR8, 0xffffe, URZ, 0xc0, !UPT ;  /* 0x000ffffe08087892 */ /* 0x000fe2000f8ec03f */
[----:B------:R-:W-:Y:S02]  /*1840*/  CS2R R32, SRZ ;  /* 0x0000000000207805 */ /* 0x000fe4000001ff00 */
[----:B------:R-:W-:Y:S02]  /*1850*/  CS2R R34, SRZ ;  /* 0x0000000000227805 */ /* 0x000fe4000001ff00 */
[----:B------:R-:W-:Y:S01]  /*1860*/  CS2R R36, SRZ ;  /* 0x0000000000247805 */ /* 0x000fe2000001ff00 */
[----:B------:R-:W-:Y:S01]  /*1870*/  UIADD3 UR8, UR7, -UR8, URZ ;  /* 0x8000000807087290 */ /* 0x000fe2000fffe03f */
[----:B------:R-:W-:-:S02]  /*1880*/  CS2R R38, SRZ ;  /* 0x0000000000267805 */ /* 0x000fc4000001ff00 */
[----:B------:R-:W-:Y:S01]  /*1890*/  CS2R R40, SRZ ;  /* 0x0000000000287805 */ /* 0x000fe2000001ff00 */
[----:B------:R-:W-:Y:S01]  /*18a0*/  UMOV UR7, URZ ;  /* 0x0000003f00077c82 */ /* 0x000fe20008000000 */
[----:B------:R-:W-:Y:S01]  /*18b0*/  ULEA UR8, UR8, UR50, 0xc ;  /* 0x0000003208087291 */ /* 0x000fe2000f8e603f */
[----:B------:R-:W-:Y:S02]  /*18c0*/  CS2R R42, SRZ ;  /* 0x00000000002a7805 */ /* 0x000fe4000001ff00 */
[----:B------:R-:W-:Y:S02]  /*18d0*/  CS2R R44, SRZ ;  /* 0x00000000002c7805 */ /* 0x000fe4000001ff00 */
[----:B------:R-:W-:Y:S01]  /*18e0*/  CS2R R46, SRZ ;  /* 0x00000000002e7805 */ /* 0x000fe2000001ff00 */
[----:B------:R-:W-:Y:S01]  /*18f0*/  UIADD3 UR8, UR8, 0x6300, URZ ;  /* 0x0000630008087890 */ /* 0x000fe2000fffe03f */
[----:B------:R-:W-:Y:S02]  /*1900*/  CS2R R48, SRZ ;  /* 0x0000000000307805 */ /* 0x000fe4000001ff00 */
[----:B------:R-:W-:-:S02]  /*1910*/  CS2R R50, SRZ ;  /* 0x0000000000327805 */ /* 0x000fc4000001ff00 */
[----:B------:R-:W-:Y:S01]  /*1920*/  CS2R R52, SRZ ;  /* 0x0000000000347805 */ /* 0x000fe2000001ff00 */
[----:B------:R-:W-:Y:S01]  /*1930*/  USHF.R.U32.HI UR8, URZ, 0x4, UR8 ;  /* 0x000000043f087899 */ /* 0x000fe20008011608 */
[----:B------:R-:W-:Y:S02]  /*1940*/  CS2R R54, SRZ ;  /* 0x0000000000367805 */ /* 0x000fe4000001ff00 */
[----:B------:R-:W-:Y:S02]  /*1950*/  CS2R R56, SRZ ;  /* 0x0000000000387805 */ /* 0x000fe4000001ff00 */
[----:B------:R-:W-:Y:S01]  /*1960*/  CS2R R58, SRZ ;  /* 0x00000000003a7805 */ /* 0x000fe2000001ff00 */
[----:B------:R-:W-:Y:S01]  /*1970*/  ULOP3.LUT UR12, UR8, 0x3fff, URZ, 0xc0, !UPT ;  /* 0x00003fff080c7892 */ /* 0x000fe2000f8ec03f */
[----:B------:R-:W-:Y:S02]  /*1980*/  CS2R R60, SRZ ;  /* 0x00000000003c7805 */ /* 0x000fe4000001ff00 */
        /* <DEDUP_REMOVED lines=8> */
[----:B------:R-:W-:Y:S02]  /*1a10*/  CS2R R78, SRZ ;  /* 0x00000000004e7805 */ /* 0x000fe4000001ff00 */
[----:B------:R-:W-:Y:S02]  /*1a20*/  CS2R R80, SRZ ;  /* 0x0000000000507805 */ /* 0x000fe4000001ff00 */
[----:B------:R-:W-:Y:S02]  /*1a30*/  CS2R R82, SRZ ;  /* 0x0000000000527805 */ /* 0x000fe4000001ff00 */
[----:B------:R-:W-:Y:S02]  /*1a40*/  CS2R R84, SRZ ;  /* 0x0000000000547805 */ /* 0x000fe4000001ff00 */
[----:B------:R-:W-:Y:S01]  /*1a50*/  CS2R R86, SRZ ;  /* 0x0000000000567805 */ /* 0x000fe2000001ff00 */
[----:B------:R-:W-:Y:S06]  /*1a60*/  @!P0 BRA `(.L_x_17) ;  /* 0x00000008003c8947 */ /* 0x000fec0003800000 */
[----:B------:R-:W-:-:S13]  /*1a70*/  ISETP.NE.AND P1, PT, R152, 0x3, PT ;  /* 0x000000039800780c */ /* 0x000fda0003f25270 */
[----:B------:R-:W-:Y:S05]  /*1a80*/  @!P1 BRA `(.L_x_18) ;  /* 0x0000000000049947 */ /* 0x000fea0003800000 */
[----:B------:R-:W-:Y:S01]  /*1a90*/  BPT.TRAP 0x1 ;  /* 0x000000040000795c */ /* 0x000fe20000300000 */
.L_x_18:
[----:B------:R-:W-:Y:S01]  /*1aa0*/  ULEA UR5, UR4, UR50, 0x3 ;  /* 0x0000003204057291 */ /* 0x000fe2000f8e183f */
[----:B------:R-:W-:-:S04]  /*1ab0*/  MOV R0, UR48 ;  /* 0x0000003000007c02 */ /* 0x000fc80008000f00 */
[----:B------:R-:W-:-:S04]  /*1ac0*/  SHF.L.U32 R0, R0, 0x1f, RZ ;  /* 0x0000001f00007819 */ /* 0x000fc800000006ff */
[----:B------:R1:W2:Y:S01]  /*1ad0*/  SYNCS.PHASECHK.TRANS64.TRYWAIT P0, [UR5], R0 ;  /* 0x00000000ff0075a7 */ /* 0x0002a20008000145 */
[----:B------:R-:W-:Y:S05]  /*1ae0*/  @!P1 BRA `(.L_x_19) ;  /* 0x0000000000049947 */ /* 0x000fea0003800000 */
[----:B------:R-:W-:Y:S01]  /*1af0*/  BPT.TRAP 0x1 ;  /* 0x000000040000795c */ /* 0x000fe20000300000 */
.L_x_19:
[----:B--2---:R-:W-:Y:S05]  /*1b00*/  @P0 BRA `(.L_x_20) ;  /* 0x0000000000080947 */ /* 0x004fea0003800000 */
[----:B------:R-:W2:Y:S02]  /*1b10*/  SYNCS.PHASECHK.TRANS64.TRYWAIT P0, [UR5], R0 ;  /* 0x00000000ff0075a7 */ /* 0x000ea40008000145 */
[----:B--2---:R-:W-:Y:S05]  /*1b20*/  @!P0 BRA `(.L_x_21) ;  /* 0x000000d800a88947 */ /* 0x004fea0003800000 */
.L_x_20:
[----:B------:R-:W-:Y:S01]  /*1b30*/  UIADD3 UR5, UR50, 0x1e300, URZ ;  /* 0x0001e30032057890 */ /* 0x000fe2000fffe03f */
[----:B------:R-:W-:Y:S01]  /*1b40*/  WARPGROUP.ARRIVE ;  /* 0x00000000000079c5 */ /* 0x000fe20000000000 */
[----:B------:R-:W-:Y:S01]  /*1b50*/  ULOP3.LUT UR8, UR12, 0x10000, URZ, 0xfc, !UPT ;  /* 0x000100000c087892 */ /* 0x000fe2000f8efc3f */
[----:B------:R-:W-:Y:S01]  /*1b60*/  CS2R R90, SRZ ;  /* 0x00000000005a7805 */ /* 0x000fe2000001ff00 */
[----:B------:R-:W-:Y:S01]  /*1b70*/  USHF.R.U32.HI UR5, URZ, 0x4, UR5 ;  /* 0x000000043f057899 */ /* 0x000fe20008011605 */
[----:B------:R-:W-:Y:S01]  /*1b80*/  CS2R R92, SRZ ;  /* 0x00000000005c7805 */ /* 0x000fe2000001ff00 */
[----:B------:R-:W-:Y:S01]  /*1b90*/  ULEA UR8, UR4, UR8, 0x9 ;  /* 0x0000000804087291 */ /* 0x000fe2000f8e483f */
[----:B------:R-:W-:Y:S01]  /*1ba0*/  CS2R R94, SRZ ;  /* 0x00000000005e7805 */ /* 0x000fe2000001ff00 */
[----:B------:R-:W-:Y:S01]  /*1bb0*/  ULOP3.LUT UR5, UR5, 0x3fff, URZ, 0xc0, !UPT ;  /* 0x00003fff05057892 */ /* 0x000fe2000f8ec03f */
[----:B------:R-:W-:Y:S01]  /*1bc0*/  CS2R R96, SRZ ;  /* 0x0000000000607805 */ /* 0x000fe2000001ff00 */
[----:B------:R-:W-:Y:S01]  /*1bd0*/  UMOV UR9, 0x80000020 ;  /* 0x8000002000097882 */ /* 0x000fe20000000000 */
[----:B------:R-:W-:Y:S01]  /*1be0*/  UMOV UR11, 0x80000020 ;  /* 0x80000020000b7882 */ /* 0x000fe20000000000 */
[----:B------:R-:W-:Y:S01]  /*1bf0*/  ULOP3.LUT UR5, UR5, 0x10000, URZ, 0xfc, !UPT ;  /* 0x0001000005057892 */ /* 0x000fe2000f8efc3f */
[----:B------:R-:W-:Y:S01]  /*1c00*/  CS2R R98, SRZ ;  /* 0x0000000000627805 */ /* 0x000fe2000001ff00 */
[----:B------:R-:W-:Y:S01]  /*1c10*/  ULDC UR6, c[0x0][0x50c] ;  /* 0x0001430000067ab9 */ /* 0x000fe20000000800 */
[----:B------:R-:W-:Y:S01]  /*1c20*/  CS2R R100, SRZ ;  /* 0x0000000000647805 */ /* 0x000fe2000001ff00 */
[----:B------:R-:W-:Y:S01]  /*1c30*/  ULEA UR10, UR4, UR5, 0x9 ;  /* 0x00000005040a7291 */ /* 0x000fe2000f8e483f */
[----:B------:R-:W-:Y:S01]  /*1c40*/  CS2R R102, SRZ ;  /* 0x0000000000667805 */ /* 0x000fe2000001ff00 */
[----:B------:R-:W-:Y:S01]  /*1c50*/  UISETP.NE.AND UP0, UPT, UR6, 0x2, UPT ;  /* 0x000000020600788c */ /* 0x000fe2000bf05270 */
[----:B------:R-:W-:Y:S01]  /*1c60*/  CS2R R104, SRZ ;  /* 0x0000000000687805 */ /* 0x000fe2000001ff00 */
[----:B------:R-:W-:Y:S01]  /*1c70*/  UMOV UR5, 0x2 ;  /* 0x0000000200057882 */ /* 0x000fe20000000000 */
[----:B------:R-:W-:Y:S01]  /*1c80*/  CS2R R108, SRZ ;  /* 0x00000000006c7805 */ /* 0x000fe2000001ff00 */
[----:B------:R-:W-:Y:S01]  /*1c90*/  USEL UR6, URZ, 0x1, UP0 ;  /* 0x000000013f067887 */ /* 0x000fe20008000000 */
[----:B------:R-:W-:-:S02]  /*1ca0*/  CS2R R106, SRZ ;  /* 0x00000000006a7805 */ /* 0x000fc4000001ff00 */
[----:B------:R-:W-:Y:S01]  /*1cb0*/  CS2R R110, SRZ ;  /* 0x00000000006e7805 */ /* 0x000fe2000001ff00 */
[----:B------:R-:W-:Y:S01]  /*1cc0*/  QGMMA.64x128x32.F32.E4M3.E4M3 R24, gdesc[UR8], RZ, !UPT, gsb0 ;  /* 0x01e00000081879f3 */ /* 0x000fe2000c0008ff */
[----:B------:R-:W-:Y:S01]  /*1cd0*/  UIADD3 UR8, UR8, 0x2, URZ ;  /* 0x0000000208087890 */ /* 0x000fe2000fffe03f */
[----:B------:R-:W-:Y:S01]  /*1ce0*/  IMAD.MOV.U32 R114, RZ, RZ, RZ ;  /* 0x000000ffff727224 */ /* 0x000fe200078e00ff */
[----:B------:R-:W-:Y:S01]  /*1cf0*/  UIADD3 UR10, UR10, 0x2, URZ ;  /* 0x000000020a0a7890 */ /* 0x000fe2000fffe03f */
[----:B------:R-:W-:Y:S01]  /*1d00*/  ISETP.NE.AND P0, PT, RZ, UR6, PT ;  /* 0x00000006ff007c0c */ /* 0x000fe2000bf05270 */
[----:B------:R-:W-:Y:S01]  /*1d10*/  UMOV UR9, 0x80000020 ;  /* 0x8000002000097882 */ /* 0x000fe20000000000 */
[----:B------:R-:W-:Y:S01]  /*1d20*/  UMOV UR11, 0x80000020 ;  /* 0x80000020000b7882 */ /* 0x000fe20000000000 */
[----:B------:R-:W-:Y:S01]  /*1d30*/  CS2R R112, SRZ ;  /* 0x0000000000707805 */ /* 0x000fe2000001ff00 */
[----:B------:R-:W-:Y:S01]  /*1d40*/  IMAD.MOV.U32 R117, RZ, RZ, RZ ;  /* 0x000000ffff757224 */ /* 0x000fe200078e00ff */
        /* <DEDUP_REMOVED lines=20> */
[----:B------:R-:W-:-:S02]  /*1e90*/  WARPGROUP.DEPBAR.LE gsb0, 0x0 ;  /* 0x00008000000079c5 */ /* 0x000fc40000010000 */
[----:B------:R-:W-:-:S06]  /*1ea0*/  WARPGROUP.ARRIVE ;  /* 0x00000000000079c5 */ /* 0x000fcc0000000000 */
[----:B------:R-:W-:Y:S03]  /*1eb0*/  QGMMA.64x128x32.F32.E4M3.E4M3 R24, gdesc[UR8], R24, gsb0 ;  /* 0x01e00000081879f3 */ /* 0x000fe60008000818 */
[----:B------:R-:W-:Y:S02]  /*1ec0*/  WARPGROUP.DEPBAR.LE gsb0, 0x0 ;  /* 0x00008000000079c5 */ /* 0x000fe40000010000 */
[----:B------:R-:W-:Y:S05]  /*1ed0*/  @!P0 BRA `(.L_x_22) ;  /* 0x0000000400048947 */ /* 0x000fea0003800000 */
[----:B------:R-:W-:Y:S01]  /*1ee0*/  FADD R141, RZ, R24 ;  /* 0x00000018ff8d7221 */ /* 0x000fe20000000000 */
[----:B------:R-:W-:-:S01]  /*1ef0*/  FADD R140, RZ, R25 ;  /* 0x00000019ff8c7221 */ /* 0x000fc20000000000 */
        /* <DEDUP_REMOVED lines=62> */
[----:B------:R-:W-:-:S06]  /*22e0*/  UMOV UR5, URZ ;  /* 0x0000003f00057c82 */ /* 0x000fcc0008000000 */
.L_x_22:
[----:B------:R-:W-:-:S04]  /*22f0*/  UIADD3 UR13, UR4, 0x1, URZ ;  /* 0x00000001040d7890 */ /* 0x000fc8000fffe03f */
[----:B------:R-:W-:-:S04]  /*2300*/  UISETP.NE.AND UP0, UPT, UR13, 0xc, UPT ;  /* 0x0000000c0d00788c */ /* 0x000fc8000bf05270 */
[----:B------:R-:W-:Y:S02]  /*2310*/  USEL UR7, URZ, 0x1, UP0 ;  /* 0x000000013f077887 */ /* 0x000fe40008000000 */
[----:B------:R-:W-:Y:S02]  /*2320*/  USEL UR13, UR13, URZ, UP0 ;  /* 0x0000003f0d0d7287 */ /* 0x000fe40008000000 */
[----:B------:R-:W-:-:S06]  /*2330*/  ULOP3.LUT UR7, UR48, UR7, URZ, 0x3c, !UPT ;  /* 0x0000000730077292 */ /* 0x000fcc000f8e3c3f */
[----:B------:R-:W-:Y:S01]  /*2340*/  MOV R6, UR7 ;  /* 0x0000000700067c02 */ /* 0x000fe20008000f00 */
[----:B------:R-:W-:-:S06]  /*2350*/  UMOV UR7, 0x1 ;  /* 0x0000000100077882 */ /* 0x000fcc0000000000 */
.L_x_17:
[----:B------:R-:W-:-:S04]  /*2360*/  UISETP.LT.AND UP0, UPT, UR49, 0x1, UPT ;  /* 0x000000013100788c */ /* 0x000fc8000bf01270 */
[----:B------:R-:W-:-:S04]  /*2370*/  USEL UR8, UR49, 0x1, UP0 ;  /* 0x0000000131087887 */ /* 0x000fc80008000000 */
[----:B------:R-:W-:-:S04]  /*2380*/  UIADD3 UR8, UR49, -UR8, URZ ;  /* 0x8000000831087290 */ /* 0x000fc8000fffe03f */
[----:B------:R-:W-:-:S06]  /*2390*/  UISETP.GE.AND UP0, UPT, UR8, 0x1, UPT ;  /* 0x000000010800788c */ /* 0x000fcc000bf06270 */
[----:B------:R-:W-:-:S13]  /*23a0*/  PLOP3.LUT P0, PT, PT, PT, UP0, 0x80, 0x0 ;  /* 0x000000000000781c */ /* 0x000fda0003f0f008 */
[----:B------:R-:W-:Y:S05]  /*23b0*/  @!P0 BRA `(.L_x_23) ;  /* 0x0000000400fc8947 */ /* 0x000fea0003800000 */
[----:B-12---:R-:W-:Y:S01]  /*23c0*/  IMAD.U32 R0, RZ, RZ, UR8 ;  /* 0x00000008ff007e24 */ /* 0x006fe2000f8e00ff */
[----:B------:R-:W-:Y:S01]  /*23d0*/  UMOV UR14, UR4 ;  /* 0x00000004000e7c82 */ /* 0x000fe20008000000 */
[----:B------:R-:W-:-:S05]  /*23e0*/  ULDC UR15, c[0x0][0x50c] ;  /* 0x00014300000f7ab9 */ /* 0x000fca0000000800 */
.L_x_31:
[----:B------:R-:W-:-:S13]  /*23f0*/  ISETP.NE.AND P1, PT, R152, 0x3, PT ;  /* 0x000000039800780c */ /* 0x000fda0003f25270 */
[----:B-12---:R-:W-:Y:S05]  /*2400*/  @!P1 BRA `(.L_x_24) ;  /* 0x0000000000049947 */ /* 0x006fea0003800000 */
[----:B------:R-:W-:Y:S01]  /*2410*/  BPT.TRAP 0x1 ;  /* 0x000000040000795c */ /* 0x000fe20000300000 */
.L_x_24:
[----:B------:R-:W-:Y:S01]  /*2420*/  ULEA UR8, UR13, UR50, 0x3 ;  /* 0x000000320d087291 */ /* 0x000fe2000f8e183f */
[----:B------:R-:W-:-:S08]  /*2430*/  SHF.L.U32 R4, R6, 0x1f, RZ ;  /* 0x0000001f06047819 */ /* 0x000fd000000006ff */
[----:B------:R1:W2:Y:S01]  /*2440*/  SYNCS.PHASECHK.TRANS64.TRYWAIT P0, [UR8], R4 ;  /* 0x00000004ff0075a7 */ /* 0x0002a20008000148 */
[----:B------:R-:W-:Y:S05]  /*2450*/  @!P1 BRA `(.L_x_25) ;  /* 0x0000000000049947 */ /* 0x000fea0003800000 */
[----:B------:R-:W-:Y:S01]  /*2460*/  BPT.TRAP 0x1 ;  /* 0x000000040000795c */ /* 0x000fe20000300000 */
.L_x_25:
[----:B--2---:R-:W-:Y:S05]  /*2470*/  @P0 BRA `(.L_x_26) ;  /* 0x0000000000080947 */ /* 0x004fea0003800000 */
[----:B------:R-:W2:Y:S02]  /*2480*/  SYNCS.PHASECHK.TRANS64.TRYWAIT P0, [UR8], R4 ;  /* 0x00000004ff0075a7 */ /* 0x000ea40008000148 */
[----:B--2---:R-:W-:Y:S05]  /*2490*/  @!P0 BRA `(.L_x_27) ;  /* 0x000000d000648947 */ /* 0x004fea0003800000 */
.L_x_26:
[----:B------:R-:W-:Y:S01]  /*24a0*/  UIADD3 UR8, UR50, 0x1e300, URZ ;  /* 0x0001e30032087890 */ /* 0x000fe2000fffe03f */
[----:B------:R-:W-:Y:S01]  /*24b0*/  WARPGROUP.ARRIVE ;  /* 0x00000000000079c5 */ /* 0x000fe20000000000 */
[----:B------:R-:W-:Y:S02]  /*24c0*/  UISETP.NE.AND UP0, UPT, UR6, URZ, UPT ;  /* 0x0000003f0600728c */ /* 0x000fe4000bf05270 */
[----:B------:R-:W-:Y:S02]  /*24d0*/  USHF.R.U32.HI UR8, URZ, 0x4, UR8 ;  /* 0x000000043f087899 */ /* 0x000fe40008011608 */
[----:B------:R-:W-:Y:S02]  /*24e0*/  USEL UR7, UR7, URZ, !UP0 ;  /* 0x0000003f07077287 */ /* 0x000fe4000c000000 */
[----:B------:R-:W-:Y:S02]  /*24f0*/  ULOP3.LUT UR6, UR8, 0x3fff, URZ, 0xc0, !UPT ;  /* 0x00003fff08067892 */ /* 0x000fe4000f8ec03f */
[----:B------:R-:W-:-:S02]  /*2500*/  ULOP3.LUT UR8, UR12, 0x10000, URZ, 0xfc, !UPT ;  /* 0x000100000c087892 */ /* 0x000fc4000f8efc3f */
[----:B------:R-:W-:Y:S02]  /*2510*/  ULOP3.LUT UR6, UR6, 0x10000, URZ, 0xfc, !UPT ;  /* 0x0001000006067892 */ /* 0x000fe4000f8efc3f */
[----:B------:R-:W-:Y:S02]  /*2520*/  UISETP.NE.U32.AND UP0, UPT, UR7, URZ, UPT ;  /* 0x0000003f0700728c */ /* 0x000fe4000bf05070 */
[----:B------:R-:W-:Y:S02]  /*2530*/  ULEA UR8, UR13, UR8, 0x9 ;  /* 0x000000080d087291 */ /* 0x000fe4000f8e483f */
[----:B------:R-:W-:Y:S01]  /*2540*/  ULEA UR10, UR13, UR6, 0x9 ;  /* 0x000000060d0a7291 */ /* 0x000fe2000f8e483f */
[----:B------:R-:W-:Y:S01]  /*2550*/  UMOV UR9, 0x80000020 ;  /* 0x8000002000097882 */ /* 0x000fe20000000000 */
[----:B------:R-:W-:Y:S01]  /*2560*/  UMOV UR11, 0x80000020 ;  /* 0x80000020000b7882 */ /* 0x000fe20000000000 */
[----:B------:R-:W-:-:S06]  /*2570*/  UIADD3 UR5, UR5, 0x2, URZ ;  /* 0x0000000205057890 */ /* 0x000fcc000fffe03f */
[----:B------:R-:W-:Y:S01]  /*2580*/  QGMMA.64x128x32.F32.E4M3.E4M3 R24, gdesc[UR8], R24, UP0, gsb0 ;  /* 0x01e00000081879f3 */ /* 0x000fe2000b800818 */
[----:B------:R-:W-:Y:S02]  /*2590*/  UIADD3 UR8, UR8, 0x2, URZ ;  /* 0x0000000208087890 */ /* 0x000fe4000fffe03f */
[----:B------:R-:W-:Y:S01]  /*25a0*/  UIADD3 UR10, UR10, 0x2, URZ ;  /* 0x000000020a0a7890 */ /* 0x000fe2000fffe03f */
[----:B------:R-:W-:Y:S01]  /*25b0*/  UMOV UR9, 0x80000020 ;  /* 0x8000002000097882 */ /* 0x000fe20000000000 */
[----:B------:R-:W-:Y:S01]  /*25c0*/  UMOV UR11, 0x80000020 ;  /* 0x80000020000b7882 */ /* 0x000fe20000000000 */
[----:B------:R-:W-:-:S04]  /*25d0*/  UISETP.NE.AND UP0, UPT, UR5, UR15, UPT ;  /* 0x0000000f0500728c */ /* 0x000fc8000bf05270 */
[----:B------:R-:W-:-:S06]  /*25e0*/  USEL UR6, URZ, 0x1, UP0 ;  /* 0x000000013f067887 */ /* 0x000fcc0008000000 */
[----:B------:R-:W-:Y:S01]  /*25f0*/  ISETP.NE.AND P0, PT, RZ, UR6, PT ;  /* 0x00000006ff007c0c */ /* 0x000fe2000bf05270 */
[----:B------:R-:W-:Y:S02]  /*2600*/  WARPGROUP.DEPBAR.LE gsb0, 0x0 ;  /* 0x00008000000079c5 */ /* 0x000fe40000010000 */
[----:B------:R-:W-:-:S06]  /*2610*/  WARPGROUP.ARRIVE ;  /* 0x00000000000079c5 */ /* 0x000fcc0000000000 */
[----:B------:R-:W-:Y:S03]  /*2620*/  QGMMA.64x128x32.F32.E4M3.E4M3 R24, gdesc[UR8], R24, gsb0 ;  /* 0x01e00000081879f3 */ /* 0x000fe60008000818 */
[----:B------:R-:W-:Y:S02]  /*2630*/  WARPGROUP.DEPBAR.LE gsb0, 0x0 ;  /* 0x00008000000079c5 */ /* 0x000fe40000010000 */
[----:B------:R-:W-:Y:S05]  /*2640*/  @!P0 BRA `(.L_x_28) ;  /* 0x0000000400048947 */ /* 0x000fea0003800000 */
[----:B------:R-:W-:Y:S01]  /*2650*/  FADD R141, R24, R141 ;  /* 0x0000008d188d7221 */ /* 0x000fe20000000000 */
[----:B------:R-:W-:-:S01]  /*2660*/  FADD R140, R25, R140 ;  /* 0x0000008c198c7221 */ /* 0x000fc20000000000 */
        /* <DEDUP_REMOVED lines=62> */
[----:B------:R-:W-:-:S06]  /*2a50*/  UMOV UR5, URZ ;  /* 0x0000003f00057c82 */ /* 0x000fcc0008000000 */
.L_x_28:
[----:B------:R-:W-:Y:S05]  /*2a60*/  @!P1 BRA `(.L_x_29) ;  /* 0x0000000000049947 */ /* 0x000fea0003800000 */
[----:B------:R-:W-:Y:S01]  /*2a70*/  BPT.TRAP 0x1 ;  /* 0x000000040000795c */ /* 0x000fe20000300000 */
.L_x_29:
[----:B------:R-:W-:Y:S01]  /*2a80*/  ULEA UR7, UR14, UR50, 0x3 ;  /* 0x000000320e077291 */ /* 0x000fe2000f8e183f */
[----:B------:R-:W-:-:S03]  /*2a90*/  ISETP.GT.U32.AND P0, PT, R19, 0x1, PT ;  /* 0x000000011300780c */ /* 0x000fc60003f04070 */
[----:B------:R-:W-:-:S04]  /*2aa0*/  UIADD3 UR7, UR7, 0x60, URZ ;  /* 0x0000006007077890 */ /* 0x000fc8000fffe03f */
[----:B------:R-:W-:-:S09]  /*2ab0*/  UPRMT UR7, URZ, 0x654, UR7 ;  /* 0x000006543f077896 */ /* 0x000fd20008000007 */
[----:B------:R-:W-:Y:S01]  /*2ac0*/  SYNCS.ARRIVE.TRANS64.RED.A1T0 RZ, [UR7], RZ ;  /* 0x000000ffffff79a7 */ /* 0x000fe20008100407 */
[----:B------:R-:W-:Y:S05]  /*2ad0*/  @P0 BRA `(.L_x_30) ;  /* 0x0000000000040947 */ /* 0x000fea0003800000 */
[----:B------:R-:W-:Y:S01]  /*2ae0*/  BPT.TRAP 0x1 ;  /* 0x000000040000795c */ /* 0x000fe20000300000 */
.L_x_30:
[----:B------:R-:W-:Y:S01]  /*2af0*/  UIADD3 UR13, UR13, 0x1, URZ ;  /* 0x000000010d0d7890 */ /* 0x000fe2000fffe03f */
[C---:B------:R-:W-:Y:S01]  /*2b00*/  ISETP.GT.AND P0, PT, R0.reuse, 0x1, PT ;  /* 0x000000010000780c */ /* 0x040fe20003f04270 */
[----:B------:R-:W-:Y:S01]  /*2b10*/  UIADD3 UR14, UR14, 0x1, URZ ;  /* 0x000000010e0e7890 */ /* 0x000fe2000fffe03f */
[----:B------:R-:W-:Y:S01]  /*2b20*/  IADD3 R0, R0, -0x1, RZ ;  /* 0xffffffff00007810 */ /* 0x000fe20007ffe0ff */
[----:B------:R-:W-:Y:S02]  /*2b30*/  UISETP.NE.AND UP0, UPT, UR13, 0xc, UPT ;  /* 0x0000000c0d00788c */ /* 0x000fe4000bf05270 */
[----:B------:R-:W-:Y:S02]  /*2b40*/  UISETP.NE.AND UP1, UPT, UR14, 0xc, UPT ;  /* 0x0000000c0e00788c */ /* 0x000fe4000bf25270 */
[----:B------:R-:W-:Y:S02]  /*2b50*/  USEL UR7, URZ, 0x1, UP0 ;  /* 0x000000013f077887 */ /* 0x000fe40008000000 */
[----:B------:R-:W-:-:S02]  /*2b60*/  USEL UR13, UR13, URZ, UP0 ;  /* 0x0000003f0d0d7287 */ /* 0x000fc40008000000 */
[----:B------:R-:W-:Y:S02]  /*2b70*/  USEL UR14, UR14, URZ, UP1 ;  /* 0x0000003f0e0e7287 */ /* 0x000fe40008800000 */
[----:B------:R-:W-:Y:S01]  /*2b80*/  LOP3.LUT R6, R6, UR7, RZ, 0x3c, !PT ;  /* 0x0000000706067c12 */ /* 0x000fe2000f8e3cff */
[----:B------:R-:W-:Y:S01]  /*2b90*/  UMOV UR7, 0x1 ;  /* 0x0000000100077882 */ /* 0x000fe20000000000 */
[----:B------:R-:W-:Y:S08]  /*2ba0*/  @P0 BRA `(.L_x_31) ;  /* 0xfffffff800100947 */ /* 0x000ff0000383ffff */
.L_x_23:
[----:B------:R-:W-:Y:S01]  /*2bb0*/  UISETP.NE.AND UP0, UPT, UR5, URZ, UPT ;  /* 0x0000003f0500728c */ /* 0x000fe2000bf05270 */
[----:B-12---:R-:W1:Y:S03]  /*2bc0*/  LDC R0, c[0x0][0x28c] ;  /* 0x0000a300ff007b82 */ /* 0x006e660000000800 */
[----:B------:R-:W-:-:S06]  /*2bd0*/  USEL UR5, URZ, 0x1, !UP0 ;  /* 0x000000013f057887 */ /* 0x000fcc000c000000 */
[----:B------:R-:W-:Y:S02]  /*2be0*/  ISETP.NE.AND P0, PT, RZ, UR5, PT ;  /* 0x00000005ff007c0c */ /* 0x000fe4000bf05270 */
[----:B-1----:R-:W-:-:S11]  /*2bf0*/  ISETP.GE.AND P1, PT, R0, 0x1, PT ;  /* 0x000000010000780c */ /* 0x002fd60003f26270 */
[----:B------:R-:W-:Y:S05]  /*2c00*/  @!P0 BRA `(.L_x_32) ;  /* 0x0000000400008947 */ /* 0x000fea0003800000 */
[----:B------:R-:W-:Y:S01]  /*2c10*/  FADD R141, R24, R141 ;  /* 0x0000008d188d7221 */ /* 0x000fe20000000000 */
        /* <DEDUP_REMOVED lines=62> */
[----:B------:R-:W-:-:S07]  /*3000*/  FADD R90, R90, R87 ;  /* 0x000000575a5a7221 */ /* 0x000fce0000000000 */
.L_x_32:
[----:B------:R-:W-:Y:S05]  /*3010*/  @!P1 BRA `(.L_x_33) ;  /* 0x0000000000409947 */ /* 0x000fea0003800000 */
[----:B------:R-:W-:-:S13]  /*3020*/  ISETP.NE.AND P0, PT, R152, 0x3, PT ;  /* 0x000000039800780c */ /* 0x000fda0003f05270 */
[----:B------:R-:W-:Y:S05]  /*3030*/  @!P0 BRA `(.L_x_34) ;  /* 0x0000000000048947 */ /* 0x000fea0003800000 */
[----:B------:R-:W-:Y:S01]  /*3040*/  BPT.TRAP 0x1 ;  /* 0x000000040000795c */ /* 0x000fe20000300000 */
.L_x_34:
[----:B------:R-:W-:Y:S01]  /*3050*/  UISETP.LT.AND UP0, UPT, UR49, 0x1, UPT ;  /* 0x000000013100788c */ /* 0x000fe2000bf01270 */
[----:B------:R-:W-:-:S03]  /*3060*/  ISETP.GT.U32.AND P0, PT, R19, 0x1, PT ;  /* 0x000000011300780c */ /* 0x000fc60003f04070 */
[----:B------:R-:W-:-:S04]  /*3070*/  USEL UR5, UR49, 0x1, UP0 ;  /* 0x0000000131057887 */ /* 0x000fc80008000000 */
[----:B------:R-:W-:-:S04]  /*3080*/  UIADD3 UR5, UR4, UR49, -UR5 ;  /* 0x0000003104057290 */ /* 0x000fc8000fffe805 */
[----:B------:R-:W-:-:S04]  /*3090*/  UIMAD.WIDE.U32 UR6, UR5, -0x55555555, URZ ;  /* 0xaaaaaaab050678a5 */ /* 0x000fc8000f8e003f */
[----:B------:R-:W-:-:S04]  /*30a0*/  USHF.R.U32.HI UR6, URZ, 0x3, UR7 ;  /* 0x000000033f067899 */ /* 0x000fc80008011607 */
[----:B------:R-:W-:-:S04]  /*30b0*/  UIMAD UR5, UR6, -0xc, UR5 ;  /* 0xfffffff4060578a4 */ /* 0x000fc8000f8e0205 */
[----:B------:R-:W-:-:S04]  /*30c0*/  ULEA UR5, UR5, UR50, 0x3 ;  /* 0x0000003205057291 */ /* 0x000fc8000f8e183f */
[----:B------:R-:W-:-:S04]  /*30d0*/  UIADD3 UR5, UR5, 0x60, URZ ;  /* 0x0000006005057890 */ /* 0x000fc8000fffe03f */
[----:B------:R-:W-:-:S09]  /*30e0*/  UPRMT UR5, URZ, 0x654, UR5 ;  /* 0x000006543f057896 */ /* 0x000fd20008000005 */
[----:B------:R-:W-:Y:S01]  /*30f0*/  SYNCS.ARRIVE.TRANS64.RED.A1T0 RZ, [UR5], RZ ;  /* 0x000000ffffff79a7 */ /* 0x000fe20008100405 */
[----:B------:R-:W-:Y:S05]  /*3100*/  @P0 BRA `(.L_x_33) ;  /* 0x0000000000040947 */ /* 0x000fea0003800000 */
[----:B------:R-:W-:Y:S01]  /*3110*/  BPT.TRAP 0x1 ;  /* 0x000000040000795c */ /* 0x000fe20000300000 */
.L_x_33:
[----:B------:R-:W-:Y:S01]  /*3120*/  UIADD3 UR6, UR50, 0x200, URZ ;  /* 0x0000020032067890 */ /* 0x000fe2000fffe03f */
[----:B------:R-:W-:Y:S01]  /*3130*/  R2UR UR46, R3 ;  /* 0x00000000032e72ca */ /* 0x000fe200000e0000 */
[----:B------:R-:W-:Y:S01]  /*3140*/  UIADD3 UR51, UR49, UR4, URZ ;  /* 0x0000000431337290 */ /* 0x000fe2000fffe03f */
[----:B------:R-:W-:Y:S01]  /*3150*/  R2UR UR45, R8 ;  /* 0x00000000082d72ca */ /* 0x000fe200000e0000 */
[----:B------:R-:W-:Y:S02]  /*3160*/  UISETP.GE.U32.AND UP1, UPT, UR49, 0xc, UPT ;  /* 0x0000000c3100788c */ /* 0x000fe4000bf26070 */
[----:B------:R-:W-:Y:S02]  /*3170*/  ULOP3.LUT UP2, URZ, UR6, 0x9f, URZ, 0xc0, !UPT ;  /* 0x0000009f063f7892 */ /* 0x000fe4000f84c03f */
[----:B------:R-:W-:-:S04]  /*3180*/  UISETP.GT.U32.AND UP0, UPT, UR51, 0xb, UPT ;  /* 0x0000000b3300788c */ /* 0x000fc8000bf04070 */
[----:B------:R-:W-:Y:S01]  /*3190*/  UISETP.LT.U32.AND UP0, UPT, UR49, 0xc, UP0 ;  /* 0x0000000c3100788c */ /* 0x000fe20008701070 */
[----:B------:R-:W-:Y:S01]  /*31a0*/  PLOP3.LUT P0, PT, PT, PT, UP2, 0x80, 0x0 ;  /* 0x000000000000781c */ /* 0x000fe20003f0f028 */
[----:B------:R-:W-:Y:S02]  /*31b0*/  USHF.L.U32 UR46, UR46, 0x7, URZ ;  /* 0x000000072e2e7899 */ /* 0x000fe4000800063f */
[----:B------:R-:W-:Y:S02]  /*31c0*/  @UP1 UIMAD.WIDE.U32 UR4, UR51, -0x55555555, URZ ;  /* 0xaaaaaaab330418a5 */ /* 0x000fe4000f8e003f */
[----:B------:R-:W-:Y:S02]  /*31d0*/  USEL UR6, URZ, 0x1, !UP0 ;  /* 0x000000013f067887 */ /* 0x000fe4000c000000 */
[----:B------:R-:W-:Y:S02]  /*31e0*/  @UP1 USHF.R.U32.HI UR4, URZ, 0x3, UR5 ;  /* 0x000000033f041899 */ /* 0x000fe40008011605 */
[----:B------:R-:W-:-:S02]  /*31f0*/  ULOP3.LUT UR48, UR48, UR6, URZ, 0x3c, !UPT ;  /* 0x0000000630307292 */ /* 0x000fc4000f8e3c3f */
[----:B------:R-:W-:Y:S02]  /*3200*/  USHF.L.U32 UR45, UR45, 0x7, URZ ;  /* 0x000000072d2d7899 */ /* 0x000fe4000800063f */
[----:B------:R-:W-:Y:S01]  /*3210*/  @UP1 ULOP3.LUT UR48, UR48, 0x1, UR4, 0x78, !UPT ;  /* 0x0000000130301892 */ /* 0x000fe2000f8e7804 */
[----:B------:R-:W-:Y:S11]  /*3220*/  @!P0 BRA `(.L_x_35) ;  /* 0x0000000000408947 */ /* 0x000ff60003800000 */
[----:B------:R-:W-:Y:S01]  /*3230*/  MOV R0, 0x0 ;  /* 0x0000000000007802 */ /* 0x000fe20000000f00 */
[----:B------:R-:W-:Y:S01]  /*3240*/  ULDC.64 UR4, c[0x4][0x70] ;  /* 0x01001c0000047ab9 */ /* 0x000fe20000000a00 */
[----:B------:R-:W-:Y:S01]  /*3250*/  ULDC.64 UR6, c[0x4][0x8] ;  /* 0x0100020000067ab9 */ /* 0x000fe20000000a00 */
[----:B------:R-:W-:Y:S01]  /*3260*/  IMAD.U32 R4, RZ, RZ, UR4 ;  /* 0x00000004ff047e24 */ /* 0x000fe2000f8e00ff */
[----:B------:R1:W2:Y:S01]  /*3270*/  LDC.64 R14, c[0x4][R0] ;  /* 0x01000000000e7b82 */ /* 0x0002a20000000a00 */
[----:B------:R-:W-:Y:S01]  /*3280*/  MOV R5, UR5 ;  /* 0x0000000500057c02 */ /* 0x000fe20008000f00 */
[----:B------:R-:W-:Y:S01]  /*3290*/  ULDC.64 UR4, c[0x4][0x78] ;  /* 0x01001e0000047ab9 */ /* 0x000fe20000000a00 */
[----:B------:R-:W-:Y:S01]  /*32a0*/  IMAD.U32 R10, RZ, RZ, UR6 ;  /* 0x00000006ff0a7e24 */ /* 0x000fe2000f8e00ff */
[----:B------:R-:W-:Y:S01]  /*32b0*/  MOV R7, UR5 ;  /* 0x0000000500077c02 */ /* 0x000fe20008000f00 */
[----:B------:R-:W-:Y:S01]  /*32c0*/  IMAD.U32 R6, RZ, RZ, UR4 ;  /* 0x00000004ff067e24 */ /* 0x000fe2000f8e00ff */
[----:B------:R-:W-:Y:S01]  /*32d0*/  MOV R11, UR7 ;  /* 0x00000007000b7c02 */ /* 0x000fe20008000f00 */
[----:B------:R-:W-:Y:S01]  /*32e0*/  IMAD.MOV.U32 R8, RZ, RZ, 0x70 ;  /* 0x00000070ff087424 */ /* 0x000fe200078e00ff */
[----:B------:R-:W-:Y:S01]  /*32f0*/  MOV R12, 0x1 ;  /* 0x00000001000c7802 */ /* 0x000fe20000000f00 */
[----:B-1----:R-:W-:-:S07]  /*3300*/  IMAD.MOV.U32 R13, RZ, RZ, RZ ;  /* 0x000000ffff0d7224 */ /* 0x002fce00078e00ff */
[----:B------:R-:W-:-:S07]  /*3310*/  LEPC R20, `(.L_x_35) ;  /* 0x000000001014794e */ /* 0x000fce0000000000 */
[----:B--2--5:R-:W-:Y:S05]  /*3320*/  CALL.ABS.NOINC R14 ;  /* 0x000000000e007343 */ /* 0x024fea0003c00000 */
.L_x_35:
[----:B------:R-:W-:-:S04]  /*3330*/  UIADD3 UR4, UR50, 0x4200, URZ ;  /* 0x0000420032047890 */ /* 0x000fc8000fffe03f */
[----:B------:R-:W-:-:S06]  /*3340*/  ULOP3.LUT UP0, URZ, UR4, 0x9f, URZ, 0xc0, !UPT ;  /* 0x0000009f043f7892 */ /* 0x000fcc000f80c03f */
[----:B------:R-:W-:-:S13]  /*3350*/  PLOP3.LUT P0, PT, PT, PT, UP0, 0x80, 0x0 ;  /* 0x000000000000781c */ /* 0x000fda0003f0f008 */
[----:B------:R-:W-:Y:S05]  /*3360*/  @!P0 BRA `(.L_x_36) ;  /* 0x0000000000408947 */ /* 0x000fea0003800000 */
[----:B------:R-:W-:Y:S01]  /*3370*/  MOV R0, 0x0 ;  /* 0x0000000000007802 */ /* 0x000fe20000000f00 */
[----:B------:R-:W-:Y:S01]  /*3380*/  ULDC.64 UR4, c[0x4][0x70] ;  /* 0x01001c0000047ab9 */ /* 0x000fe20000000a00 */
[----:B------:R-:W-:Y:S01]  /*3390*/  ULDC.64 UR6, c[0x4][0x78] ;  /* 0x01001e0000067ab9 */ /* 0x000fe20000000a00 */
[----:B------:R-:W-:Y:S01]  /*33a0*/  MOV R4, UR4 ;  /* 0x0000000400047c02 */ /* 0x000fe20008000f00 */
[----:B------:R1:W2:Y:S01]  /*33b0*/  LDC.64 R14, c[0x4][R0] ;  /* 0x01000000000e7b82 */ /* 0x0002a20000000a00 */
[----:B------:R-:W-:Y:S01]  /*33c0*/  IMAD.U32 R5, RZ, RZ, UR5 ;  /* 0x00000005ff057e24 */ /* 0x000fe2000f8e00ff */
[----:B------:R-:W-:Y:S01]  /*33d0*/  ULDC.64 UR4, c[0x4][0x10] ;  /* 0x0100040000047ab9 */ /* 0x000fe20000000a00 */
[----:B------:R-:W-:Y:S01]  /*33e0*/  MOV R6, UR6 ;  /* 0x0000000600067c02 */ /* 0x000fe20008000f00 */
[----:B------:R-:W-:Y:S01]  /*33f0*/  IMAD.U32 R7, RZ, RZ, UR7 ;  /* 0x00000007ff077e24 */ /* 0x000fe2000f8e00ff */
[----:B------:R-:W-:Y:S01]  /*3400*/  MOV R10, UR4 ;  /* 0x00000004000a7c02 */ /* 0x000fe20008000f00 */
[----:B------:R-:W-:Y:S01]  /*3410*/  IMAD.U32 R11, RZ, RZ, UR5 ;  /* 0x00000005ff0b7e24 */ /* 0x000fe2000f8e00ff */
[----:B------:R-:W-:Y:S01]  /*3420*/  MOV R8, 0x70 ;  /* 0x0000007000087802 */ /* 0x000fe20000000f00 */
[----:B------:R-:W-:Y:S01]  /*3430*/  IMAD.MOV.U32 R12, RZ, RZ, 0x1 ;  /* 0x00000001ff0c7424 */ /* 0x000fe200078e00ff */
[----:B-1----:R-:W-:-:S07]  /*3440*/  MOV R13, RZ ;  /* 0x000000ff000d7202 */ /* 0x002fce0000000f00 */
[----:B------:R-:W-:-:S07]  /*3450*/  LEPC R20, `(.L_x_36) ;  /* 0x000000001014794e */ /* 0x000fce0000000000 */
[----:B--2--5:R-:W-:Y:S05]  /*3460*/  CALL.ABS.NOINC R14 ;  /* 0x000000000e007343 */ /* 0x024fea0003c00000 */
.L_x_36:
[----:B------:R-:W1:Y:S02]  /*3470*/  LDC.64 R8, c[0x0][0x590] ;  /* 0x00016400ff087b82 */ /* 0x000e640000000a00 */
[----:B-1----:R-:W-:-:S04]  /*3480*/  ISETP.NE.U32.AND P0, PT, R8, RZ, PT ;  /* 0x000000ff0800720c */ /* 0x002fc80003f05070 */
[----:B------:R-:W-:-:S13]  /*3490*/  ISETP.NE.AND.EX P0, PT, R9, RZ, PT, P0 ;  /* 0x000000ff0900720c */ /* 0x000fda0003f05300 */
[----:B------:R-:W-:Y:S05]  /*34a0*/  @!P0 BRA `(.L_x_37) ;  /* 0x0000000000348947 */ /* 0x000fea0003800000 */
[----:B------:R-:W-:Y:S02]  /*34b0*/  ULDC.64 UR4, c[0x0][0x588] ;  /* 0x0001620000047ab9 */ /* 0x000fe40000000a00 */
[----:B------:R-:W-:-:S04]  /*34c0*/  ISETP.NE.U32.AND P1, PT, RZ, UR4, PT ;  /* 0x00000004ff007c0c */ /* 0x000fc8000bf25070 */
[----:B------:R-:W-:-:S13]  /*34d0*/  ISETP.NE.AND.EX P1, PT, RZ, UR5, PT, P1 ;  /* 0x00000005ff007c0c */ /* 0x000fda000bf25310 */
[----:B------:R-:W-:Y:S05]  /*34e0*/  @!P1 BRA `(.L_x_38) ;  /* 0x0000000000189947 */ /* 0x000fea0003800000 */
[----:B------:R-:W1:Y:S01]  /*34f0*/  LDC.64 R4, c[0x0][0x588] ;  /* 0x00016200ff047b82 */ /* 0x000e620000000a00 */
[----:B------:R-:W-:-:S04]  /*3500*/  IMAD R3, R8, UR47, RZ ;  /* 0x0000002f08037c24 */ /* 0x000fc8000f8e02ff */
[----:B-1----:R-:W-:-:S05]  /*3510*/  IMAD.WIDE R4, R3, 0x4, R4 ;  /* 0x0000000403047825 */ /* 0x002fca00078e0204 */
[----:B-----5:R1:W5:Y:S01]  /*3520*/  LDG.E R88, desc[UR40][R4.64] ;  /* 0x0000002804587981 */ /* 0x020362000c1e1900 */
[----:B------:R-:W-:Y:S01]  /*3530*/  IMAD.MOV.U32 R22, RZ, RZ, 0x1 ;  /* 0x00000001ff167424 */ /* 0x000fe200078e00ff */
[----:B------:R-:W-:Y:S06]  /*3540*/  BRA `(.L_x_37) ;  /* 0x00000000000c7947 */ /* 0x000fec0003800000 */
.L_x_38:
[----:B------:R-:W-:Y:S01]  /*3550*/  ULDC UR4, c[0x0][0x580] ;  /* 0x0001600000047ab9 */ /* 0x000fe20000000800 */
[----:B------:R-:W-:Y:S01]  /*3560*/  MOV R22, 0x1 ;  /* 0x0000000100167802 */ /* 0x000fe20000000f00 */
[----:B-----5:R-:W-:-:S07]  /*3570*/  IMAD.U32 R88, RZ, RZ, UR4 ;  /* 0x00000004ff587e24 */ /* 0x020fce000f8e00ff */
.L_x_37:
[----:B------:R-:W2:Y:S02]  /*3580*/  LDC.64 R6, c[0x0][0x5b0] ;  /* 0x00016c00ff067b82 */ /* 0x000ea40000000a00 */
[----:B--2---:R-:W-:-:S04]  /*3590*/  ISETP.NE.U32.AND P1, PT, R6, RZ, PT ;  /* 0x000000ff0600720c */ /* 0x004fc80003f25070 */
[----:B------:R-:W-:-:S13]  /*35a0*/  ISETP.NE.AND.EX P1, PT, R7, RZ, PT, P1 ;  /* 0x000000ff0700720c */ /* 0x000fda0003f25310 */
[----:B------:R-:W-:Y:S05]  /*35b0*/  @!P1 BRA `(.L_x_39) ;  /* 0x00000000002c9947 */ /* 0x000fea0003800000 */
[----:B------:R-:W-:Y:S02]  /*35c0*/  ULDC.64 UR4, c[0x0][0x5a8] ;  /* 0x00016a0000047ab9 */ /* 0x000fe40000000a00 */
[----:B------:R-:W-:-:S04]  /*35d0*/  ISETP.NE.U32.AND P1, PT, RZ, UR4, PT ;  /* 0x00000004ff007c0c */ /* 0x000fc8000bf25070 */
[----:B------:R-:W-:-:S13]  /*35e0*/  ISETP.NE.AND.EX P1, PT, RZ, UR5, PT, P1 ;  /* 0x00000005ff007c0c */ /* 0x000fda000bf25310 */
[----:B------:R-:W-:Y:S05]  /*35f0*/  @!P1 BRA `(.L_x_40) ;  /* 0x0000000000149947 */ /* 0x000fea0003800000 */
[----:B-1----:R-:W1:Y:S01]  /*3600*/  LDC.64 R4, c[0x0][0x5a8] ;  /* 0x00016a00ff047b82 */ /* 0x002e620000000a00 */
[----:B------:R-:W-:-:S04]  /*3610*/  IMAD R3, R6, UR47, RZ ;  /* 0x0000002f06037c24 */ /* 0x000fc8000f8e02ff */
[----:B-1----:R-:W-:-:S05]  /*3620*/  IMAD.WIDE R4, R3, 0x4, R4 ;  /* 0x0000000403047825 */ /* 0x002fca00078e0204 */
[----:B-----5:R2:W5:Y:S01]  /*3630*/  LDG.E R23, desc[UR40][R4.64] ;  /* 0x0000002804177981 */ /* 0x020562000c1e1900 */
[----:B------:R-:W-:Y:S05]  /*3640*/  BRA `(.L_x_39) ;  /* 0x0000000000087947 */ /* 0x000fea0003800000 */
.L_x_40:
[----:B------:R-:W-:Y:S02]  /*3650*/  ULDC UR4, c[0x0][0x5a0] ;  /* 0x0001680000047ab9 */ /* 0x000fe40000000800 */
[----:B-----5:R-:W-:-:S07]  /*3660*/  MOV R23, UR4 ;  /* 0x0000000400177c02 */ /* 0x020fce0008000f00 */
.L_x_39:
[----:B------:R-:W-:Y:S01]  /*3670*/  ULDC.64 UR4, c[0x0][0x588] ;  /* 0x0001620000047ab9 */ /* 0x000fe20000000a00 */
[----:B------:R-:W-:Y:S01]  /*3680*/  ISETP.NE.U32.AND P1, PT, R8, RZ, PT ;  /* 0x000000ff0800720c */ /* 0x000fe20003f25070 */
[----:B------:R-:W-:Y:S02]  /*3690*/  UISETP.NE.U32.AND UP0, UPT, UR4, URZ, UPT ;  /* 0x0000003f0400728c */ /* 0x000fe4000bf05070 */
[----:B------:R-:W-:Y:S02]  /*36a0*/  ISETP.NE.U32.AND P4, PT, RZ, UR4, PT ;  /* 0x00000004ff007c0c */ /* 0x000fe4000bf85070 */
[----:B------:R-:W-:Y:S01]  /*36b0*/  ISETP.NE.AND.EX P1, PT, R9, RZ, PT, P1 ;  /* 0x000000ff0900720c */ /* 0x000fe20003f25310 */
[----:B------:R-:W-:Y:S02]  /*36c0*/  UISETP.NE.AND.EX UP0, UPT, UR5, URZ, UPT, UP0 ;  /* 0x0000003f0500728c */ /* 0x000fe4000bf05300 */
[----:B------:R-:W-:Y:S02]  /*36d0*/  ISETP.NE.AND.EX P4, PT, RZ, UR5, PT, P4 ;  /* 0x00000005ff007c0c */ /* 0x000fe4000bf85340 */
[----:B------:R-:W-:-:S02]  /*36e0*/  PLOP3.LUT P3, PT, PT, PT, PT, 0x8, 0x0 ;  /* 0x000000000000781c */ /* 0x000fc40003f6e170 */
[----:B------:R-:W-:-:S04]  /*36f0*/  PLOP3.LUT P2, PT, PT, PT, UP0, 0x80, 0x0 ;  /* 0x000000000000781c */ /* 0x000fc80003f4f008 */
[----:B------:R-:W-:-:S05]  /*3700*/  PLOP3.LUT P2, PT, P2, PT, PT, 0x8, 0x0 ;  /* 0x000000000000781c */ /* 0x000fca000174e170 */
[----:B------:R-:W-:Y:S08]  /*3710*/  @P4 BRA P1, `(.L_x_41) ;  /* 0x0000000000244947 */ /* 0x000ff00000800000 */
[----:B------:R-:W-:Y:S04]  /*3720*/  BSSY B0, `(.L_x_41) ;  /* 0x0000008000007945 */ /* 0x000fe80003800000 */
[----:B------:R-:W-:Y:S05]  /*3730*/  @!P0 BRA `(.L_x_42) ;  /* 0x0000000000148947 */ /* 0x000fea0003800000 */
[----:B------:R-:W-:Y:S02]  /*3740*/  LOP3.LUT P1, RZ, R22, 0xff, RZ, 0xc0, !PT ;  /* 0x000000ff16ff7812 */ /* 0x000fe4000782c0ff */
[----:B------:R-:W-:-:S11]  /*3750*/  PLOP3.LUT P3, PT, P2, PT, PT, 0x80, 0x0 ;  /* 0x000000000000781c */ /* 0x000fd6000176f070 */
[----:B------:R-:W-:Y:S05]  /*3760*/  @!P1 BRA `(.L_x_43) ;  /* 0x00000000000c9947 */ /* 0x000fea0003800000 */
[----:B-----5:R-:W-:Y:S01]  /*3770*/  FSETP.EQ.AND P3, PT, R88, RZ, PT ;  /* 0x000000ff5800720b */ /* 0x020fe20003f62000 */
[----:B------:R-:W-:-:S12]  /*3780*/  BRA `(.L_x_43) ;  /* 0x0000000000047947 */ /* 0x000fd80003800000 */
.L_x_42:
[----:B-----5:R-:W-:-:S13]  /*3790*/  FSETP.EQ.AND P3, PT, R88, RZ, PT ;  /* 0x000000ff5800720b */ /* 0x020fda0003f62000 */
.L_x_43:
[----:B------:R-:W-:Y:S05]  /*37a0*/  BSYNC B0 ;  /* 0x0000000000007941 */ /* 0x000fea0003800000 */
.L_x_41:
[----:B------:R-:W-:Y:S04]  /*37b0*/  BSSY B0, `(.L_x_44) ;  /* 0x0000007000007945 */ /* 0x000fe80003800000 */
[----:B------:R-:W-:Y:S05]  /*37c0*/  @!P0 BRA `(.L_x_45) ;  /* 0x0000000000108947 */ /* 0x000fea0003800000 */
[----:B------:R-:W-:-:S13]  /*37d0*/  LOP3.LUT P0, RZ, R22, 0xff, RZ, 0xc0, !PT ;  /* 0x000000ff16ff7812 */ /* 0x000fda000780c0ff */
[----:B------:R-:W-:Y:S05]  /*37e0*/  @!P0 BRA `(.L_x_46) ;  /* 0x00000000000c8947 */ /* 0x000fea0003800000 */
[----:B-----5:R-:W-:Y:S01]  /*37f0*/  FSETP.EQ.AND P2, PT, R88, RZ, PT ;  /* 0x000000ff5800720b */ /* 0x020fe20003f42000 */
[----:B------:R-:W-:-:S12]  /*3800*/  BRA `(.L_x_46) ;  /* 0x0000000000047947 */ /* 0x000fd80003800000 */
.L_x_45:
[----:B-----5:R-:W-:-:S13]  /*3810*/  FSETP.EQ.AND P2, PT, R88, RZ, PT ;  /* 0x000000ff5800720b */ /* 0x020fda0003f42000 */
.L_x_46:
[----:B------:R-:W-:Y:S05]  /*3820*/  BSYNC B0 ;  /* 0x0000000000007941 */ /* 0x000fea0003800000 */
.L_x_44:
[----:B------:R-:W-:Y:S01]  /*3830*/  BSSY B0, `(.L_x_47) ;  /* 0x0000041000007945 */ /* 0x000fe20003800000 */
[----:B------:R-:W-:Y:S01]  /*3840*/  IMAD.MOV.U32 R0, RZ, RZ, RZ ;  /* 0x000000ffff007224 */ /* 0x000fe200078e00ff */
[----:B------:R-:W-:Y:S02]  /*3850*/  MOV R3, RZ ;  /* 0x000000ff00037202 */ /* 0x000fe40000000f00 */
[----:B-12---:R-:W-:Y:S01]  /*3860*/  CS2R R4, SRZ ;  /* 0x0000000000047805 */ /* 0x006fe2000001ff00 */
[----:B------:R-:W-:Y:S06]  /*3870*/  @P3 BRA `(.L_x_48) ;  /* 0x0000000000f03947 */ /* 0x000fec0003800000 */
[----:B------:R-:W-:-:S13]  /*3880*/  ISETP.NE.AND P1, PT, R89, 0x3, PT ;  /* 0x000000035900780c */ /* 0x000fda0003f25270 */
[----:B------:R-:W-:Y:S05]  /*3890*/  @!P1 BRA `(.L_x_49) ;  /* 0x0000000000049947 */ /* 0x000fea0003800000 */
[----:B------:R-:W-:Y:S01]  /*38a0*/  BPT.TRAP 0x1 ;  /* 0x000000040000795c */ /* 0x000fe20000300000 */
.L_x_49:
[----:B------:R-:W-:Y:S01]  /*38b0*/  LEA R13, R116, UR50, 0x3 ;  /* 0x00000032740d7c11 */ /* 0x000fe2000f8e18ff */
[----:B------:R-:W-:Y:S01]  /*38c0*/  BSSY B1, `(.L_x_50) ;  /* 0x0000006000017945 */ /* 0x000fe20003800000 */
[----:B------:R-:W-:Y:S01]  /*38d0*/  SHF.L.U32 R4, R115, 0x1f, RZ ;  /* 0x0000001f73047819 */ /* 0x000fe200000006ff */
[----:B------:R-:W-:Y:S01]  /*38e0*/  IMAD.MOV.U32 R0, RZ, RZ, RZ ;  /* 0x000000ffff007224 */ /* 0x000fe200078e00ff */
[----:B------:R-:W-:Y:S02]  /*38f0*/  MOV R3, RZ ;  /* 0x000000ff00037202 */ /* 0x000fe40000000f00 */
[----:B------:R-:W1:Y:S02]  /*3900*/  SYNCS.PHASECHK.TRANS64.TRYWAIT P0, [R13+URZ+0xc0], R4 ;  /* 0x0000c0040d0075a7 */ /* 0x000e64000800017f */
[----:B-1----:R-:W-:Y:S05]  /*3910*/  @!P0 BRA `(.L_x_51) ;  /* 0x000000bc005c8947 */ /* 0x002fea0003800000 */
.L_x_175:
[----:B------:R-:W-:Y:S05]  /*3920*/  BSYNC B1 ;  /* 0x0000000000017941 */ /* 0x000fea0003800000 */
.L_x_50:
[----:B------:R-:W-:Y:S01]  /*3930*/  BSSY B1, `(.L_x_52) ;  /* 0x000001f000017945 */ /* 0x000fe20003800000 */
[----:B-1----:R-:W-:-:S03]  /*3940*/  CS2R R4, SRZ ;  /* 0x0000000000047805 */ /* 0x002fc6000001ff00 */
[----:B------:R-:W-:Y:S05]  /*3950*/  @P2 BRA `(.L_x_53) ;  /* 0x0000000000702947 */ /* 0x000fea0003800000 */
[C---:B------:R-:W-:Y:S01]  /*3960*/  IMAD.SHL.U32 R0, R18.reuse, 0x10, RZ ;  /* 0x0000001012007824 */ /* 0x040fe200078e00ff */
[C---:B------:R-:W-:Y:S01]  /*3970*/  SHF.L.U32 R3, R18.reuse, 0x1, RZ ;  /* 0x0000000112037819 */ /* 0x040fe200000006ff */
[----:B------:R-:W-:-:S03]  /*3980*/  IMAD.SHL.U32 R5, R18, 0x8, RZ ;  /* 0x0000000812057824 */ /* 0x000fc600078e00ff */
[----:B------:R-:W-:Y:S02]  /*3990*/  LOP3.LUT R0, R0, 0xe00, RZ, 0xc0, !PT ;  /* 0x00000e0000007812 */ /* 0x000fe400078ec0ff */
[----:B------:R-:W-:Y:S02]  /*39a0*/  LOP3.LUT R7, R5, 0x80, RZ, 0xc0, !PT ;  /* 0x0000008005077812 */ /* 0x000fe400078ec0ff */
[----:B------:R-:W-:Y:S02]  /*39b0*/  LOP3.LUT R0, R0, 0x6, R3, 0xf8, !PT ;  /* 0x0000000600007812 */ /* 0x000fe400078ef803 */
[--C-:B------:R-:W-:Y:S02]  /*39c0*/  LOP3.LUT R7, R7, 0x10, R18.reuse, 0xf8, !PT ;  /* 0x0000001007077812 */ /* 0x100fe400078ef812 */
[----:B------:R-:W-:Y:S02]  /*39d0*/  LOP3.LUT R0, R0, 0x60, R5, 0xf8, !PT ;  /* 0x0000006000007812 */ /* 0x000fe400078ef805 */
[----:B------:R-:W-:-:S02]  /*39e0*/  SHF.R.U32.HI R3, RZ, 0x4, R18 ;  /* 0x00000004ff037819 */ /* 0x000fc40000011612 */
[----:B------:R-:W-:Y:S02]  /*39f0*/  LOP3.LUT R7, R0, R7, RZ, 0xfc, !PT ;  /* 0x0000000700077212 */ /* 0x000fe400078efcff */
[----:B------:R-:W-:Y:S02]  /*3a00*/  LOP3.LUT P0, RZ, R3, 0x1, RZ, 0xc0, !PT ;  /* 0x0000000103ff7812 */ /* 0x000fe4000780c0ff */
[----:B------:R-:W-:-:S05]  /*3a10*/  LEA R7, R116, R7, 0xc ;  /* 0x0000000774077211 */ /* 0x000fca00078e60ff */
[----:B------:R-:W-:Y:S01]  /*3a20*/  VIADD R0, R7, UR50 ;  /* 0x0000003207007c36 */ /* 0x000fe20008000000 */
[----:B------:R-:W-:Y:S03]  /*3a30*/  LDS.U16 R4, [R7+UR50+0x300] ;  /* 0x0003003207047984 */ /* 0x000fe60008000400 */
[C---:B------:R-:W-:Y:S01]  /*3a40*/  VIADD R6, R0.reuse, 0x210 ;  /* 0x0000021000067836 */ /* 0x040fe20000000000 */
[----:B------:R-:W-:Y:S01]  /*3a50*/  IADD3 R3, R0, 0x200, RZ ;  /* 0x0000020000037810 */ /* 0x000fe20007ffe0ff */
[----:B------:R-:W-:Y:S03]  /*3a60*/  LDS.U16 R5, [R7+UR50+0x308] ;  /* 0x0003083207057984 */ /* 0x000fe60008000400 */
[----:B------:R-:W-:Y:S01]  /*3a70*/  @P0 IADD3 R6, R3, -0x10, RZ ;  /* 0xfffffff003060810 */ /* 0x000fe20007ffe0ff */
[----:B------:R-:W1:Y:S04]  /*3a80*/  LDS.U16 R0, [R7+UR50+0x208] ;  /* 0x0002083207007984 */ /* 0x000e680008000400 */
[----:B------:R-:W2:Y:S04]  /*3a90*/  LDS.U16 R3, [R7+UR50+0x200] ;  /* 0x0002003207037984 */ /* 0x000ea80008000400 */
[----:B------:R-:W-:Y:S04]  /*3aa0*/  LDS.U16 R8, [R6+0x100] ;  /* 0x0001000006087984 */ /* 0x000fe80000000400 */
[----:B------:R-:W3:Y:S04]  /*3ab0*/  LDS.U16 R9, [R6] ;  /* 0x0000000006097984 */ /* 0x000ee80000000400 */
[----:B------:R-:W-:Y:S04]  /*3ac0*/  LDS.U16 R10, [R6+0x108] ;  /* 0x00010800060a7984 */ /* 0x000fe80000000400 */
[----:B------:R-:W4:Y:S01]  /*3ad0*/  LDS.U16 R11, [R6+0x8] ;  /* 0x00000800060b7984 */ /* 0x000f220000000400 */
[----:B-1----:R-:W-:-:S02]  /*3ae0*/  PRMT R5, R0, 0x5410, R5 ;  /* 0x0000541000057816 */ /* 0x002fc40000000005 */
[----:B--2---:R-:W-:Y:S02]  /*3af0*/  PRMT R4, R3, 0x5410, R4 ;  /* 0x0000541003047816 */ /* 0x004fe40000000004 */
[----:B---3--:R-:W-:Y:S02]  /*3b00*/  PRMT R3, R9, 0x5410, R8 ;  /* 0x0000541009037816 */ /* 0x008fe40000000008 */
[----:B----4-:R-:W-:-:S07]  /*3b10*/  PRMT R0, R11, 0x5410, R10 ;  /* 0x000054100b007816 */ /* 0x010fce000000000a */
.L_x_53:
[----:B------:R-:W-:Y:S05]  /*3b20*/  BSYNC B1 ;  /* 0x0000000000017941 */ /* 0x000fea0003800000 */
.L_x_52:
[----:B------:R-:W-:Y:S01]  /*3b30*/  @!PT LDS RZ, [RZ] ;  /* 0x00000000fffff984 */ /* 0x000fe20000000800 */
[----:B------:R-:W-:Y:S01]  /*3b40*/  @!PT LDS RZ, [RZ] ;  /* 0x00000000fffff984 */ /* 0x000fe20000000800 */
[----:B------:R-:W-:Y:S01]  /*3b50*/  @!PT LDS RZ, [RZ] ;  /* 0x00000000fffff984 */ /* 0x000fe20000000800 */
[----:B------:R-:W-:Y:S01]  /*3b60*/  @!PT LDS RZ, [RZ] ;  /* 0x00000000fffff984 */ /* 0x000fe20000000800 */
[----:B------:R1:W-:Y:S06]  /*3b70*/  MEMBAR.ALL.CTA ;  /* 0x0000000000007992 */ /* 0x0003ec0000008000 */
[----:B-1----:R-:W1:Y:S01]  /*3b80*/  FENCE.VIEW.ASYNC.S ;  /* 0x00000000000073c6 */ /* 0x002e620000000000 */
[----:B------:R-:W-:Y:S05]  /*3b90*/  @!P1 BRA `(.L_x_54) ;  /* 0x0000000000049947 */ /* 0x000fea0003800000 */
[----:B------:R-:W-:Y:S01]  /*3ba0*/  BPT.TRAP 0x1 ;  /* 0x000000040000795c */ /* 0x000fe20000300000 */
.L_x_54:
[----:B------:R-:W2:Y:S01]  /*3bb0*/  S2R R7, SR_CgaCtaId ;  /* 0x0000000000077919 */ /* 0x000ea20000008800 */
[----:B------:R-:W-:Y:S01]  /*3bc0*/  VIADD R6, R13, 0xe0 ;  /* 0x000000e00d067836 */ /* 0x000fe20000000000 */
[----:B------:R-:W-:-:S04]  /*3bd0*/  IADD3 R116, R116, 0x1, RZ ;  /* 0x0000000174747810 */ /* 0x000fc80007ffe0ff */
[----:B------:R-:W-:-:S04]  /*3be0*/  ISETP.NE.AND P0, PT, R116, 0x4, PT ;  /* 0x000000047400780c */ /* 0x000fc80003f05270 */
[----:B------:R-:W-:Y:S02]  /*3bf0*/  SEL R116, R116, RZ, P0 ;  /* 0x000000ff74747207 */ /* 0x000fe40000000000 */
[----:B--2---:R-:W-:-:S04]  /*3c00*/  PRMT R6, R7, 0x654, R6 ;  /* 0x0000065407067816 */ /* 0x004fc80000000006 */
[----:B-1----:R1:W-:Y:S02]  /*3c10*/  SYNCS.ARRIVE.TRANS64.RED.A1T0 RZ, [R6+URZ], RZ ;  /* 0x000000ff06ff79a7 */ /* 0x0023e4000810043f */
[----:B-1----:R-:W-:-:S04]  /*3c20*/  SEL R6, RZ, 0x1, P0 ;  /* 0x00000001ff067807 */ /* 0x002fc80000000000 */
[----:B------:R-:W-:-:S07]  /*3c30*/  LOP3.LUT R115, R115, R6, RZ, 0x3c, !PT ;  /* 0x0000000673737212 */ /* 0x000fce00078e3cff */
.L_x_48:
[----:B------:R-:W-:Y:S05]  /*3c40*/  BSYNC B0 ;  /* 0x0000000000007941 */ /* 0x000fea0003800000 */
.L_x_47:
[----:B------:R-:W-:Y:S01]  /*3c50*/  F2FP.F16.E4M3.UNPACK_B R6, R4.H1 ;  /* 0x00000004ff06723e */ /* 0x000fe200030006ff */
[C---:B-----5:R-:W-:Y:S01]  /*3c60*/  FMUL R14, R23.reuse, R156 ;  /* 0x0000009c170e7220 */ /* 0x060fe20000400000 */
[----:B------:R-:W-:Y:S01]  /*3c70*/  F2FP.F16.E4M3.UNPACK_B R8, R5 ;  /* 0x00000005ff08723e */ /* 0x000fe200020006ff */
[C---:B------:R-:W-:Y:S01]  /*3c80*/  FMUL R20, R23.reuse, R154 ;  /* 0x0000009a17147220 */ /* 0x040fe20000400000 */
[C---:B------:R-:W-:Y:S01]  /*3c90*/  FMUL R155, R23.reuse, R155 ;  /* 0x0000009b179b7220 */ /* 0x040fe20000400000 */
[----:B------:R-:W-:Y:S02]  /*3ca0*/  HADD2.F32 R7, -RZ, R6.H1_H1 ;  /* 0x30000006ff077230 */ /* 0x000fe40000004100 */
[C---:B------:R-:W-:Y:S01]  /*3cb0*/  FMUL R151, R23.reuse, R151 ;  /* 0x0000009717977220 */ /* 0x040fe20000400000 */
[----:B------:R-:W-:Y:S02]  /*3cc0*/  HADD2.F32 R9, -RZ, R8.H1_H1 ;  /* 0x30000008ff097230 */ /* 0x000fe40000004100 */
[----:B------:R-:W-:Y:S01]  /*3cd0*/  FMUL R150, R23, R150 ;  /* 0x0000009617967220 */ /* 0x000fe20000400000 */
[----:B------:R-:W-:-:S02]  /*3ce0*/  HADD2.F32 R13, -RZ, R6.H0_H0 ;  /* 0x20000006ff0d7230 */ /* 0x000fc40000004100 */
[----:B------:R-:W-:Y:S01]  /*3cf0*/  FMUL R6, R23, R153 ;  /* 0x0000009917067220 */ /* 0x000fe20000400000 */
[----:B------:R-:W-:Y:S02]  /*3d00*/  HADD2.F32 R15, -RZ, R8.H0_H0 ;  /* 0x20000008ff0f7230 */ /* 0x000fe40000004100 */
[C---:B------:R-:W-:Y:S01]  /*3d10*/  FFMA R14, R88.reuse, R7, R14 ;  /* 0x00000007580e7223 */ /* 0x040fe2000000000e */
[C---:B------:R-:W-:Y:S01]  /*3d20*/  FFMA R20, R88.reuse, R9, R20 ;  /* 0x0000000958147223 */ /* 0x040fe20000000014 */
[C---:B------:R-:W-:Y:S01]  /*3d30*/  FFMA R13, R88.reuse, R13, R155 ;  /* 0x0000000d580d7223 */ /* 0x040fe2000000009b */
[----:B------:R-:W-:Y:S01]  /*3d40*/  MOV R7, 0x3aae005b ;  /* 0x3aae005b00077802 */ /* 0x000fe20000000f00 */
[----:B------:R-:W-:Y:S01]  /*3d50*/  FFMA R15, R88, R15, R6 ;  /* 0x0000000f580f7223 */ /* 0x000fe20000000006 */
[----:B------:R-:W-:Y:S01]  /*3d60*/  FMUL R37, R14, 0.70710676908493041992 ;  /* 0x3f3504f30e257820 */ /* 0x000fe20000400000 */
[----:B------:R-:W-:Y:S01]  /*3d70*/  FMUL R47, R20, 0.70710676908493041992 ;  /* 0x3f3504f3142f7820 */ /* 0x000fe20000400000 */
[----:B------:R-:W-:Y:S01]  /*3d80*/  FMUL R40, R13, 0.70710676908493041992 ;  /* 0x3f3504f30d287820 */ /* 0x000fe20000400000 */
[----:B------:R-:W-:Y:S01]  /*3d90*/  FMUL R42, R15, 0.70710676908493041992 ;  /* 0x3f3504f30f2a7820 */ /* 0x000fe20000400000 */
[----:B------:R-:W-:Y:S01]  /*3da0*/  FMUL R10, R37, R37 ;  /* 0x00000025250a7220 */ /* 0x000fe20000400000 */
[----:B------:R-:W-:Y:S01]  /*3db0*/  FMUL R12, R47, R47 ;  /* 0x0000002f2f0c7220 */ /* 0x000fe20000400000 */
[----:B------:R-:W-:Y:S01]  /*3dc0*/  IMAD.MOV.U32 R6, RZ, RZ, 0x38eb4c3a ;  /* 0x38eb4c3aff067424 */ /* 0x000fe200078e00ff */
[----:B------:R-:W-:Y:S01]  /*3dd0*/  FSETP.GE.AND P1, PT, |R37|, 1.0029599666595458984, PT ;  /* 0x3f8060fe2500780b */ /* 0x000fe20003f26200 */
[----:B------:R-:W-:Y:S01]  /*3de0*/  FMUL R9, R40, R40 ;  /* 0x0000002828097220 */ /* 0x000fe20000400000 */
[----:B------:R-:W-:Y:S01]  /*3df0*/  FSETP.GE.AND P5, PT, |R47|, 1.0029599666595458984, PT ;  /* 0x3f8060fe2f00780b */ /* 0x000fe20003fa6200 */
[----:B------:R-:W-:Y:S01]  /*3e00*/  FMUL R11, R42, R42 ;  /* 0x0000002a2a0b7220 */ /* 0x000fe20000400000 */
[----:B------:R-:W-:Y:S01]  /*3e10*/  FSETP.GE.AND P0, PT, |R40|, 1.0029599666595458984, PT ;  /* 0x3f8060fe2800780b */ /* 0x000fe20003f06200 */
[----:B------:R-:W-:Y:S01]  /*3e20*/  IMAD.MOV.U32 R8, RZ, RZ, 0x3c09919f ;  /* 0x3c09919fff087424 */ /* 0x000fe200078e00ff */
[----:B------:R-:W-:Y:S01]  /*3e30*/  FSETP.GE.AND P4, PT, |R42|, 1.0029599666595458984, PT ;  /* 0x3f8060fe2a00780b */ /* 0x000fe20003f86200 */
[----:B------:R-:W-:Y:S01]  /*3e40*/  FMUL R149, R23, R149 ;  /* 0x0000009517957220 */ /* 0x000fe20000400000 */
[----:B------:R-:W-:Y:S01]  /*3e50*/  FSEL R25, |R37|, R10, P1 ;  /* 0x0000000a25197208 */ /* 0x000fe20000800200 */
[----:B------:R-:W-:Y:S01]  /*3e60*/  FMUL R147, R23, R147 ;  /* 0x0000009317937220 */ /* 0x000fe20000400000 */
[----:B------:R-:W-:Y:S01]  /*3e70*/  FSEL R31, |R47|, R12, P5 ;  /* 0x0000000c2f1f7208 */ /* 0x000fe20002800200 */
[C---:B------:R-:W-:Y:S01]  /*3e80*/  FMUL R145, R23.reuse, R145 ;  /* 0x0000009117917220 */ /* 0x040fe20000400000 */
[----:B------:R-:W-:Y:S01]  /*3e90*/  FSEL R21, |R40|, R9, P0 ;  /* 0x0000000928157208 */ /* 0x000fe20000000200 */
[C---:B------:R-:W-:Y:S01]  /*3ea0*/  FMUL R141, R23.reuse, R141 ;  /* 0x0000008d178d7220 */ /* 0x040fe20000400000 */
[----:B------:R-:W-:Y:S01]  /*3eb0*/  FSEL R10, R6, 8.4834944573231041431e-05, P0 ;  /* 0x38b1e96a060a7808 */ /* 0x000fe20000000000 */
[----:B------:R-:W-:Y:S01]  /*3ec0*/  FMUL R143, R23, R143 ;  /* 0x0000008f178f7220 */ /* 0x000fe20000400000 */
[----:B------:R-:W-:Y:S01]  /*3ed0*/  FSEL R12, -R7, -0.00082130916416645050049, P0 ;  /* 0xba574d20070c7808 */ /* 0x000fe20000000100 */
[----:B------:R-:W-:Y:S01]  /*3ee0*/  FMUL R20, R20, 0.5 ;  /* 0x3f00000014147820 */ /* 0x000fe20000400000 */
[----:B------:R-:W-:-:S02]  /*3ef0*/  FSEL R27, |R42|, R11, P4 ;  /* 0x0000000b2a1b7208 */ /* 0x000fc40002000200 */
[C---:B------:R-:W-:Y:S01]  /*3f00*/  FSEL R28, R6.reuse, 8.4834944573231041431e-05, P4 ;  /* 0x38b1e96a061c7808 */ /* 0x040fe20002000000 */
[----:B------:R-:W-:Y:S01]  /*3f10*/  FFMA R10, R21, R10, R12 ;  /* 0x0000000a150a7223 */ /* 0x000fe2000000000c */
[C---:B------:R-:W-:Y:S02]  /*3f20*/  FSEL R30, -R7.reuse, -0.00082130916416645050049, P4 ;  /* 0xba574d20071e7808 */ /* 0x040fe40002000100 */
[----:B------:R-:W-:Y:S02]  /*3f30*/  FSEL R24, R6, 8.4834944573231041431e-05, P1 ;  /* 0x38b1e96a06187808 */ /* 0x000fe40000800000 */
[----:B------:R-:W-:Y:S01]  /*3f40*/  FSEL R26, -R7, -0.00082130916416645050049, P1 ;  /* 0xba574d20071a7808 */ /* 0x000fe20000800100 */
[----:B------:R-:W-:Y:S01]  /*3f50*/  FFMA R32, R27, R28, R30 ;  /* 0x0000001c1b207223 */ /* 0x000fe2000000001e */
[C---:B------:R-:W-:Y:S02]  /*3f60*/  FSEL R12, R8.reuse, 0.0052134888246655464172, P0 ;  /* 0x3baad5ea080c7808 */ /* 0x040fe40000000000 */
[----:B------:R-:W-:Y:S01]  /*3f70*/  MOV R9, 0x3d24d99a ;  /* 0x3d24d99a00097802 */ /* 0x000fe20000000f00 */
[----:B------:R-:W-:Y:S01]  /*3f80*/  FFMA R26, R25, R24, R26 ;  /* 0x00000018191a7223 */ /* 0x000fe2000000001a */
[----:B------:R-:W-:Y:S01]  /*3f90*/  FSEL R28, R8, 0.0052134888246655464172, P1 ;  /* 0x3baad5ea081c7808 */ /* 0x000fe20000800000 */
[----:B------:R-:W-:Y:S01]  /*3fa0*/  FFMA R12, R21, R10, R12 ;  /* 0x0000000a150c7223 */ /* 0x000fe2000000000c */
[----:B------:R-:W-:Y:S01]  /*3fb0*/  FSEL R34, R6, 8.4834944573231041431e-05, P5 ;  /* 0x38b1e96a06227808 */ /* 0x000fe20002800000 */
[----:B------:R-:W-:Y:S01]  /*3fc0*/  IMAD.MOV.U32 R10, RZ, RZ, 0x3e235519 ;  /* 0x3e235519ff0a7424 */ /* 0x000fe200078e00ff */
[----:B------:R-:W-:Y:S01]  /*3fd0*/  FSEL R36, -R7, -0.00082130916416645050049, P5 ;  /* 0xba574d2007247808 */ /* 0x000fe20002800100 */
[----:B------:R-:W-:Y:S01]  /*3fe0*/  FFMA R26, R25, R26, R28 ;  /* 0x0000001a191a7223 */ /* 0x000fe2000000001c */
[----:B------:R-:W-:-:S02]  /*3ff0*/  FSEL R30, -R9, -0.026868773624300956726, P1 ;  /* 0xbcdc1be7091e7808 */ /* 0x000fc40000800100 */
[----:B------:R-:W-:Y:S01]  /*4000*/  FSEL R24, -R9, -0.026868773624300956726, P0 ;  /* 0xbcdc1be709187808 */ /* 0x000fe20000000100 */
[----:B------:R-:W-:Y:S01]  /*4010*/  FFMA R38, R31, R34, R36 ;  /* 0x000000221f267223 */ /* 0x000fe20000000024 */
[----:B------:R-:W-:Y:S01]  /*4020*/  FSEL R34, R8, 0.0052134888246655464172, P4 ;  /* 0x3baad5ea08227808 */ /* 0x000fe20002000000 */
[----:B------:R-:W-:Y:S01]  /*4030*/  FFMA R30, R25, R26, R30 ;  /* 0x0000001a191e7223 */ /* 0x000fe2000000001e */
[----:B------:R-:W-:Y:S01]  /*4040*/  MOV R11, 0x3f69b4f9 ;  /* 0x3f69b4f9000b7802 */ /* 0x000fe20000000f00 */
[----:B------:R-:W-:Y:S01]  /*4050*/  FFMA R24, R21, R12, R24 ;  /* 0x0000000c15187223 */ /* 0x000fe20000000018 */
[C---:B------:R-:W-:Y:S01]  /*4060*/  FSEL R26, R10.reuse, 0.11284004896879196167, P0 ;  /* 0x3de718af0a1a7808 */ /* 0x040fe20000000000 */
[----:B------:R-:W-:Y:S01]  /*4070*/  FFMA R34, R27, R32, R34 ;  /* 0x000000201b227223 */ /* 0x000fe20000000022 */
[----:B------:R-:W-:Y:S01]  /*4080*/  IMAD.MOV.U32 R12, RZ, RZ, 0x3f210a14 ;  /* 0x3f210a14ff0c7424 */ /* 0x000fe200078e00ff */
[----:B------:R-:W-:Y:S02]  /*4090*/  FSEL R32, R10, 0.11284004896879196167, P1 ;  /* 0x3de718af0a207808 */ /* 0x000fe40000800000 */
[----:B------:R-:W-:Y:S01]  /*40a0*/  FSEL R28, R11, -0.37612664699554443359, P0 ;  /* 0xbec093ac0b1c7808 */ /* 0x000fe20000000000 */
[----:B------:R-:W-:Y:S01]  /*40b0*/  FFMA R24, R21, R24, R26 ;  /* 0x0000001815187223 */ /* 0x000fe2000000001a */
[----:B------:R-:W-:Y:S01]  /*40c0*/  FSEL R36, -R9, -0.026868773624300956726, P4 ;  /* 0xbcdc1be709247808 */ /* 0x000fe20002000100 */
[----:B------:R-:W-:Y:S01]  /*40d0*/  FFMA R30, R25, R30, R32 ;  /* 0x0000001e191e7223 */ /* 0x000fe20000000020 */
[----:B------:R-:W-:Y:S01]  /*40e0*/  FSEL R26, R12, 0.12837915122509002686, P0 ;  /* 0x3e0375d30c1a7808 */ /* 0x000fe20000000000 */
[----:B------:R-:W-:Y:S01]  /*40f0*/  FFMA R24, R21, R24, R28 ;  /* 0x0000001815187223 */ /* 0x000fe2000000001c */
[----:B------:R-:W-:Y:S01]  /*4100*/  FSEL R32, R11, -0.37612664699554443359, P1 ;  /* 0xbec093ac0b207808 */ /* 0x000fe20000800000 */
[----:B------:R-:W-:Y:S01]  /*4110*/  FFMA R34, R27, R34, R36 ;  /* 0x000000221b227223 */ /* 0x000fe20000000024 */
[----:B------:R-:W-:Y:S01]  /*4120*/  FSEL R36, R10, 0.11284004896879196167, P4 ;  /* 0x3de718af0a247808 */ /* 0x000fe20002000000 */
[----:B------:R-:W-:Y:S01]  /*4130*/  FFMA R21, R21, R24, R26 ;  /* 0x0000001815157223 */ /* 0x000fe2000000001a */
[----:B------:R-:W-:Y:S01]  /*4140*/  FSEL R24, R12, 0.12837915122509002686, P1 ;  /* 0x3e0375d30c187808 */ /* 0x000fe20000800000 */
[----:B------:R-:W-:Y:S01]  /*4150*/  FFMA R30, R25, R30, R32 ;  /* 0x0000001e191e7223 */ /* 0x000fe20000000020 */
[----:B------:R-:W-:Y:S01]  /*4160*/  FSEL R26, R11, -0.37612664699554443359, P4 ;  /* 0xbec093ac0b1a7808 */ /* 0x000fe20002000000 */
[----:B------:R-:W-:Y:S01]  /*4170*/  FFMA R34, R27, R34, R36 ;  /* 0x000000221b227223 */ /* 0x000fe20000000024 */
[----:B------:R-:W-:Y:S01]  /*4180*/  FSEL R32, R8, 0.0052134888246655464172, P5 ;  /* 0x3baad5ea08207808 */ /* 0x000fe20002800000 */
[----:B------:R-:W-:Y:S01]  /*4190*/  FFMA R24, R25, R30, R24 ;  /* 0x0000001e19187223 */ /* 0x000fe20000000018 */
[----:B------:R-:W-:Y:S01]  /*41a0*/  FSEL R25, -|R37|, R37, P1 ;  /* 0x0000002525197208 */ /* 0x000fe20000800300 */
[----:B------:R-:W-:Y:S01]  /*41b0*/  FFMA R26, R27, R34, R26 ;  /* 0x000000221b1a7223 */ /* 0x000fe2000000001a */
[----:B------:R-:W-:Y:S01]  /*41c0*/  FSEL R28, -|R40|, R40, P0 ;  /* 0x00000028281c7208 */ /* 0x000fe20000000300 */
[----:B------:R-:W-:Y:S01]  /*41d0*/  FFMA R38, R31, R38, R32 ;  /* 0x000000261f267223 */ /* 0x000fe20000000020 */
[----:B------:R-:W-:Y:S01]  /*41e0*/  FSEL R30, R12, 0.12837915122509002686, P4 ;  /* 0x3e0375d30c1e7808 */ /* 0x000fe20002000000 */
[----:B------:R-:W-:Y:S01]  /*41f0*/  FFMA R24, R24, R25, R25 ;  /* 0x0000001918187223 */ /* 0x000fe20000000019 */
[----:B------:R-:W-:Y:S01]  /*4200*/  FSEL R34, -R9, -0.026868773624300956726, P5 ;  /* 0xbcdc1be709227808 */ /* 0x000fe20002800100 */
[----:B------:R-:W-:Y:S01]  /*4210*/  FFMA R21, R21, R28, R28 ;  /* 0x0000001c15157223 */ /* 0x000fe2000000001c */
[----:B------:R-:W-:Y:S01]  /*4220*/  FSEL R25, -|R42|, R42, P4 ;  /* 0x0000002a2a197208 */ /* 0x000fe20002000300 */
[----:B------:R-:W-:Y:S01]  /*4230*/  FFMA R26, R27, R26, R30 ;  /* 0x0000001a1b1a7223 */ /* 0x000fe2000000001e */
[----:B------:R-:W-:Y:S01]  /*4240*/  FSEL R30, R10, 0.11284004896879196167, P5 ;  /* 0x3de718af0a1e7808 */ /* 0x000fe20002800000 */
[C---:B------:R-:W-:Y:S01]  /*4250*/  FFMA R34, R31.reuse, R38, R34 ;  /* 0x000000261f227223 */ /* 0x040fe20000000022 */
[----:B------:R-:W1:Y:S01]  /*4260*/  @P0 MUFU.EX2 R28, R21 ;  /* 0x00000015001c0308 */ /* 0x000e620000000800 */
[----:B------:R-:W-:Y:S01]  /*4270*/  FFMA R25, R26, R25, R25 ;  /* 0x000000191a197223 */ /* 0x000fe20000000019 */
[----:B------:R-:W-:Y:S01]  /*4280*/  F2FP.F16.E4M3.UNPACK_B R26, R5.H1 ;  /* 0x00000005ff1a723e */ /* 0x000fe200030006ff */
[----:B------:R-:W-:Y:S01]  /*4290*/  FFMA R30, R31, R34, R30 ;  /* 0x000000221f1e7223 */ /* 0x000fe2000000001e */
[----:B------:R-:W-:-:S02]  /*42a0*/  FSEL R34, R11, -0.37612664699554443359, P5 ;  /* 0xbec093ac0b227808 */ /* 0x000fc40002800000 */
[----:B------:R-:W-:Y:S01]  /*42b0*/  FSEL R36, R12, 0.12837915122509002686, P5 ;  /* 0x3e0375d30c247808 */ /* 0x000fe20002800000 */
[--C-:B------:R-:W-:Y:S01]  /*42c0*/  HADD2.F32 R27, -RZ, R26.reuse.H0_H0 ;  /* 0x2000001aff1b7230 */ /* 0x100fe20000004100 */
[----:B------:R-:W2:Y:S01]  /*42d0*/  @P1 MUFU.EX2 R32, R24 ;  /* 0x0000001800201308 */ /* 0x000ea20000000800 */
[----:B------:R-:W-:Y:S02]  /*42e0*/  HADD2.F32 R29, -RZ, R26.H1_H1 ;  /* 0x3000001aff1d7230 */ /* 0x000fe40000004100 */
[----:B------:R-:W-:Y:S01]  /*42f0*/  FFMA R34, R31, R30, R34 ;  /* 0x0000001e1f227223 */ /* 0x000fe20000000022 */
[----:B------:R-:W-:Y:S01]  /*4300*/  F2FP.F16.E4M3.UNPACK_B R30, R3 ;  /* 0x00000003ff1e723e */ /* 0x000fe200020006ff */
[C---:B------:R-:W-:Y:S01]  /*4310*/  FFMA R26, R88.reuse, R27, R151 ;  /* 0x0000001b581a7223 */ /* 0x040fe20000000097 */
[----:B------:R-:W-:Y:S01]  /*4320*/  FSEL R35, -|R47|, R47, P5 ;  /* 0x0000002f2f237208 */ /* 0x000fe20002800300 */
[----:B------:R-:W-:Y:S01]  /*4330*/  FFMA R27, R88, R29, R150 ;  /* 0x0000001d581b7223 */ /* 0x000fe20000000096 */
[----:B------:R-:W-:Y:S01]  /*4340*/  FFMA R34, R31, R34, R36 ;  /* 0x000000221f227223 */ /* 0x000fe20000000024 */
[----:B------:R-:W3:Y:S01]  /*4350*/  @P4 MUFU.EX2 R33, R25 ;  /* 0x0000001900214308 */ /* 0x000ee20000000800 */
[----:B------:R-:W-:-:S02]  /*4360*/  HADD2.F32 R29, -RZ, R30.H0_H0 ;  /* 0x2000001eff1d7230 */ /* 0x000fc40000004100 */
[----:B-1----:R-:W-:Y:S01]  /*4370*/  @P0 FADD R31, -R28, 1 ;  /* 0x3f8000001c1f0421 */ /* 0x002fe20000000100 */
[----:B------:R-:W-:Y:S01]  /*4380*/  FMUL R44, R27, 0.70710676908493041992 ;  /* 0x3f3504f31b2c7820 */ /* 0x000fe20000400000 */
[C---:B------:R-:W-:Y:S01]  /*4390*/  FMUL R49, R26.reuse, 0.70710676908493041992 ;  /* 0x3f3504f31a317820 */ /* 0x040fe20000400000 */
[----:B------:R-:W-:Y:S01]  /*43a0*/  FMUL R26, R26, 0.5 ;  /* 0x3f0000001a1a7820 */ /* 0x000fe20000400000 */
[----:B------:R-:W-:Y:S01]  /*43b0*/  FFMA R28, R88, R29, R149 ;  /* 0x0000001d581c7223 */ /* 0x000fe20000000095 */
[----:B------:R-:W-:Y:S01]  /*43c0*/  FFMA R29, R34, R35, R35 ;  /* 0x00000023221d7223 */ /* 0x000fe20000000023 */
[----:B------:R-:W-:Y:S01]  /*43d0*/  @P0 LOP3.LUT R21, R31, 0x80000000, R40, 0xb8, !PT ;  /* 0x800000001f150812 */ /* 0x000fe200078eb828 */
[----:B------:R-:W-:Y:S02]  /*43e0*/  HADD2.F32 R31, -RZ, R30.H1_H1 ;  /* 0x3000001eff1f7230 */ /* 0x000fe40000004100 */
[----:B--2---:R-:W-:Y:S01]  /*43f0*/  @P1 FADD R32, -R32, 1 ;  /* 0x3f80000020201421 */ /* 0x004fe20000000100 */
[----:B------:R-:W1:Y:S01]  /*4400*/  @P5 MUFU.EX2 R30, R29 ;  /* 0x0000001d001e5308 */ /* 0x000e620000000800 */
[----:B------:R-:W-:Y:S01]  /*4410*/  FMUL R46, R28, 0.70710676908493041992 ;  /* 0x3f3504f31c2e7820 */ /* 0x000fe20000400000 */
[C---:B------:R-:W-:Y:S01]  /*4420*/  FMUL R35, R44.reuse, R44 ;  /* 0x0000002c2c237220 */ /* 0x040fe20000400000 */
[----:B------:R-:W-:Y:S01]  /*4430*/  FSETP.GE.AND P0, PT, |R44|, 1.0029599666595458984, PT ;  /* 0x3f8060fe2c00780b */ /* 0x000fe20003f06200 */
[----:B------:R-:W-:Y:S01]  /*4440*/  FADD R21, R21, 1 ;  /* 0x3f80000015157421 */ /* 0x000fe20000000000 */
[----:B------:R-:W-:Y:S01]  /*4450*/  @P1 LOP3.LUT R24, R32, 0x80000000, R37, 0xb8, !PT ;  /* 0x8000000020181812 */ /* 0x000fe200078eb825 */
[----:B---3--:R-:W-:Y:S01]  /*4460*/  @P4 FADD R33, -R33, 1 ;  /* 0x3f80000021214421 */ /* 0x008fe20000000100 */
[----:B------:R-:W-:Y:S01]  /*4470*/  FMUL R32, R49, R49 ;  /* 0x0000003131207220 */ /* 0x000fe20000400000 */
[C---:B------:R-:W-:Y:S01]  /*4480*/  FMUL R37, R46.reuse, R46 ;  /* 0x0000002e2e257220 */ /* 0x040fe20000400000 */
[----:B------:R-:W-:Y:S01]  /*4490*/  FSETP.GE.AND P1, PT, |R46|, 1.0029599666595458984, PT ;  /* 0x3f8060fe2e00780b */ /* 0x000fe20003f26200 */
[----:B------:R-:W-:Y:S01]  /*44a0*/  FADD R24, R24, 1 ;  /* 0x3f80000018187421 */ /* 0x000fe20000000000 */
[----:B------:R-:W-:Y:S01]  /*44b0*/  @P4 LOP3.LUT R25, R33, 0x80000000, R42, 0xb8, !PT ;  /* 0x8000000021194812 */ /* 0x000fe200078eb82a */
[----:B------:R-:W-:Y:S01]  /*44c0*/  FMUL R33, R23, R148 ;  /* 0x0000009417217220 */ /* 0x000fe20000400000 */
[----:B------:R-:W-:Y:S01]  /*44d0*/  FSETP.GE.AND P4, PT, |R49|, 1.0029599666595458984, PT ;  /* 0x3f8060fe3100780b */ /* 0x000fe20003f86200 */
[----:B------:R-:W-:Y:S01]  /*44e0*/  FMUL R27, R27, 0.5 ;  /* 0x3f0000001b1b7820 */ /* 0x000fe20000400000 */
[----:B------:R-:W-:Y:S01]  /*44f0*/  FSEL R36, |R44|, R35, P0 ;  /* 0x000000232c247208 */ /* 0x000fe20000000200 */
[----:B------:R-:W-:Y:S01]  /*4500*/  FADD R25, R25, 1 ;  /* 0x3f80000019197421 */ /* 0x000fe20000000000 */
[----:B------:R-:W-:-:S02]  /*4510*/  FSEL R39, R6, 8.4834944573231041431e-05, P0 ;  /* 0x38b1e96a06277808 */ /* 0x000fc40000000000 */
[----:B------:R-:W-:Y:S02]  /*4520*/  FSEL R41, -R7, -0.00082130916416645050049, P0 ;  /* 0xba574d2007297808 */ /* 0x000fe40000000100 */
[----:B------:R-:W-:Y:S01]  /*4530*/  FSEL R34, |R49|, R32, P4 ;  /* 0x0000002031227208 */ /* 0x000fe20002000200 */
[----:B-1----:R-:W-:Y:S01]  /*4540*/  @P5 FADD R32, -R30, 1 ;  /* 0x3f8000001e205421 */ /* 0x002fe20000000100 */
[----:B------:R-:W-:Y:S01]  /*4550*/  FSEL R38, |R46|, R37, P1 ;  /* 0x000000252e267208 */ /* 0x000fe20000800200 */
[----:B------:R-:W-:Y:S01]  /*4560*/  FFMA R30, R88, R31, R33 ;  /* 0x0000001f581e7223 */ /* 0x000fe20000000021 */
[----:B------:R-:W-:Y:S01]  /*4570*/  FSEL R35, R6, 8.4834944573231041431e-05, P4 ;  /* 0x38b1e96a06237808 */ /* 0x000fe20002000000 */
[----:B------:R-:W-:Y:S01]  /*4580*/  FFMA R39, R36, R39, R41 ;  /* 0x0000002724277223 */ /* 0x000fe20000000029 */
[C---:B------:R-:W-:Y:S01]  /*4590*/  FSEL R37, -R7.reuse, -0.00082130916416645050049, P4 ;  /* 0xba574d2007257808 */ /* 0x040fe20002000100 */
[----:B------:R-:W-:Y:S01]  /*45a0*/  FMUL R48, R30, 0.70710676908493041992 ;  /* 0x3f3504f31e307820 */ /* 0x000fe20000400000 */
[----:B------:R-:W-:Y:S01]  /*45b0*/  FSEL R33, R8, 0.0052134888246655464172, P0 ;  /* 0x3baad5ea08217808 */ /* 0x000fe20000000000 */
[----:B------:R-:W-:Y:S01]  /*45c0*/  FMUL R30, R30, 0.5 ;  /* 0x3f0000001e1e7820 */ /* 0x000fe20000400000 */
[----:B------:R-:W-:Y:S01]  /*45d0*/  FSEL R43, R6, 8.4834944573231041431e-05, P1 ;  /* 0x38b1e96a062b7808 */ /* 0x000fe20000800000 */
[----:B------:R-:W-:Y:S01]  /*45e0*/  FFMA R35, R34, R35, R37 ;  /* 0x0000002322237223 */ /* 0x000fe20000000025 */
[----:B------:R-:W-:Y:S01]  /*45f0*/  FSEL R45, -R7, -0.00082130916416645050049, P1 ;  /* 0xba574d20072d7808 */ /* 0x000fe20000800100 */
[----:B------:R-:W-:Y:S01]  /*4600*/  FFMA R39, R36, R39, R33 ;  /* 0x0000002724277223 */ /* 0x000fe20000000021 */
[----:B------:R-:W-:-:S02]  /*4610*/  FSEL R31, R8, 0.0052134888246655464172, P4 ;  /* 0x3baad5ea081f7808 */ /* 0x000fc40002000000 */
[----:B------:R-:W-:Y:S01]  /*4620*/  FSEL R37, R8, 0.0052134888246655464172, P1 ;  /* 0x3baad5ea08257808 */ /* 0x000fe20000800000 */
[----:B------:R-:W-:Y:S01]  /*4630*/  FFMA R43, R38, R43, R45 ;  /* 0x0000002b262b7223 */ /* 0x000fe2000000002d */
[C---:B------:R-:W-:Y:S01]  /*4640*/  FSEL R33, -R9.reuse, -0.026868773624300956726, P4 ;  /* 0xbcdc1be709217808 */ /* 0x040fe20002000100 */
[----:B------:R-:W-:Y:S01]  /*4650*/  FFMA R31, R34, R35, R31 ;  /* 0x00000023221f7223 */ /* 0x000fe2000000001f */
[----:B------:R-:W-:Y:S01]  /*4660*/  FSEL R35, R10, 0.11284004896879196167, P4 ;  /* 0x3de718af0a237808 */ /* 0x000fe20002000000 */
[----:B------:R-:W-:Y:S01]  /*4670*/  FFMA R43, R38, R43, R37 ;  /* 0x0000002b262b7223 */ /* 0x000fe20000000025 */
[----:B------:R-:W-:Y:S01]  /*4680*/  @P5 LOP3.LUT R29, R32, 0x80000000, R47, 0xb8, !PT ;  /* 0x80000000201d5812 */ /* 0x000fe200078eb82f */
[----:B------:R-:W-:Y:S01]  /*4690*/  FFMA R31, R34, R31, R33 ;  /* 0x0000001f221f7223 */ /* 0x000fe20000000021 */
[----:B------:R-:W-:Y:S01]  /*46a0*/  FSEL R37, -R9, -0.026868773624300956726, P0 ;  /* 0xbcdc1be709257808 */ /* 0x000fe20000000100 */
[C---:B------:R-:W-:Y:S01]  /*46b0*/  FMUL R32, R48.reuse, R48 ;  /* 0x0000003030207220 */ /* 0x040fe20000400000 */
[----:B------:R-:W-:Y:S01]  /*46c0*/  FSETP.GE.AND P5, PT, |R48|, 1.0029599666595458984, PT ;  /* 0x3f8060fe3000780b */ /* 0x000fe20003fa6200 */
[----:B------:R-:W-:Y:S01]  /*46d0*/  FFMA R31, R34, R31, R35 ;  /* 0x0000001f221f7223 */ /* 0x000fe20000000023 */
[----:B------:R-:W-:Y:S01]  /*46e0*/  FSEL R33, R11, -0.37612664699554443359, P4 ;  /* 0xbec093ac0b217808 */ /* 0x000fe20002000000 */
[----:B------:R-:W-:Y:S01]  /*46f0*/  FFMA R37, R36, R39, R37 ;  /* 0x0000002724257223 */ /* 0x000fe20000000025 */
[----:B------:R-:W-:Y:S01]  /*4700*/  FSEL R41, -R9, -0.026868773624300956726, P1 ;  /* 0xbcdc1be709297808 */ /* 0x000fe20000800100 */
[----:B------:R-:W-:Y:S01]  /*4710*/  FADD R29, R29, 1 ;  /* 0x3f8000001d1d7421 */ /* 0x000fe20000000000 */
[----:B------:R-:W-:Y:S01]  /*4720*/  FSEL R35, R10, 0.11284004896879196167, P0 ;  /* 0x3de718af0a237808 */ /* 0x000fe20000000000 */
[----:B------:R-:W-:Y:S01]  /*4730*/  FFMA R31, R34, R31, R33 ;  /* 0x0000001f221f7223 */ /* 0x000fe20000000021 */
[----:B------:R-:W-:Y:S01]  /*4740*/  FSEL R40, |R48|, R32, P5 ;  /* 0x0000002030287208 */ /* 0x000fe20002800200 */
[----:B------:R-:W-:Y:S01]  /*4750*/  FFMA R41, R38, R43, R41 ;  /* 0x0000002b26297223 */ /* 0x000fe20000000029 */
[----:B------:R-:W-:Y:S01]  /*4760*/  FSEL R45, R6, 8.4834944573231041431e-05, P5 ;  /* 0x38b1e96a062d7808 */ /* 0x000fe20002800000 */
[----:B------:R-:W-:Y:S01]  /*4770*/  FFMA R35, R36, R37, R35 ;  /* 0x0000002524237223 */ /* 0x000fe20000000023 */
[----:B------:R-:W-:Y:S01]  /*4780*/  FSEL R47, -R7, -0.00082130916416645050049, P5 ;  /* 0xba574d20072f7808 */ /* 0x000fe20002800100 */
[----:B------:R-:W-:Y:S01]  /*4790*/  FMUL R20, R29, R20 ;  /* 0x000000141d147220 */ /* 0x000fe20000400000 */
[----:B------:R-:W-:-:S02]  /*47a0*/  FSEL R39, R11, -0.37612664699554443359, P0 ;  /* 0xbec093ac0b277808 */ /* 0x000fc40000000000 */
[----:B------:R-:W-:Y:S01]  /*47b0*/  FSEL R33, R12, 0.12837915122509002686, P4 ;  /* 0x3e0375d30c217808 */ /* 0x000fe20002000000 */
[----:B------:R-:W-:Y:S01]  /*47c0*/  FFMA R45, R40, R45, R47 ;  /* 0x0000002d282d7223 */ /* 0x000fe2000000002f */
[----:B------:R-:W-:Y:S01]  /*47d0*/  FSEL R43, R10, 0.11284004896879196167, P1 ;  /* 0x3de718af0a2b7808 */ /* 0x000fe20000800000 */
[----:B------:R-:W-:Y:S01]  /*47e0*/  FFMA R35, R36, R35, R39 ;  /* 0x0000002324237223 */ /* 0x000fe20000000027 */
[----:B------:R-:W-:Y:S01]  /*47f0*/  FSEL R47, R8, 0.0052134888246655464172, P5 ;  /* 0x3baad5ea082f7808 */ /* 0x000fe20002800000 */
[----:B------:R-:W-:Y:S01]  /*4800*/  FFMA R31, R34, R31, R33 ;  /* 0x0000001f221f7223 */ /* 0x000fe20000000021 */
[----:B------:R-:W-:Y:S01]  /*4810*/  FSEL R32, -|R49|, R49, P4 ;  /* 0x0000003131207208 */ /* 0x000fe20002000300 */
[----:B------:R-:W-:Y:S01]  /*4820*/  FFMA R41, R38, R41, R43 ;  /* 0x0000002926297223 */ /* 0x000fe2000000002b */
[----:B------:R-:W-:Y:S01]  /*4830*/  FSEL R39, R11, -0.37612664699554443359, P1 ;  /* 0xbec093ac0b277808 */ /* 0x000fe20000800000 */
        /* <DEDUP_REMOVED lines=8> */
[----:B------:R-:W-:Y:S01]  /*48c0*/  FFMA R43, R40, R45, R43 ;  /* 0x0000002d282b7223 */ /* 0x000fe2000000002b */
[----:B------:R-:W-:Y:S01]  /*48d0*/  FSEL R33, R12, 0.12837915122509002686, P1 ;  /* 0x3e0375d30c217808 */ /* 0x000fe20000800000 */
[----:B------:R-:W-:Y:S01]  /*48e0*/  FFMA R32, R37, R32, R32 ;  /* 0x0000002025207223 */ /* 0x000fe20000000020 */
[----:B------:R-:W-:Y:S01]  /*48f0*/  FSEL R37, R11, -0.37612664699554443359, P5 ;  /* 0xbec093ac0b257808 */ /* 0x000fe20002800000 */
[----:B------:R-:W-:Y:S01]  /*4900*/  FFMA R43, R40, R43, R41 ;  /* 0x0000002b282b7223 */ /* 0x000fe20000000029 */
[----:B------:R-:W-:Y:S01]  /*4910*/  FSEL R34, -|R46|, R46, P1 ;  /* 0x0000002e2e227208 */ /* 0x000fe20000800300 */
[----:B------:R-:W-:Y:S01]  /*4920*/  FFMA R39, R38, R39, R33 ;  /* 0x0000002726277223 */ /* 0x000fe20000000021 */
[----:B------:R-:W-:Y:S01]  /*4930*/  FSEL R45, R12, 0.12837915122509002686, P5 ;  /* 0x3e0375d30c2d7808 */ /* 0x000fe20002800000 */
[----:B------:R-:W-:Y:S01]  /*4940*/  FFMA R37, R40, R43, R37 ;  /* 0x0000002b28257223 */ /* 0x000fe20000000025 */
[----:B------:R-:W-:Y:S01]  /*4950*/  F2FP.F16.E4M3.UNPACK_B R35, R3.H1 ;  /* 0x00000003ff23723e */ /* 0x000fe200030006ff */
[----:B------:R-:W1:Y:S01]  /*4960*/  @P4 MUFU.EX2 R36, R31 ;  /* 0x0000001f00244308 */ /* 0x000e620000000800 */
[----:B------:R-:W-:Y:S01]  /*4970*/  FSEL R38, -|R48|, R48, P5 ;  /* 0x0000003030267208 */ /* 0x000fe20002800300 */
[----:B------:R-:W-:Y:S01]  /*4980*/  FFMA R34, R39, R34, R34 ;  /* 0x0000002227227223 */ /* 0x000fe20000000022 */
[----:B------:R-:W-:Y:S01]  /*4990*/  FFMA R45, R40, R37, R45 ;  /* 0x00000025282d7223 */ /* 0x000fe2000000002d */
[----:B------:R-:W-:-:S02]  /*49a0*/  HADD2.F32 R33, -RZ, R35.H0_H0 ;  /* 0x20000023ff217230 */ /* 0x000fc40000004100 */
[----:B------:R-:W-:Y:S01]  /*49b0*/  FMUL R39, R23, R146 ;  /* 0x0000009217277220 */ /* 0x000fe20000400000 */
[----:B------:R-:W-:Y:S02]  /*49c0*/  HADD2.F32 R37, -RZ, R35.H1_H1 ;  /* 0x30000023ff257230 */ /* 0x000fe40000004100 */
[----:B------:R-:W-:Y:S01]  /*49d0*/  FFMA R35, R45, R38, R38 ;  /* 0x000000262d237223 */ /* 0x000fe20000000026 */
[----:B------:R-:W2:Y:S01]  /*49e0*/  @P1 MUFU.EX2 R42, R34 ;  /* 0x00000022002a1308 */ /* 0x000ea20000000800 */
[----:B------:R-:W-:Y:S01]  /*49f0*/  F2FP.F16.E4M3.UNPACK_B R38, R0 ;  /* 0x00000000ff26723e */ /* 0x000fe200020006ff */
[----:B------:R-:W-:-:S04]  /*4a00*/  FFMA R33, R88, R33, R147 ;  /* 0x0000002158217223 */ /* 0x000fc80000000093 */
[C---:B------:R-:W-:Y:S01]  /*4a10*/  FMUL R53, R33.reuse, 0.70710676908493041992 ;  /* 0x3f3504f321357820 */ /* 0x040fe20000400000 */
[----:B------:R-:W-:Y:S01]  /*4a20*/  FMUL R33, R33, 0.5 ;  /* 0x3f00000021217820 */ /* 0x000fe20000400000 */
[----:B------:R-:W3:Y:S01]  /*4a30*/  @P5 MUFU.EX2 R43, R35 ;  /* 0x00000023002b5308 */ /* 0x000ee20000000800 */
[----:B-1----:R-:W-:Y:S01]  /*4a40*/  @P4 FADD R40, -R36, 1 ;  /* 0x3f80000024284421 */ /* 0x002fe20000000100 */
[----:B------:R-:W-:Y:S01]  /*4a50*/  FFMA R36, R88, R37, R39 ;  /* 0x0000002558247223 */ /* 0x000fe20000000027 */
[--C-:B------:R-:W-:Y:S02]  /*4a60*/  HADD2.F32 R37, -RZ, R38.reuse.H0_H0 ;  /* 0x20000026ff257230 */ /* 0x100fe40000004100 */
[----:B------:R-:W-:Y:S02]  /*4a70*/  HADD2.F32 R39, -RZ, R38.H1_H1 ;  /* 0x30000026ff277230 */ /* 0x000fe40000004100 */
[----:B------:R-:W-:Y:S01]  /*4a80*/  FMUL R38, R23, R144 ;  /* 0x0000009017267220 */ /* 0x000fe20000400000 */
[----:B------:R-:W-:Y:S01]  /*4a90*/  FMUL R55, R36, 0.70710676908493041992 ;  /* 0x3f3504f324377820 */ /* 0x000fe20000400000 */
[----:B------:R-:W1:Y:S01]  /*4aa0*/  @P0 MUFU.EX2 R41, R32 ;  /* 0x0000002000290308 */ /* 0x000e620000000800 */
[----:B--2---:R-:W-:Y:S01]  /*4ab0*/  @P1 FADD R42, -R42, 1 ;  /* 0x3f8000002a2a1421 */ /* 0x004fe20000000100 */
[----:B------:R-:W-:Y:S01]  /*4ac0*/  FFMA R38, R88, R39, R38 ;  /* 0x0000002758267223 */ /* 0x000fe20000000026 */
[C---:B------:R-:W-:Y:S01]  /*4ad0*/  FMUL R39, R55.reuse, R55 ;  /* 0x0000003737277220 */ /* 0x040fe20000400000 */
[----:B------:R-:W-:Y:S01]  /*4ae0*/  @P4 LOP3.LUT R31, R40, 0x80000000, R49, 0xb8, !PT ;  /* 0x80000000281f4812 */ /* 0x000fe200078eb831 */
[----:B------:R-:W-:Y:S01]  /*4af0*/  FFMA R37, R88, R37, R145 ;  /* 0x0000002558257223 */ /* 0x000fe20000000091 */
[----:B------:R-:W-:Y:S01]  /*4b00*/  @P1 LOP3.LUT R34, R42, 0x80000000, R46, 0xb8, !PT ;  /* 0x800000002a221812 */ /* 0x000fe200078eb82e */
[----:B------:R-:W-:Y:S01]  /*4b10*/  FMUL R60, R38, 0.70710676908493041992 ;  /* 0x3f3504f3263c7820 */ /* 0x000fe20000400000 */
[----:B------:R-:W-:Y:S01]  /*4b20*/  FSETP.GE.AND P1, PT, |R55|, 1.0029599666595458984, PT ;  /* 0x3f8060fe3700780b */ /* 0x000fe20003f26200 */
[----:B---3--:R-:W-:Y:S01]  /*4b30*/  @P5 FADD R43, -R43, 1 ;  /* 0x3f8000002b2b5421 */ /* 0x008fe20000000100 */
[C---:B------:R-:W-:Y:S01]  /*4b40*/  FMUL R40, R53.reuse, R53 ;  /* 0x0000003535287220 */ /* 0x040fe20000400000 */
[----:B------:R-:W-:Y:S01]  /*4b50*/  FSETP.GE.AND P4, PT, |R53|, 1.0029599666595458984, PT ;  /* 0x3f8060fe3500780b */ /* 0x000fe20003f86200 */
[----:B------:R-:W-:Y:S01]  /*4b60*/  FMUL R56, R37, 0.70710676908493041992 ;  /* 0x3f3504f325387820 */ /* 0x000fe20000400000 */
[----:B------:R-:W-:Y:S01]  /*4b70*/  FSEL R42, R6, 8.4834944573231041431e-05, P1 ;  /* 0x38b1e96a062a7808 */ /* 0x000fe20000800000 */
[----:B------:R-:W-:Y:S01]  /*4b80*/  FADD R34, R34, 1 ;  /* 0x3f80000022227421 */ /* 0x000fe20000000000 */
[----:B------:R-:W-:Y:S01]  /*4b90*/  @P5 LOP3.LUT R35, R43, 0x80000000, R48, 0xb8, !PT ;  /* 0x800000002b235812 */ /* 0x000fe200078eb830 */
[----:B------:R-:W-:Y:S01]  /*4ba0*/  FADD R31, R31, 1 ;  /* 0x3f8000001f1f7421 */ /* 0x000fe20000000000 */
[----:B-1----:R-:W-:Y:S01]  /*4bb0*/  @P0 FADD R41, -R41, 1 ;  /* 0x3f80000029290421 */ /* 0x002fe20000000100 */
[----:B------:R-:W-:Y:S01]  /*4bc0*/  FSEL R43, |R55|, R39, P1 ;  /* 0x00000027372b7208 */ /* 0x000fe20000800200 */
[C---:B------:R-:W-:Y:S01]  /*4bd0*/  FMUL R39, R60.reuse, R60 ;  /* 0x0000003c3c277220 */ /* 0x040fe20000400000 */
[----:B------:R-:W-:Y:S01]  /*4be0*/  FSETP.GE.AND P5, PT, |R60|, 1.0029599666595458984, PT ;  /* 0x3f8060fe3c00780b */ /* 0x000fe20003fa6200 */
[----:B------:R-:W-:Y:S01]  /*4bf0*/  FADD R35, R35, 1 ;  /* 0x3f80000023237421 */ /* 0x000fe20000000000 */
[----:B------:R-:W-:Y:S01]  /*4c00*/  @P0 LOP3.LUT R32, R41, 0x80000000, R44, 0xb8, !PT ;  /* 0x8000000029200812 */ /* 0x000fe200078eb82c */
[----:B------:R-:W-:Y:S01]  /*4c10*/  FMUL R41, R56, R56 ;  /* 0x0000003838297220 */ /* 0x000fe20000400000 */
[----:B------:R-:W-:Y:S01]  /*4c20*/  FSEL R40, |R53|, R40, P4 ;  /* 0x0000002835287208 */ /* 0x000fe20002000200 */
[----:B------:R-:W-:Y:S01]  /*4c30*/  FMUL R36, R36, 0.5 ;  /* 0x3f00000024247820 */ /* 0x000fe20000400000 */
[----:B------:R-:W-:Y:S01]  /*4c40*/  FSEL R45, R6, 8.4834944573231041431e-05, P4 ;  /* 0x38b1e96a062d7808 */ /* 0x000fe20002000000 */
[----:B------:R-:W-:Y:S01]  /*4c50*/  FADD R32, R32, 1 ;  /* 0x3f80000020207421 */ /* 0x000fe20000000000 */
[C---:B------:R-:W-:Y:S01]  /*4c60*/  FSEL R47, -R7.reuse, -0.00082130916416645050049, P4 ;  /* 0xba574d20072f7808 */ /* 0x040fe20002000100 */
[----:B------:R-:W-:Y:S01]  /*4c70*/  FMUL R38, R38, 0.5 ;  /* 0x3f00000026267820 */ /* 0x000fe20000400000 */
[----:B------:R-:W-:Y:S01]  /*4c80*/  FSEL R44, -R7, -0.00082130916416645050049, P1 ;  /* 0xba574d20072c7808 */ /* 0x000fe20000800100 */
[----:B------:R-:W-:Y:S01]  /*4c90*/  FMUL R26, R31, R26 ;  /* 0x0000001a1f1a7220 */ /* 0x000fe20000400000 */
[----:B------:R-:W-:Y:S01]  /*4ca0*/  FSETP.GE.AND P0, PT, |R56|, 1.0029599666595458984, PT ;  /* 0x3f8060fe3800780b */ /* 0x000fe20003f06200 */
[----:B------:R-:W-:Y:S01]  /*4cb0*/  FFMA R45, R40, R45, R47 ;  /* 0x0000002d282d7223 */ /* 0x000fe2000000002f */
[----:B------:R-:W-:Y:S01]  /*4cc0*/  FSEL R51, |R60|, R39, P5 ;  /* 0x000000273c337208 */ /* 0x000fe20002800200 */
[----:B------:R-:W-:Y:S01]  /*4cd0*/  FFMA R42, R43, R42, R44 ;  /* 0x0000002a2b2a7223 */ /* 0x000fe2000000002c */
[----:B------:R-:W-:Y:S01]  /*4ce0*/  FSEL R39, R8, 0.0052134888246655464172, P4 ;  /* 0x3baad5ea08277808 */ /* 0x000fe20002000000 */
[----:B------:R-:W-:Y:S01]  /*4cf0*/  FMUL R27, R32, R27 ;  /* 0x0000001b201b7220 */ /* 0x000fe20000400000 */
[----:B------:R-:W-:Y:S01]  /*4d00*/  FSEL R44, R8, 0.0052134888246655464172, P1 ;  /* 0x3baad5ea082c7808 */ /* 0x000fe20000800000 */
[----:B------:R-:W-:Y:S01]  /*4d10*/  FMUL R35, R35, R30 ;  /* 0x0000001e23237220 */ /* 0x000fe20000400000 */
[----:B------:R-:W-:Y:S01]  /*4d20*/  FSEL R47, |R56|, R41, P0 ;  /* 0x00000029382f7208 */ /* 0x000fe20000000200 */
[----:B------:R-:W-:Y:S01]  /*4d30*/  FFMA R39, R40, R45, R39 ;  /* 0x0000002d28277223 */ /* 0x000fe20000000027 */
[----:B------:R-:W-:Y:S01]  /*4d40*/  FSEL R41, -R9, -0.026868773624300956726, P4 ;  /* 0xbcdc1be709297808 */ /* 0x000fe20002000100 */
[----:B------:R-:W-:Y:S01]  /*4d50*/  FFMA R42, R43, R42, R44 ;  /* 0x0000002a2b2a7223 */ /* 0x000fe2000000002c */
[----:B------:R-:W-:-:S02]  /*4d60*/  FSEL R46, R6, 8.4834944573231041431e-05, P0 ;  /* 0x38b1e96a062e7808 */ /* 0x000fc40000000000 */
[----:B------:R-:W-:Y:S01]  /*4d70*/  FSEL R48, -R7, -0.00082130916416645050049, P0 ;  /* 0xba574d2007307808 */ /* 0x000fe20000000100 */
[----:B------:R-:W-:Y:S01]  /*4d80*/  FFMA R39, R40, R39, R41 ;  /* 0x0000002728277223 */ /* 0x000fe20000000029 */
[----:B------:R-:W-:Y:S02]  /*4d90*/  FSEL R44, -R9, -0.026868773624300956726, P1 ;  /* 0xbcdc1be7092c7808 */ /* 0x000fe40000800100 */
[----:B------:R-:W-:Y:S01]  /*4da0*/  FSEL R50, R6, 8.4834944573231041431e-05, P5 ;  /* 0x38b1e96a06327808 */ /* 0x000fe20002800000 */
[----:B------:R-:W-:Y:S01]  /*4db0*/  FFMA R46, R47, R46, R48 ;  /* 0x0000002e2f2e7223 */ /* 0x000fe20000000030 */
[----:B------:R-:W-:Y:S01]  /*4dc0*/  FSEL R52, -R7, -0.00082130916416645050049, P5 ;  /* 0xba574d2007347808 */ /* 0x000fe20002800100 */
[----:B------:R-:W-:Y:S01]  /*4dd0*/  FFMA R42, R43, R42, R44 ;  /* 0x0000002a2b2a7223 */ /* 0x000fe2000000002c */
[----:B------:R-:W-:Y:S02]  /*4de0*/  FSEL R41, R10, 0.11284004896879196167, P4 ;  /* 0x3de718af0a297808 */ /* 0x000fe40002000000 */
[----:B------:R-:W-:Y:S01]  /*4df0*/  FSEL R48, R8, 0.0052134888246655464172, P0 ;  /* 0x3baad5ea08307808 */ /* 0x000fe20000000000 */
[----:B------:R-:W-:Y:S01]  /*4e00*/  FFMA R50, R51, R50, R52 ;  /* 0x0000003233327223 */ /* 0x000fe20000000034 */
[----:B------:R-:W-:Y:S01]  /*4e10*/  FSEL R44, R10, 0.11284004896879196167, P1 ;  /* 0x3de718af0a2c7808 */ /* 0x000fe20000800000 */
[----:B------:R-:W-:Y:S01]  /*4e20*/  FFMA R39, R40, R39, R41 ;  /* 0x0000002728277223 */ /* 0x000fe20000000029 */
[----:B------:R-:W-:Y:S01]  /*4e30*/  FSEL R52, R8, 0.0052134888246655464172, P5 ;  /* 0x3baad5ea08347808 */ /* 0x000fe20002800000 */
[----:B------:R-:W-:Y:S01]  /*4e40*/  FFMA R46, R47, R46, R48 ;  /* 0x0000002e2f2e7223 */ /* 0x000fe20000000030 */
[----:B------:R-:W-:Y:S01]  /*4e50*/  FSEL R41, R11, -0.37612664699554443359, P4 ;  /* 0xbec093ac0b297808 */ /* 0x000fe20002000000 */
[----:B------:R-:W-:Y:S01]  /*4e60*/  FFMA R42, R43, R42, R44 ;  /* 0x0000002a2b2a7223 */ /* 0x000fe2000000002c */
[----:B------:R-:W-:Y:S01]  /*4e70*/  FSEL R48, -R9, -0.026868773624300956726, P0 ;  /* 0xbcdc1be709307808 */ /* 0x000fe20000000100 */
[----:B------:R-:W-:Y:S01]  /*4e80*/  FFMA R50, R51, R50, R52 ;  /* 0x0000003233327223 */ /* 0x000fe20000000034 */
[----:B------:R-:W-:Y:S01]  /*4e90*/  FSEL R44, R11, -0.37612664699554443359, P1 ;  /* 0xbec093ac0b2c7808 */ /* 0x000fe20000800000 */
[----:B------:R-:W-:Y:S01]  /*4ea0*/  FFMA R39, R40, R39, R41 ;  /* 0x0000002728277223 */ /* 0x000fe20000000029 */
[----:B------:R-:W-:Y:S01]  /*4eb0*/  FSEL R52, -R9, -0.026868773624300956726, P5 ;  /* 0xbcdc1be709347808 */ /* 0x000fe20002800100 */
[----:B------:R-:W-:Y:S01]  /*4ec0*/  FFMA R46, R47, R46, R48 ;  /* 0x0000002e2f2e7223 */ /* 0x000fe20000000030 */
[----:B------:R-:W-:Y:S01]  /*4ed0*/  FSEL R41, R12, 0.12837915122509002686, P4 ;  /* 0x3e0375d30c297808 */ /* 0x000fe20002000000 */
[----:B------:R-:W-:Y:S01]  /*4ee0*/  FFMA R44, R43, R42, R44 ;  /* 0x0000002a2b2c7223 */ /* 0x000fe2000000002c */
[----:B------:R-:W-:Y:S01]  /*4ef0*/  FSEL R48, R10, 0.11284004896879196167, P0 ;  /* 0x3de718af0a307808 */ /* 0x000fe20000000000 */
[----:B------:R-:W-:Y:S01]  /*4f00*/  FFMA R50, R51, R50, R52 ;  /* 0x0000003233327223 */ /* 0x000fe20000000034 */
[----:B------:R-:W-:Y:S01]  /*4f10*/  FSEL R42, -|R53|, R53, P4 ;  /* 0x00000035352a7208 */ /* 0x000fe20002000300 */
[----:B------:R-:W-:Y:S01]  /*4f20*/  FFMA R39, R40, R39, R41 ;  /* 0x0000002728277223 */ /* 0x000fe20000000029 */
[----:B------:R-:W-:Y:S01]  /*4f30*/  FSEL R52, R10, 0.11284004896879196167, P5 ;  /* 0x3de718af0a347808 */ /* 0x000fe20002800000 */
[----:B------:R-:W-:Y:S01]  /*4f40*/  FFMA R48, R47, R46, R48 ;  /* 0x0000002e2f307223 */ /* 0x000fe20000000030 */
[C---:B------:R-:W-:Y:S01]  /*4f50*/  FSEL R46, R12.reuse, 0.12837915122509002686, P1 ;  /* 0x3e0375d30c2e7808 */ /* 0x040fe20000800000 */
[----:B------:R-:W-:Y:S01]  /*4f60*/  FFMA R40, R39, R42, R42 ;  /* 0x0000002a27287223 */ /* 0x000fe2000000002a */
[----:B------:R-:W-:Y:S01]  /*4f70*/  F2FP.F16.E4M3.UNPACK_B R41, R0.H1 ;  /* 0x00000000ff29723e */ /* 0x000fe200030006ff */
[----:B------:R-:W-:Y:S01]  /*4f80*/  FFMA R52, R51, R50, R52 ;  /* 0x0000003233347223 */ /* 0x000fe20000000034 */
[----:B------:R-:W-:Y:S01]  /*4f90*/  FSEL R50, R11, -0.37612664699554443359, P0 ;  /* 0xbec093ac0b327808 */ /* 0x000fe20000000000 */
[----:B------:R-:W-:Y:S01]  /*4fa0*/  FFMA R43, R43, R44, R46 ;  /* 0x0000002c2b2b7223 */ /* 0x000fe2000000002e */
[----:B------:R-:W-:Y:S01]  /*4fb0*/  FSEL R46, R12, 0.12837915122509002686, P0 ;  /* 0x3e0375d30c2e7808 */ /* 0x000fe20000000000 */
[----:B------:R-:W1:Y:S01]  /*4fc0*/  @P4 MUFU.EX2 R44, R40 ;  /* 0x00000028002c4308 */ /* 0x000e620000000800 */
[----:B------:R-:W-:Y:S01]  /*4fd0*/  FSEL R42, -|R55|, R55, P1 ;  /* 0x00000037372a7208 */ /* 0x000fe20000800300 */
[----:B------:R-:W-:Y:S01]  /*4fe0*/  FFMA R48, R47, R48, R50 ;  /* 0x000000302f307223 */ /* 0x000fe20000000032 */
[----:B------:R-:W-:Y:S01]  /*4ff0*/  FSEL R50, R11, -0.37612664699554443359, P5 ;  /* 0xbec093ac0b327808 */ /* 0x000fe20002800000 */
[--C-:B------:R-:W-:Y:S01]  /*5000*/  HADD2.F32 R39, -RZ, R41.reuse.H0_H0 ;  /* 0x20000029ff277230 */ /* 0x100fe20000004100 */
[----:B------:R-:W-:Y:S01]  /*5010*/  FSEL R49, -|R56|, R56, P0 ;  /* 0x0000003838317208 */ /* 0x000fe20000000300 */
[----:B------:R-:W-:Y:S01]  /*5020*/  FFMA R46, R47, R48, R46 ;  /* 0x000000302f2e7223 */ /* 0x000fe2000000002e */
[----:B------:R-:W-:-:S02]  /*5030*/  HADD2.F32 R45, -RZ, R41.H1_H1 ;  /* 0x30000029ff2d7230 */ /* 0x000fc40000004100 */
[----:B------:R-:W-:Y:S01]  /*5040*/  FMUL R47, R23, R142 ;  /* 0x0000008e172f7220 */ /* 0x000fe20000400000 */
[----:B------:R-:W-:Y:S01]  /*5050*/  F2FP.F16.E4M3.UNPACK_B R41, R4 ;  /* 0x00000004ff29723e */ /* 0x000fe200020006ff */
[----:B------:R-:W-:Y:S01]  /*5060*/  FFMA R50, R51, R52, R50 ;  /* 0x0000003433327223 */ /* 0x000fe20000000032 */
[----:B------:R-:W-:Y:S01]  /*5070*/  FSEL R52, R12, 0.12837915122509002686, P5 ;  /* 0x3e0375d30c347808 */ /* 0x000fe20002800000 */
[----:B------:R-:W-:Y:S01]  /*5080*/  FFMA R43, R43, R42, R42 ;  /* 0x0000002a2b2b7223 */ /* 0x000fe2000000002a */
[----:B------:R-:W-:Y:S01]  /*5090*/  FFMA R42, R88, R45, R47 ;  /* 0x0000002d582a7223 */ /* 0x000fe2000000002f */
[----:B------:R-:W-:Y:S01]  /*50a0*/  FFMA R45, R46, R49, R49 ;  /* 0x000000312e2d7223 */ /* 0x000fe20000000031 */
[--C-:B------:R-:W-:Y:S01]  /*50b0*/  HADD2.F32 R47, -RZ, R41.reuse.H0_H0 ;  /* 0x20000029ff2f7230 */ /* 0x100fe20000004100 */
[----:B------:R-:W-:Y:S01]  /*50c0*/  FSEL R49, -|R60|, R60, P5 ;  /* 0x0000003c3c317208 */ /* 0x000fe20002800300 */
[----:B------:R-:W2:Y:S01]  /*50d0*/  @P1 MUFU.EX2 R48, R43 ;  /* 0x0000002b00301308 */ /* 0x000ea20000000800 */
[----:B------:R-:W-:Y:S01]  /*50e0*/  FFMA R52, R51, R50, R52 ;  /* 0x0000003233347223 */ /* 0x000fe20000000034 */
[----:B-1----:R-:W-:Y:S01]  /*50f0*/  @P4 FADD R46, -R44, 1 ;  /* 0x3f8000002c2e4421 */ /* 0x002fe20000000100 */
[C---:B------:R-:W-:Y:S01]  /*5100*/  FFMA R44, R88.reuse, R47, R141 ;  /* 0x0000002f582c7223 */ /* 0x040fe2000000008d */
[----:B------:R-:W-:Y:S01]  /*5110*/  FFMA R39, R88, R39, R143 ;  /* 0x0000002758277223 */ /* 0x000fe2000000008f */
[----:B------:R-:W-:Y:S01]  /*5120*/  FFMA R47, R52, R49, R49 ;  /* 0x00000031342f7223 */ /* 0x000fe20000000031 */
[----:B------:R-:W-:Y:S01]  /*5130*/  HADD2.F32 R41, -RZ, R41.H1_H1 ;  /* 0x30000029ff297230 */ /* 0x000fe20000004100 */
[----:B------:R-:W-:Y:S01]  /*5140*/  @P4 LOP3.LUT R40, R46, 0x80000000, R53, 0xb8, !PT ;  /* 0x800000002e284812 */ /* 0x000fe200078eb835 */
[----:B------:R-:W1:Y:S01]  /*5150*/  @P0 MUFU.EX2 R50, R45 ;  /* 0x0000002d00320308 */ /* 0x000e620000000800 */
[----:B------:R-:W-:Y:S01]  /*5160*/  FMUL R59, R39, 0.70710676908493041992 ;  /* 0x3f3504f3273b7820 */ /* 0x000fe20000400000 */
[----:B------:R-:W-:Y:S01]  /*5170*/  FMUL R49, R23, R140 ;  /* 0x0000008c17317220 */ /* 0x000fe20000400000 */
[----:B------:R-:W-:Y:S01]  /*5180*/  FMUL R61, R42, 0.70710676908493041992 ;  /* 0x3f3504f32a3d7820 */ /* 0x000fe20000400000 */
[----:B------:R-:W-:Y:S01]  /*5190*/  FMUL R66, R44, 0.70710676908493041992 ;  /* 0x3f3504f32c427820 */ /* 0x000fe20000400000 */
[C---:B------:R-:W-:Y:S01]  /*51a0*/  FMUL R46, R59.reuse, R59 ;  /* 0x0000003b3b2e7220 */ /* 0x040fe20000400000 */
[C---:B------:R-:W-:Y:S01]  /*51b0*/  FSETP.GE.AND P4, PT, |R59|.reuse, 1.0029599666595458984, PT ;  /* 0x3f8060fe3b00780b */ /* 0x040fe20003f86200 */
[----:B------:R-:W-:Y:S01]  /*51c0*/  FADD R40, R40, 1 ;  /* 0x3f80000028287421 */ /* 0x000fe20000000000 */
[----:B------:R-:W3:Y:S01]  /*51d0*/  @P5 MUFU.EX2 R51, R47 ;  /* 0x0000002f00335308 */ /* 0x000ee20000000800 */
[----:B--2---:R-:W-:Y:S01]  /*51e0*/  @P1 FADD R48, -R48, 1 ;  /* 0x3f80000030301421 */ /* 0x004fe20000000100 */
[----:B------:R-:W-:Y:S01]  /*51f0*/  FSEL R53, |R59|, R46, P4 ;  /* 0x0000002e3b357208 */ /* 0x000fe20002000200 */
[----:B------:R-:W-:Y:S01]  /*5200*/  FFMA R46, R88, R41, R49 ;  /* 0x00000029582e7223 */ /* 0x000fe20000000031 */
[----:B------:R-:W-:Y:S01]  /*5210*/  FSEL R52, R6, 8.4834944573231041431e-05, P4 ;  /* 0x38b1e96a06347808 */ /* 0x000fe20002000000 */
[----:B------:R-:W-:Y:S01]  /*5220*/  FMUL R41, R61, R61 ;  /* 0x0000003d3d297220 */ /* 0x000fe20000400000 */
[----:B------:R-:W-:Y:S01]  /*5230*/  FSEL R54, -R7, -0.00082130916416645050049, P4 ;  /* 0xba574d2007367808 */ /* 0x000fe20002000100 */
[----:B------:R-:W-:Y:S01]  /*5240*/  FMUL R68, R46, 0.70710676908493041992 ;  /* 0x3f3504f32e447820 */ /* 0x000fe20000400000 */
[----:B------:R-:W-:Y:S01]  /*5250*/  @P1 LOP3.LUT R43, R48, 0x80000000, R55, 0xb8, !PT ;  /* 0x80000000302b1812 */ /* 0x000fe200078eb837 */
[----:B-1----:R-:W-:Y:S01]  /*5260*/  @P0 FADD R50, -R50, 1 ;  /* 0x3f80000032320421 */ /* 0x002fe20000000100 */
[----:B------:R-:W-:Y:S01]  /*5270*/  FSETP.GE.AND P1, PT, |R61|, 1.0029599666595458984, PT ;  /* 0x3f8060fe3d00780b */ /* 0x000fe20003f26200 */
[----:B------:R-:W-:Y:S01]  /*5280*/  FFMA R52, R53, R52, R54 ;  /* 0x0000003435347223 */ /* 0x000fe20000000036 */
[----:B------:R-:W-:Y:S01]  /*5290*/  FMUL R49, R68, R68 ;  /* 0x0000004444317220 */ /* 0x000fe20000400000 */
[----:B------:R-:W-:Y:S01]  /*52a0*/  FADD R43, R43, 1 ;  /* 0x3f8000002b2b7421 */ /* 0x000fe20000000000 */
[----:B------:R-:W-:Y:S01]  /*52b0*/  FSEL R55, |R61|, R41, P1 ;  /* 0x000000293d377208 */ /* 0x000fe20000800200 */
[----:B------:R-:W-:Y:S01]  /*52c0*/  FMUL R41, R66, R66 ;  /* 0x0000004242297220 */ /* 0x000fe20000400000 */
[----:B------:R-:W-:Y:S01]  /*52d0*/  FSEL R48, R6, 8.4834944573231041431e-05, P1 ;  /* 0x38b1e96a06307808 */ /* 0x000fe20000800000 */
[----:B---3--:R-:W-:Y:S01]  /*52e0*/  @P5 FADD R51, -R51, 1 ;  /* 0x3f80000033335421 */ /* 0x008fe20000000100 */
[----:B------:R-:W-:Y:S01]  /*52f0*/  FSEL R54, -R7, -0.00082130916416645050049, P1 ;  /* 0xba574d2007367808 */ /* 0x000fe20000800100 */
[----:B------:R-:W-:Y:S01]  /*5300*/  FMUL R33, R40, R33 ;  /* 0x0000002128217220 */ /* 0x000fe20000400000 */
[----:B------:R-:W-:Y:S01]  /*5310*/  @P0 LOP3.LUT R45, R50, 0x80000000, R56, 0xb8, !PT ;  /* 0x80000000322d0812 */ /* 0x000fe200078eb838 */
[----:B------:R-:W-:Y:S01]  /*5320*/  FMUL R36, R43, R36 ;  /* 0x000000242b247220 */ /* 0x000fe20000400000 */
[----:B------:R-:W-:Y:S01]  /*5330*/  @P5 LOP3.LUT R47, R51, 0x80000000, R60, 0xb8, !PT ;  /* 0x80000000332f5812 */ /* 0x000fe200078eb83c */
[----:B------:R-:W-:Y:S01]  /*5340*/  FFMA R58, R55, R48, R54 ;  /* 0x00000030373a7223 */ /* 0x000fe20000000036 */
[----:B------:R-:W-:Y:S01]  /*5350*/  FSEL R60, R8, 0.0052134888246655464172, P1 ;  /* 0x3baad5ea083c7808 */ /* 0x000fe20000800000 */
[----:B------:R-:W-:Y:S01]  /*5360*/  FADD R45, R45, 1 ;  /* 0x3f8000002d2d7421 */ /* 0x000fe20000000000 */
[----:B------:R-:W-:Y:S01]  /*5370*/  FSETP.GE.AND P0, PT, |R66|, 1.0029599666595458984, PT ;  /* 0x3f8060fe4200780b */ /* 0x000fe20003f06200 */
[----:B------:R-:W-:Y:S01]  /*5380*/  FADD R47, R47, 1 ;  /* 0x3f8000002f2f7421 */ /* 0x000fe20000000000 */
[----:B------:R-:W-:Y:S01]  /*5390*/  FSEL R54, R8, 0.0052134888246655464172, P4 ;  /* 0x3baad5ea08367808 */ /* 0x000fe20002000000 */
[----:B------:R-:W-:Y:S01]  /*53a0*/  FFMA R62, R55, R58, R60 ;  /* 0x0000003a373e7223 */ /* 0x000fe2000000003c */
[----:B------:R-:W-:Y:S01]  /*53b0*/  FSEL R41, |R66|, R41, P0 ;  /* 0x0000002942297208 */ /* 0x000fe20000000200 */
[----:B------:R-:W-:Y:S01]  /*53c0*/  FMUL R38, R47, R38 ;  /* 0x000000262f267220 */ /* 0x000fe20000400000 */
[----:B------:R-:W-:Y:S01]  /*53d0*/  FSEL R48, R6, 8.4834944573231041431e-05, P0 ;  /* 0x38b1e96a06307808 */ /* 0x000fe20000000000 */
[----:B------:R-:W-:Y:S01]  /*53e0*/  FFMA R56, R53, R52, R54 ;  /* 0x0000003435387223 */ /* 0x000fe20000000036 */
[----:B------:R-:W-:-:S02]  /*53f0*/  FSEL R50, -R7, -0.00082130916416645050049, P0 ;  /* 0xba574d2007327808 */ /* 0x000fc40000000100 */
[----:B------:R-:W-:Y:S02]  /*5400*/  FSEL R58, -R9, -0.026868773624300956726, P4 ;  /* 0xbcdc1be7093a7808 */ /* 0x000fe40002000100 */
[----:B------:R-:W-:Y:S01]  /*5410*/  FSEL R60, R10, 0.11284004896879196167, P4 ;  /* 0x3de718af0a3c7808 */ /* 0x000fe20002000000 */
[----:B------:R-:W-:Y:S01]  /*5420*/  FFMA R48, R41, R48, R50 ;  /* 0x0000003029307223 */ /* 0x000fe20000000032 */
[----:B------:R-:W-:Y:S01]  /*5430*/  FSETP.GE.AND P5, PT, |R68|, 1.0029599666595458984, PT ;  /* 0x3f8060fe4400780b */ /* 0x000fe20003fa6200 */
[----:B------:R-:W-:Y:S01]  /*5440*/  FFMA R56, R53, R56, R58 ;  /* 0x0000003835387223 */ /* 0x000fe2000000003a */
[----:B------:R-:W-:Y:S02]  /*5450*/  FSEL R50, R8, 0.0052134888246655464172, P0 ;  /* 0x3baad5ea08327808 */ /* 0x000fe40000000000 */
[----:B------:R-:W-:Y:S01]  /*5460*/  FSEL R64, -R9, -0.026868773624300956726, P1 ;  /* 0xbcdc1be709407808 */ /* 0x000fe20000800100 */
[----:B------:R-:W-:Y:S01]  /*5470*/  FFMA R56, R53, R56, R60 ;  /* 0x0000003835387223 */ /* 0x000fe2000000003c */
[----:B------:R-:W-:Y:S01]  /*5480*/  FSEL R49, |R68|, R49, P5 ;  /* 0x0000003144317208 */ /* 0x000fe20002800200 */
[----:B------:R-:W-:Y:S01]  /*5490*/  FFMA R48, R41, R48, R50 ;  /* 0x0000003029307223 */ /* 0x000fe20000000032 */
[----:B------:R-:W-:Y:S01]  /*54a0*/  FSEL R52, R6, 8.4834944573231041431e-05, P5 ;  /* 0x38b1e96a06347808 */ /* 0x000fe20002800000 */
[----:B------:R-:W-:Y:S01]  /*54b0*/  FFMA R62, R55, R62, R64 ;  /* 0x0000003e373e7223 */ /* 0x000fe20000000040 */
[----:B------:R-:W-:-:S02]  /*54c0*/  FSEL R54, -R7, -0.00082130916416645050049, P5 ;  /* 0xba574d2007367808 */ /* 0x000fc40002800100 */
[----:B------:R-:W-:Y:S02]  /*54d0*/  FSEL R58, R11, -0.37612664699554443359, P4 ;  /* 0xbec093ac0b3a7808 */ /* 0x000fe40002000000 */
[----:B------:R-:W-:Y:S01]  /*54e0*/  FSEL R60, R10, 0.11284004896879196167, P1 ;  /* 0x3de718af0a3c7808 */ /* 0x000fe20000800000 */
[----:B------:R-:W-:Y:S01]  /*54f0*/  FFMA R52, R49, R52, R54 ;  /* 0x0000003431347223 */ /* 0x000fe20000000036 */
[----:B------:R-:W-:Y:S01]  /*5500*/  FSEL R50, -R9, -0.026868773624300956726, P0 ;  /* 0xbcdc1be709327808 */ /* 0x000fe20000000100 */
[----:B------:R-:W-:Y:S01]  /*5510*/  FFMA R56, R53, R56, R58 ;  /* 0x0000003835387223 */ /* 0x000fe2000000003a */
[----:B------:R-:W-:Y:S01]  /*5520*/  FSEL R64, R11, -0.37612664699554443359, P1 ;  /* 0xbec093ac0b407808 */ /* 0x000fe20000800000 */
[----:B------:R-:W-:Y:S01]  /*5530*/  FFMA R60, R55, R62, R60 ;  /* 0x0000003e373c7223 */ /* 0x000fe2000000003c */
[----:B------:R-:W-:Y:S01]  /*5540*/  FSEL R54, R8, 0.0052134888246655464172, P5 ;  /* 0x3baad5ea08367808 */ /* 0x000fe20002800000 */
[----:B------:R-:W-:Y:S01]  /*5550*/  FFMA R48, R41, R48, R50 ;  /* 0x0000003029307223 */ /* 0x000fe20000000032 */
[----:B------:R-:W-:Y:S01]  /*5560*/  FSEL R58, R12, 0.12837915122509002686, P4 ;  /* 0x3e0375d30c3a7808 */ /* 0x000fe20002000000 */
[----:B------:R-:W-:Y:S01]  /*5570*/  FFMA R60, R55, R60, R64 ;  /* 0x0000003c373c7223 */ /* 0x000fe20000000040 */
[----:B------:R-:W-:Y:S01]  /*5580*/  FSEL R50, R10, 0.11284004896879196167, P0 ;  /* 0x3de718af0a327808 */ /* 0x000fe20000000000 */
[----:B------:R-:W-:Y:S01]  /*5590*/  FFMA R52, R49, R52, R54 ;  /* 0x0000003431347223 */ /* 0x000fe20000000036 */
[----:B------:R-:W-:Y:S01]  /*55a0*/  FSEL R62, R12, 0.12837915122509002686, P1 ;  /* 0x3e0375d30c3e7808 */ /* 0x000fe20000800000 */
[----:B------:R-:W-:Y:S01]  /*55b0*/  FFMA R56, R53, R56, R58 ;  /* 0x0000003835387223 */ /* 0x000fe2000000003a */
[----:B------:R-:W-:Y:S01]  /*55c0*/  FSEL R51, -|R59|, R59, P4 ;  /* 0x0000003b3b337208 */ /* 0x000fe20002000300 */
[----:B------:R-:W-:Y:S01]  /*55d0*/  FFMA R48, R41, R48, R50 ;  /* 0x0000003029307223 */ /* 0x000fe20000000032 */
[----:B------:R-:W-:Y:S01]  /*55e0*/  FSEL R54, -R9, -0.026868773624300956726, P5 ;  /* 0xbcdc1be709367808 */ /* 0x000fe20002800100 */
[----:B------:R-:W-:Y:S01]  /*55f0*/  FFMA R60, R55, R60, R62 ;  /* 0x0000003c373c7223 */ /* 0x000fe2000000003e */
[----:B------:R-:W-:Y:S01]  /*5600*/  FSEL R50, R11, -0.37612664699554443359, P0 ;  /* 0xbec093ac0b327808 */ /* 0x000fe20000000000 */
[----:B------:R-:W-:Y:S01]  /*5610*/  FFMA R55, R56, R51, R51 ;  /* 0x0000003338377223 */ /* 0x000fe20000000033 */
[----:B------:R-:W-:Y:S01]  /*5620*/  FSEL R56, R10, 0.11284004896879196167, P5 ;  /* 0x3de718af0a387808 */ /* 0x000fe20002800000 */
[----:B------:R-:W-:Y:S01]  /*5630*/  FFMA R54, R49, R52, R54 ;  /* 0x0000003431367223 */ /* 0x000fe20000000036 */
[----:B------:R-:W-:Y:S01]  /*5640*/  FSEL R51, -|R61|, R61, P1 ;  /* 0x0000003d3d337208 */ /* 0x000fe20000800300 */
[----:B------:R-:W-:Y:S01]  /*5650*/  FFMA R48, R41, R48, R50 ;  /* 0x0000003029307223 */ /* 0x000fe20000000032 */
[----:B------:R-:W-:Y:S01]  /*5660*/  FSEL R52, R12, 0.12837915122509002686, P0 ;  /* 0x3e0375d30c347808 */ /* 0x000fe20000000000 */
[----:B------:R-:W-:Y:S01]  /*5670*/  FFMA R54, R49, R54, R56 ;  /* 0x0000003631367223 */ /* 0x000fe20000000038 */
[----:B------:R-:W-:Y:S01]  /*5680*/  FSEL R50, R11, -0.37612664699554443359, P5 ;  /* 0xbec093ac0b327808 */ /* 0x000fe20002800000 */
[----:B------:R-:W-:Y:S01]  /*5690*/  FFMA R60, R60, R51, R51 ;  /* 0x000000333c3c7223 */ /* 0x000fe20000000033 */
[----:B------:R-:W-:Y:S01]  /*56a0*/  FSEL R51, R12, 0.12837915122509002686, P5 ;  /* 0x3e0375d30c337808 */ /* 0x000fe20002800000 */
[----:B------:R-:W-:Y:S01]  /*56b0*/  FFMA R48, R41, R48, R52 ;  /* 0x0000003029307223 */ /* 0x000fe20000000034 */
[----:B------:R-:W-:Y:S01]  /*56c0*/  FSEL R41, -|R66|, R66, P0 ;  /* 0x0000004242297208 */ /* 0x000fe20000000300 */
[----:B------:R-:W-:Y:S01]  /*56d0*/  FFMA R50, R49, R54, R50 ;  /* 0x0000003631327223 */ /* 0x000fe20000000032 */
[----:B------:R-:W1:Y:S01]  /*56e0*/  @P4 MUFU.EX2 R57, R55 ;  /* 0x0000003700394308 */ /* 0x000e620000000800 */
[----:B------:R-:W-:Y:S01]  /*56f0*/  FSEL R53, -|R68|, R68, P5 ;  /* 0x0000004444357208 */ /* 0x000fe20002800300 */
[----:B------:R-:W-:-:S02]  /*5700*/  IMAD.SHL.U32 R54, R18, 0x2, RZ ;  /* 0x0000000212367824 */ /* 0x000fc400078e00ff */
[----:B------:R-:W-:Y:S01]  /*5710*/  FFMA R50, R49, R50, R51 ;  /* 0x0000003231327223 */ /* 0x000fe20000000033 */
[----:B------:R-:W-:Y:S01]  /*5720*/  FFMA R48, R48, R41, R41 ;  /* 0x0000002930307223 */ /* 0x000fe20000000029 */
[----:B------:R-:W-:Y:S02]  /*5730*/  SHF.L.U32 R49, R18, 0x4, RZ ;  /* 0x0000000412317819 */ /* 0x000fe400000006ff */
[----:B------:R-:W-:Y:S01]  /*5740*/  FFMA R50, R50, R53, R53 ;  /* 0x0000003532327223 */ /* 0x000fe20000000035 */
[----:B------:R-:W2:Y:S01]  /*5750*/  @P1 MUFU.EX2 R52, R60 ;  /* 0x0000003c00341308 */ /* 0x000ea20000000800 */
[----:B------:R-:W-:Y:S02]  /*5760*/  LOP3.LUT R49, R49, 0xe00, RZ, 0xc0, !PT ;  /* 0x00000e0031317812 */ /* 0x000fe400078ec0ff */
[----:B------:R-:W-:Y:S02]  /*5770*/  SHF.L.U32 R53, R18, 0x3, RZ ;  /* 0x0000000312357819 */ /* 0x000fe400000006ff */
[----:B------:R-:W-:-:S02]  /*5780*/  LOP3.LUT R54, R49, 0x6, R54, 0xf8, !PT ;  /* 0x0000000631367812 */ /* 0x000fc400078ef836 */
[----:B------:R-:W-:Y:S01]  /*5790*/  LOP3.LUT R49, R18, 0xff, RZ, 0xc0, !PT ;  /* 0x000000ff12317812 */ /* 0x000fe200078ec0ff */
[----:B------:R-:W3:Y:S01]  /*57a0*/  @P0 MUFU.EX2 R41, R48 ;  /* 0x0000003000290308 */ /* 0x000ee20000000800 */
[----:B-1----:R-:W-:Y:S01]  /*57b0*/  @P4 FADD R57, -R57, 1 ;  /* 0x3f80000039394421 */ /* 0x002fe20000000100 */
[----:B------:R-:W-:Y:S02]  /*57c0*/  LOP3.LUT R54, R54, 0x60, R53, 0xf8, !PT ;  /* 0x0000006036367812 */ /* 0x000fe400078ef835 */
[----:B------:R-:W-:Y:S02]  /*57d0*/  SHF.R.U32.HI R56, RZ, 0x4, R18 ;  /* 0x00000004ff387819 */ /* 0x000fe40000011612 */
[----:B------:R-:W-:Y:S02]  /*57e0*/  @P4 LOP3.LUT R55, R57, 0x80000000, R59, 0xb8, !PT ;  /* 0x8000000039374812 */ /* 0x000fe400078eb83b */
[----:B------:R-:W1:Y:S01]  /*57f0*/  @P5 MUFU.EX2 R51, R50 ;  /* 0x0000003200335308 */ /* 0x000e620000000800 */
[----:B--2---:R-:W-:Y:S01]  /*5800*/  @P1 FADD R52, -R52, 1 ;  /* 0x3f80000034341421 */ /* 0x004fe20000000100 */
[----:B------:R-:W-:Y:S01]  /*5810*/  LOP3.LUT R57, R53, 0x80, RZ, 0xc0, !PT ;  /* 0x0000008035397812 */ /* 0x000fe200078ec0ff */
[----:B------:R-:W-:-:S02]  /*5820*/  VIADD R53, R49, 0x1f ;  /* 0x0000001f31357836 */ /* 0x000fc40000000000 */
[----:B------:R-:W-:Y:S01]  /*5830*/  FADD R55, R55, 1 ;  /* 0x3f80000037377421 */ /* 0x000fe20000000000 */
[----:B------:R-:W-:Y:S02]  /*5840*/  LOP3.LUT P4, RZ, R56, 0x1, RZ, 0xc0, !PT ;  /* 0x0000000138ff7812 */ /* 0x000fe4000788c0ff */
[----:B------:R-:W-:Y:S01]  /*5850*/  @P1 LOP3.LUT R60, R52, 0x80000000, R61, 0xb8, !PT ;  /* 0x80000000343c1812 */ /* 0x000fe200078eb83d */
[----:B------:R-:W-:Y:S01]  /*5860*/  FMUL R52, R13, 0.5 ;  /* 0x3f0000000d347820 */ /* 0x000fe20000400000 */
[----:B---3--:R-:W-:Y:S01]  /*5870*/  @P0 FADD R49, -R41, 1 ;  /* 0x3f80000029310421 */ /* 0x008fe20000000100 */
[----:B------:R-:W-:Y:S01]  /*5880*/  FMUL R13, R14, 0.5 ;  /* 0x3f0000000e0d7820 */ /* 0x000fe20000400000 */
[----:B------:R-:W-:Y:S01]  /*5890*/  FMUL R14, R15, 0.5 ;  /* 0x3f0000000f0e7820 */ /* 0x000fe20000400000 */
[----:B------:R-:W-:Y:S01]  /*58a0*/  ISETP.GT.U32.AND P1, PT, R53, 0x3e, PT ;  /* 0x0000003e3500780c */ /* 0x000fe20003f24070 */
[----:B------:R-:W-:Y:S01]  /*58b0*/  FMUL R52, R21, R52 ;  /* 0x0000003415347220 */ /* 0x000fe20000400000 */
[----:B------:R-:W-:Y:S01]  /*58c0*/  @P0 LOP3.LUT R48, R49, 0x80000000, R66, 0xb8, !PT ;  /* 0x8000000031300812 */ /* 0x000fe200078eb842 */
[----:B------:R-:W-:Y:S01]  /*58d0*/  FMUL R49, R24, R13 ;  /* 0x0000000d18317220 */ /* 0x000fe20000400000 */
[----:B------:R-:W-:Y:S01]  /*58e0*/  FMUL R25, R25, R14 ;  /* 0x0000000e19197220 */ /* 0x000fe20000400000 */
[----:B-1----:R-:W-:Y:S01]  /*58f0*/  @P5 FADD R51, -R51, 1 ;  /* 0x3f80000033335421 */ /* 0x002fe20000000100 */
[----:B------:R-:W-:Y:S01]  /*5900*/  FMUL R13, R28, 0.5 ;  /* 0x3f0000001c0d7820 */ /* 0x000fe20000400000 */
[----:B------:R-:W-:Y:S01]  /*5910*/  FMUL R14, R37, 0.5 ;  /* 0x3f000000250e7820 */ /* 0x000fe20000400000 */
[----:B------:R-:W-:Y:S01]  /*5920*/  FMUL R21, R42, 0.5 ;  /* 0x3f0000002a157820 */ /* 0x000fe20000400000 */
[----:B------:R-:W-:Y:S01]  /*5930*/  FMUL R15, R46, 0.5 ;  /* 0x3f0000002e0f7820 */ /* 0x000fe20000400000 */
[----:B------:R-:W-:Y:S01]  /*5940*/  @P5 LOP3.LUT R50, R51, 0x80000000, R68, 0xb8, !PT ;  /* 0x8000000033325812 */ /* 0x000fe200078eb844 */
[----:B------:R-:W-:Y:S01]  /*5950*/  FMUL R34, R34, R13 ;  /* 0x0000000d22227220 */ /* 0x000fe20000400000 */
[----:B------:R-:W-:Y:S01]  /*5960*/  FMUL R45, R45, R14 ;  /* 0x0000000e2d2d7220 */ /* 0x000fe20000400000 */
[----:B------:R-:W-:Y:S01]  /*5970*/  FMUL R14, R39, 0.5 ;  /* 0x3f000000270e7820 */ /* 0x000fe20000400000 */
[----:B------:R-:W-:Y:S01]  /*5980*/  FMUL R13, R44, 0.5 ;  /* 0x3f0000002c0d7820 */ /* 0x000fe20000400000 */
[----:B------:R-:W-:Y:S01]  /*5990*/  FADD R60, R60, 1 ;  /* 0x3f8000003c3c7421 */ /* 0x000fe20000000000 */
[----:B------:R-:W-:Y:S01]  /*59a0*/  FADD R48, R48, 1 ;  /* 0x3f80000030307421 */ /* 0x000fe20000000000 */
[----:B------:R-:W-:Y:S01]  /*59b0*/  FADD R50, R50, 1 ;  /* 0x3f80000032327421 */ /* 0x000fe20000000000 */
[----:B------:R-:W-:Y:S01]  /*59c0*/  FMUL R24, R55, R14 ;  /* 0x0000000e37187220 */ /* 0x000fe20000400000 */
[----:B------:R-:W-:Y:S01]  /*59d0*/  FMUL R21, R60, R21 ;  /* 0x000000153c157220 */ /* 0x000fe20000400000 */
[----:B------:R-:W-:Y:S01]  /*59e0*/  FMUL R13, R48, R13 ;  /* 0x0000000d300d7220 */ /* 0x000fe20000400000 */
[----:B------:R-:W-:Y:S01]  /*59f0*/  FMUL R50, R50, R15 ;  /* 0x0000000f32327220 */ /* 0x000fe20000400000 */
[----:B------:R-:W-:-:S02]  /*5a00*/  LOP3.LUT R57, R57, 0x10, R18, 0xf8, !PT ;  /* 0x0000001039397812 */ /* 0x000fc400078ef812 */
[----:B------:R-:W-:Y:S02]  /*5a10*/  MOV R14, 0x10 ;  /* 0x00000010000e7802 */ /* 0x000fe40000000f00 */
[----:B------:R-:W-:Y:S02]  /*5a20*/  LOP3.LUT R41, R54, R57, RZ, 0xfc, !PT ;  /* 0x0000003936297212 */ /* 0x000fe400078efcff */
[----:B------:R-:W-:Y:S02]  /*5a30*/  F2FP.SATFINITE.E4M3.F32.PACK_AB_MERGE_C R52, R49, R52, RZ ;  /* 0x000000343134723e */ /* 0x000fe400048070ff */
[----:B------:R-:W-:Y:S02]  /*5a40*/  F2FP.SATFINITE.E4M3.F32.PACK_AB_MERGE_C R20, R20, R25, RZ ;  /* 0x000000191414723e */ /* 0x000fe400048070ff */
[----:B------:R-:W-:Y:S02]  /*5a50*/  F2FP.SATFINITE.E4M3.F32.PACK_AB_MERGE_C R26, R27, R26, RZ ;  /* 0x0000001a1b1a723e */ /* 0x000fe400048070ff */
[----:B------:R-:W-:-:S02]  /*5a60*/  F2FP.SATFINITE.E4M3.F32.PACK_AB_MERGE_C R34, R35, R34, RZ ;  /* 0x000000222322723e */ /* 0x000fc400048070ff */
[----:B------:R-:W-:Y:S02]  /*5a70*/  F2FP.SATFINITE.E4M3.F32.PACK_AB_MERGE_C R36, R36, R33, RZ ;  /* 0x000000212424723e */ /* 0x000fe400048070ff */
[----:B------:R-:W-:Y:S02]  /*5a80*/  F2FP.SATFINITE.E4M3.F32.PACK_AB_MERGE_C R38, R38, R45, RZ ;  /* 0x0000002d2626723e */ /* 0x000fe400048070ff */
[----:B------:R-:W-:Y:S02]  /*5a90*/  F2FP.SATFINITE.E4M3.F32.PACK_AB_MERGE_C R24, R21, R24, RZ ;  /* 0x000000181518723e */ /* 0x000fe400048070ff */
[----:B------:R-:W-:Y:S02]  /*5aa0*/  F2FP.SATFINITE.E4M3.F32.PACK_AB_MERGE_C R50, R50, R13, RZ ;  /* 0x0000000d3232723e */ /* 0x000fe400048070ff */
[----:B------:R-:W-:Y:S01]  /*5ab0*/  SEL R14, R14, 0xfffffff0, !P4 ;  /* 0xfffffff00e0e7807 */ /* 0x000fe20006000000 */
[----:B------:R-:W-:Y:S06]  /*5ac0*/  @P1 BRA `(.L_x_55) ;  /* 0x0000000000041947 */ /* 0x000fec0003800000 */
[----:B------:R-:W-:-:S04]  /*5ad0*/  DEPBAR.LE SB0, 0x1 ;  /* 0x000080400000791a */ /* 0x000fc80000000000 */
.L_x_55:
[----:B------:R-:W-:Y:S05]  /*5ae0*/  WARPSYNC.ALL ;  /* 0x0000000000007948 */ /* 0x000fea0003800000 */
[----:B------:R-:W-:Y:S01]  /*5af0*/  BAR.SYNC.DEFER_BLOCKING 0x1, 0x100 ;  /* 0x0044000000007b1d */ /* 0x000fe20000010000 */
[----:B------:R-:W-:-:S05]  /*5b00*/  VIADD R13, R41, UR50 ;  /* 0x00000032290d7c36 */ /* 0x000fca0008000000 */
[----:B------:R-:W-:Y:S01]  /*5b10*/  IADD3 R13, R13, R14, RZ ;  /* 0x0000000e0d0d7210 */ /* 0x000fe20007ffe0ff */
[----:B------:R-:W-:Y:S01]  /*5b20*/  BSSY B0, `(.L_x_56) ;  /* 0x0000016000007945 */ /* 0x000fe20003800000 */
[----:B------:R1:W-:Y:S04]  /*5b30*/  STS.U16 [R41+UR50+0x4200], R50 ;  /* 0x0042003229007988 */ /* 0x0003e80008000432 */
[----:B------:R1:W-:Y:S04]  /*5b40*/  STS.U16 [R41+UR50+0x4300], R52 ;  /* 0x0043003429007988 */ /* 0x0003e80008000432 */
[----:B------:R1:W-:Y:S04]  /*5b50*/  STS.U16 [R41+UR50+0x4208], R20 ;  /* 0x0042081429007988 */ /* 0x0003e80008000432 */
[----:B------:R1:W-:Y:S04]  /*5b60*/  STS.U16 [R41+UR50+0x4308], R26 ;  /* 0x0043081a29007988 */ /* 0x0003e80008000432 */
[----:B------:R1:W-:Y:S04]  /*5b70*/  STS.U16 [R13+0x4200], R34 ;  /* 0x004200220d007388 */ /* 0x0003e80000000400 */
[----:B------:R1:W-:Y:S04]  /*5b80*/  STS.U16 [R13+0x4300], R36 ;  /* 0x004300240d007388 */ /* 0x0003e80000000400 */
[----:B------:R1:W-:Y:S04]  /*5b90*/  STS.U16 [R13+0x4208], R38 ;  /* 0x004208260d007388 */ /* 0x0003e80000000400 */
[----:B------:R1:W-:Y:S01]  /*5ba0*/  STS.U16 [R13+0x4308], R24 ;  /* 0x004308180d007388 */ /* 0x0003e20000000400 */
[----:B------:R-:W-:Y:S01]  /*5bb0*/  @!PT LDS RZ, [RZ] ;  /* 0x00000000fffff984 */ /* 0x000fe20000000800 */
[----:B------:R-:W-:Y:S01]  /*5bc0*/  @!PT LDS RZ, [RZ] ;  /* 0x00000000fffff984 */ /* 0x000fe20000000800 */
[----:B------:R-:W-:Y:S01]  /*5bd0*/  @!PT LDS RZ, [RZ] ;  /* 0x00000000fffff984 */ /* 0x000fe20000000800 */
[----:B------:R-:W-:Y:S01]  /*5be0*/  @!PT LDS RZ, [RZ] ;  /* 0x00000000fffff984 */ /* 0x000fe20000000800 */
[----:B------:R2:W-:Y:S06]  /*5bf0*/  MEMBAR.ALL.CTA ;  /* 0x0000000000007992 */ /* 0x0005ec0000008000 */
[----:B--2---:R-:W2:Y:S02]  /*5c00*/  FENCE.VIEW.ASYNC.S ;  /* 0x00000000000073c6 */ /* 0x004ea40000000000 */
[----:B--2---:R-:W-:Y:S06]  /*5c10*/  BAR.SYNC.DEFER_BLOCKING 0x1, 0x100 ;  /* 0x0044000000007b1d */ /* 0x004fec0000010000 */
[----:B-1----:R-:W-:Y:S05]  /*5c20*/  @P1 BRA `(.L_x_57) ;  /* 0x0000000000141947 */ /* 0x002fea0003800000 */
[----:B------:R-:W-:Y:S02]  /*5c30*/  UIADD3 UR4, UP0, UR42, 0x4f0, URZ ;  /* 0x000004f02a047890 */ /* 0x000fe4000ff1e03f */
[----:B------:R-:W-:Y:S02]  /*5c40*/  UIADD3 UR44, UR50, 0x4200, URZ ;  /* 0x00004200322c7890 */ /* 0x000fe4000fffe03f */
[----:B------:R-:W-:-:S09]  /*5c50*/  UIADD3.X UR5, URZ, UR43, URZ, UP0, !UPT ;  /* 0x0000002b3f057290 */ /* 0x000fd200087fe43f */
[----:B------:R1:W-:Y:S02]  /*5c60*/  UTMASTG.3D [UR44], [UR4] ;  /* 0x0000002c040073b5 */ /* 0x0003e40008010000 */
[----:B-1----:R0:W-:Y:S02]  /*5c70*/  UTMACMDFLUSH ;  /* 0x00000000000079b7 */ /* 0x0021e40000000000 */
.L_x_57:
[----:B------:R-:W-:Y:S05]  /*5c80*/  BSYNC B0 ;  /* 0x0000000000007941 */ /* 0x000fea0003800000 */
.L_x_56:
[----:B------:R-:W-:Y:S04]  /*5c90*/  BSSY B0, `(.L_x_58) ;  /* 0x000002e000007945 */ /* 0x000fe80003800000 */
[----:B------:R-:W-:Y:S05]  /*5ca0*/  @P3 BRA `(.L_x_59) ;  /* 0x0000000000b03947 */ /* 0x000fea0003800000 */
[----:B------:R-:W-:-:S13]  /*5cb0*/  ISETP.NE.AND P4, PT, R89, 0x3, PT ;  /* 0x000000035900780c */ /* 0x000fda0003f85270 */
[----:B------:R-:W-:Y:S05]  /*5cc0*/  @!P4 BRA `(.L_x_60) ;  /* 0x000000000004c947 */ /* 0x000fea0003800000 */
[----:B------:R-:W-:Y:S01]  /*5cd0*/  BPT.TRAP 0x1 ;  /* 0x000000040000795c */ /* 0x000fe20000300000 */
.L_x_60:
[----:B------:R-:W-:Y:S01]  /*5ce0*/  LEA R26, R116, UR50, 0x3 ;  /* 0x00000032741a7c11 */ /* 0x000fe2000f8e18ff */
[----:B------:R-:W-:Y:S01]  /*5cf0*/  BSSY B1, `(.L_x_61) ;  /* 0x0000004000017945 */ /* 0x000fe20003800000 */
[----:B------:R-:W-:-:S04]  /*5d00*/  SHF.L.U32 R15, R115, 0x1f, RZ ;  /* 0x0000001f730f7819 */ /* 0x000fc800000006ff */
[----:B------:R-:W1:Y:S02]  /*5d10*/  SYNCS.PHASECHK.TRANS64.TRYWAIT P0, [R26+URZ+0xc0], R15 ;  /* 0x0000c00f1a0075a7 */ /* 0x000e64000800017f */
[----:B-1----:R-:W-:Y:S05]  /*5d20*/  @!P0 BRA `(.L_x_62) ;  /* 0x00000098006c8947 */ /* 0x002fea0003800000 */
.L_x_176:
[----:B------:R-:W-:Y:S05]  /*5d30*/  BSYNC B1 ;  /* 0x0000000000017941 */ /* 0x000fea0003800000 */
.L_x_61:
[----:B------:R-:W-:Y:S04]  /*5d40*/  BSSY B1, `(.L_x_63) ;  /* 0x0000011000017945 */ /* 0x000fe80003800000 */
[----:B------:R-:W-:Y:S05]  /*5d50*/  @P2 BRA `(.L_x_64) ;  /* 0x00000000003c2947 */ /* 0x000fea0003800000 */
[----:B------:R-:W-:-:S05]  /*5d60*/  IMAD R27, R116, 0x1000, R41 ;  /* 0x00001000741b7824 */ /* 0x000fca00078e0229 */
[----:B------:R-:W-:Y:S01]  /*5d70*/  IADD3 R25, R27, UR50, RZ ;  /* 0x000000321b197c10 */ /* 0x000fe2000fffe0ff */
[----:B------:R-:W-:Y:S04]  /*5d80*/  LDS.U16 R4, [R27+UR50+0x300] ;  /* 0x000300321b047984 */ /* 0x000fe80008000400 */
[----:B------:R-:W-:Y:S01]  /*5d90*/  IMAD.IADD R25, R25, 0x1, R14 ;  /* 0x0000000119197824 */ /* 0x000fe200078e020e */
[----:B------:R-:W2:Y:S04]  /*5da0*/  LDS.U16 R3, [R27+UR50+0x200] ;  /* 0x000200321b037984 */ /* 0x000ea80008000400 */
[----:B------:R-:W-:Y:S04]  /*5db0*/  LDS.U16 R5, [R27+UR50+0x308] ;  /* 0x000308321b057984 */ /* 0x000fe80008000400 */
[----:B------:R-:W3:Y:S04]  /*5dc0*/  LDS.U16 R0, [R27+UR50+0x208] ;  /* 0x000208321b007984 */ /* 0x000ee80008000400 */
[----:B-1----:R-:W-:Y:S04]  /*5dd0*/  LDS.U16 R15, [R25+0x300] ;  /* 0x00030000190f7984 */ /* 0x002fe80000000400 */
[----:B------:R-:W1:Y:S04]  /*5de0*/  LDS.U16 R20, [R25+0x200] ;  /* 0x0002000019147984 */ /* 0x000e680000000400 */
[----:B------:R-:W-:Y:S04]  /*5df0*/  LDS.U16 R21, [R25+0x308] ;  /* 0x0003080019157984 */ /* 0x000fe80000000400 */
[----:B------:R-:W4:Y:S01]  /*5e00*/  LDS.U16 R24, [R25+0x208] ;  /* 0x0002080019187984 */ /* 0x000f220000000400 */
[----:B--2---:R-:W-:-:S02]  /*5e10*/  PRMT R4, R3, 0x5410, R4 ;  /* 0x0000541003047816 */ /* 0x004fc40000000004 */
[----:B---3--:R-:W-:Y:S02]  /*5e20*/  PRMT R5, R0, 0x5410, R5 ;  /* 0x0000541000057816 */ /* 0x008fe40000000005 */
[----:B-1----:R-:W-:Y:S02]  /*5e30*/  PRMT R3, R20, 0x5410, R15 ;  /* 0x0000541014037816 */ /* 0x002fe4000000000f */
[----:B----4-:R-:W-:-:S07]  /*5e40*/  PRMT R0, R24, 0x5410, R21 ;  /* 0x0000541018007816 */ /* 0x010fce0000000015 */
.L_x_64:
[----:B------:R-:W-:Y:S05]  /*5e50*/  BSYNC B1 ;  /* 0x0000000000017941 */ /* 0x000fea0003800000 */
.L_x_63:
[----:B------:R-:W-:Y:S01]  /*5e60*/  @!PT LDS RZ, [RZ] ;  /* 0x00000000fffff984 */ /* 0x000fe20000000800 */
[----:B------:R-:W-:Y:S01]  /*5e70*/  @!PT LDS RZ, [RZ] ;  /* 0x00000000fffff984 */ /* 0x000fe20000000800 */
[----:B------:R-:W-:Y:S01]  /*5e80*/  @!PT LDS RZ, [RZ] ;  /* 0x00000000fffff984 */ /* 0x000fe20000000800 */
[----:B------:R-:W-:Y:S01]  /*5e90*/  @!PT LDS RZ, [RZ] ;  /* 0x00000000fffff984 */ /* 0x000fe20000000800 */
[----:B------:R2:W-:Y:S06]  /*5ea0*/  MEMBAR.ALL.CTA ;  /* 0x0000000000007992 */ /* 0x0005ec0000008000 */
[----:B--2---:R-:W2:Y:S01]  /*5eb0*/  FENCE.VIEW.ASYNC.S ;  /* 0x00000000000073c6 */ /* 0x004ea20000000000 */
[----:B------:R-:W-:Y:S05]  /*5ec0*/  @!P4 BRA `(.L_x_65) ;  /* 0x000000000004c947 */ /* 0x000fea0003800000 */
[----:B------:R-:W-:Y:S01]  /*5ed0*/  BPT.TRAP 0x1 ;  /* 0x000000040000795c */ /* 0x000fe20000300000 */
.L_x_65:
[----:B------:R-:W3:Y:S01]  /*5ee0*/  S2R R20, SR_CgaCtaId ;  /* 0x0000000000147919 */ /* 0x000ee20000008800 */
[----:B-1----:R-:W-:Y:S01]  /*5ef0*/  IADD3 R15, R26, 0xe0, RZ ;  /* 0x000000e01a0f7810 */ /* 0x002fe20007ffe0ff */
[----:B------:R-:W-:-:S05]  /*5f00*/  VIADD R116, R116, 0x1 ;  /* 0x0000000174747836 */ /* 0x000fca0000000000 */
[----:B------:R-:W-:-:S04]  /*5f10*/  ISETP.NE.AND P0, PT, R116, 0x4, PT ;  /* 0x000000047400780c */ /* 0x000fc80003f05270 */
[----:B------:R-:W-:Y:S02]  /*5f20*/  SEL R116, R116, RZ, P0 ;  /* 0x000000ff74747207 */ /* 0x000fe40000000000 */
[----:B---3--:R-:W-:Y:S02]  /*5f30*/  PRMT R15, R20, 0x654, R15 ;  /* 0x00000654140f7816 */ /* 0x008fe4000000000f */
[----:B------:R-:W-:Y:S02]  /*5f40*/  SEL R20, RZ, 0x1, P0 ;  /* 0x00000001ff147807 */ /* 0x000fe40000000000 */
[----:B--2---:R1:W-:Y:S02]  /*5f50*/  SYNCS.ARRIVE.TRANS64.RED.A1T0 RZ, [R15+URZ], RZ ;  /* 0x000000ff0fff79a7 */ /* 0x0043e4000810043f */
[----:B------:R-:W-:-:S07]  /*5f60*/  LOP3.LUT R115, R115, R20, RZ, 0x3c, !PT ;  /* 0x0000001473737212 */ /* 0x000fce00078e3cff */
.L_x_59:
[----:B------:R-:W-:Y:S05]  /*5f70*/  BSYNC B0 ;  /* 0x0000000000007941 */ /* 0x000fea0003800000 */
.L_x_58:
[----:B------:R-:W-:Y:S01]  /*5f80*/  F2FP.F16.E4M3.UNPACK_B R28, R4.H1 ;  /* 0x00000004ff1c723e */ /* 0x000fe200030006ff */
[C---:B-1----:R-:W-:Y:S01]  /*5f90*/  FMUL R15, R23.reuse, R139 ;  /* 0x0000008b170f7220 */ /* 0x042fe20000400000 */
[C---:B------:R-:W-:Y:S01]  /*5fa0*/  FMUL R137, R23.reuse, R137 ;  /* 0x0000008917897220 */ /* 0x040fe20000400000 */
[----:B------:R-:W-:Y:S01]  /*5fb0*/  F2FP.F16.E4M3.UNPACK_B R44, R3 ;  /* 0x00000003ff2c723e */ /* 0x000fe200020006ff */
[C---:B------:R-:W-:Y:S01]  /*5fc0*/  FMUL R133, R23.reuse, R133 ;  /* 0x0000008517857220 */ /* 0x040fe20000400000 */
[----:B------:R-:W-:Y:S01]  /*5fd0*/  HADD2.F32 R20, -RZ, R28.H0_H0 ;  /* 0x2000001cff147230 */ /* 0x000fe20000004100 */
[----:B------:R-:W-:Y:S01]  /*5fe0*/  F2FP.F16.E4M3.UNPACK_B R63, R0.H1 ;  /* 0x00000000ff3f723e */ /* 0x000fe200030006ff */
[C---:B------:R-:W-:Y:S01]  /*5ff0*/  FMUL R127, R23.reuse, R127 ;  /* 0x0000007f177f7220 */ /* 0x040fe20000400000 */
[--C-:B------:R-:W-:Y:S02]  /*6000*/  HADD2.F32 R40, -RZ, R44.reuse.H0_H0 ;  /* 0x2000002cff287230 */ /* 0x100fe40000004100 */
[----:B------:R-:W-:Y:S01]  /*6010*/  FMUL R125, R23, R125 ;  /* 0x0000007d177d7220 */ /* 0x000fe20000400000 */
[----:B------:R-:W-:Y:S01]  /*6020*/  FFMA R15, R88, R20, R15 ;  /* 0x00000014580f7223 */ /* 0x000fe2000000000f */
[----:B------:R-:W-:-:S02]  /*6030*/  HADD2.F32 R44, -RZ, R44.H1_H1 ;  /* 0x3000002cff2c7230 */ /* 0x000fc40000004100 */
[----:B------:R-:W-:Y:S02]  /*6040*/  HADD2.F32 R54, -RZ, R63.H0_H0 ;  /* 0x2000003fff367230 */ /* 0x000fe40000004100 */
[C---:B------:R-:W-:Y:S01]  /*6050*/  FMUL R27, R15.reuse, 0.70710676908493041992 ;  /* 0x3f3504f30f1b7820 */ /* 0x040fe20000400000 */
[----:B------:R-:W-:-:S03]  /*6060*/  FMUL R15, R15, 0.5 ;  /* 0x3f0000000f0f7820 */ /* 0x000fc60000400000 */
[C---:B------:R-:W-:Y:S01]  /*6070*/  FMUL R20, R27.reuse, R27 ;  /* 0x0000001b1b147220 */ /* 0x040fe20000400000 */
[----:B------:R-:W-:-:S04]  /*6080*/  FSETP.GE.AND P0, PT, |R27|, 1.0029599666595458984, PT ;  /* 0x3f8060fe1b00780b */ /* 0x000fc80003f06200 */
[----:B------:R-:W-:Y:S02]  /*6090*/  FSEL R20, |R27|, R20, P0 ;  /* 0x000000141b147208 */ /* 0x000fe40000000200 */
[----:B------:R-:W-:Y:S02]  /*60a0*/  FSEL R21, R6, 8.4834944573231041431e-05, P0 ;  /* 0x38b1e96a06157808 */ /* 0x000fe40000000000 */
[----:B------:R-:W-:Y:S02]  /*60b0*/  FSEL R25, -R7, -0.00082130916416645050049, P0 ;  /* 0xba574d2007197808 */ /* 0x000fe40000000100 */
[----:B------:R-:W-:Y:S02]  /*60c0*/  FSEL R24, R8, 0.0052134888246655464172, P0 ;  /* 0x3baad5ea08187808 */ /* 0x000fe40000000000 */
[----:B------:R-:W-:Y:S01]  /*60d0*/  FSEL R26, -R9, -0.026868773624300956726, P0 ;  /* 0xbcdc1be7091a7808 */ /* 0x000fe20000000100 */
[----:B------:R-:W-:Y:S01]  /*60e0*/  FFMA R21, R20, R21, R25 ;  /* 0x0000001514157223 */ /* 0x000fe20000000019 */
[----:B------:R-:W-:-:S03]  /*60f0*/  FSEL R25, -|R27|, R27, P0 ;  /* 0x0000001b1b197208 */ /* 0x000fc60000000300 */
[----:B------:R-:W-:Y:S01]  /*6100*/  FFMA R21, R20, R21, R24 ;  /* 0x0000001514157223 */ /* 0x000fe20000000018 */
[----:B------:R-:W-:-:S03]  /*6110*/  FSEL R24, R10, 0.11284004896879196167, P0 ;  /* 0x3de718af0a187808 */ /* 0x000fc60000000000 */
[----:B------:R-:W-:Y:S01]  /*6120*/  FFMA R21, R20, R21, R26 ;  /* 0x0000001514157223 */ /* 0x000fe2000000001a */
[----:B------:R-:W-:-:S03]  /*6130*/  FSEL R26, R11, -0.37612664699554443359, P0 ;  /* 0xbec093ac0b1a7808 */ /* 0x000fc60000000000 */
[----:B------:R-:W-:Y:S01]  /*6140*/  FFMA R21, R20, R21, R24 ;  /* 0x0000001514157223 */ /* 0x000fe20000000018 */
[----:B------:R-:W-:-:S03]  /*6150*/  FSEL R24, R12, 0.12837915122509002686, P0 ;  /* 0x3e0375d30c187808 */ /* 0x000fc60000000000 */
[----:B------:R-:W-:-:S04]  /*6160*/  FFMA R21, R20, R21, R26 ;  /* 0x0000001514157223 */ /* 0x000fc8000000001a */
[----:B------:R-:W-:Y:S01]  /*6170*/  FFMA R20, R20, R21, R24 ;  /* 0x0000001514147223 */ /* 0x000fe20000000018 */
[----:B------:R-:W-:Y:S01]  /*6180*/  F2FP.F16.E4M3.UNPACK_B R21, R5 ;  /* 0x00000005ff15723e */ /* 0x000fe200020006ff */
[----:B------:R-:W-:Y:S02]  /*6190*/  HADD2.F32 R24, -RZ, R28.H1_H1 ;  /* 0x3000001cff187230 */ /* 0x000fe40000004100 */
[----:B------:R-:W-:Y:S01]  /*61a0*/  FFMA R20, R20, R25, R25 ;  /* 0x0000001914147223 */ /* 0x000fe20000000019 */
[C---:B------:R-:W-:Y:S01]  /*61b0*/  FMUL R25, R23.reuse, R136 ;  /* 0x0000008817197220 */ /* 0x040fe20000400000 */
[--C-:B------:R-:W-:Y:S02]  /*61c0*/  HADD2.F32 R28, -RZ, R21.reuse.H0_H0 ;  /* 0x20000015ff1c7230 */ /* 0x100fe40000004100 */
[----:B------:R-:W1:Y:S01]  /*61d0*/  @P0 MUFU.EX2 R26, R20 ;  /* 0x00000014001a0308 */ /* 0x000e620000000800 */
[----:B------:R-:W-:Y:S02]  /*61e0*/  HADD2.F32 R30, -RZ, R21.H1_H1 ;  /* 0x30000015ff1e7230 */ /* 0x000fe40000004100 */
[----:B------:R-:W-:-:S04]  /*61f0*/  FMUL R21, R23, R138 ;  /* 0x0000008a17157220 */ /* 0x000fc80000400000 */
[C---:B------:R-:W-:Y:S01]  /*6200*/  FFMA R24, R88.reuse, R24, R21 ;  /* 0x0000001858187223 */ /* 0x040fe20000000015 */
[C---:B------:R-:W-:Y:S01]  /*6210*/  FFMA R21, R88.reuse, R28, R137 ;  /* 0x0000001c58157223 */ /* 0x040fe20000000089 */
[----:B------:R-:W-:Y:S02]  /*6220*/  FFMA R25, R88, R30, R25 ;  /* 0x0000001e58197223 */ /* 0x000fe40000000019 */
[----:B------:R-:W-:Y:S01]  /*6230*/  FMUL R45, R24, 0.70710676908493041992 ;  /* 0x3f3504f3182d7820 */ /* 0x000fe20000400000 */
[----:B------:R-:W-:Y:S01]  /*6240*/  FMUL R36, R21, 0.70710676908493041992 ;  /* 0x3f3504f315247820 */ /* 0x000fe20000400000 */
[C---:B------:R-:W-:Y:S01]  /*6250*/  FMUL R47, R25.reuse, 0.70710676908493041992 ;  /* 0x3f3504f3192f7820 */ /* 0x040fe20000400000 */
[----:B------:R-:W-:Y:S02]  /*6260*/  FMUL R25, R25, 0.5 ;  /* 0x3f00000019197820 */ /* 0x000fe40000400000 */
[C---:B------:R-:W-:Y:S01]  /*6270*/  FMUL R28, R36.reuse, R36 ;  /* 0x00000024241c7220 */ /* 0x040fe20000400000 */
[----:B------:R-:W-:Y:S01]  /*6280*/  FSETP.GE.AND P4, PT, |R36|, 1.0029599666595458984, PT ;  /* 0x3f8060fe2400780b */ /* 0x000fe20003f86200 */
[----:B-1----:R-:W-:Y:S01]  /*6290*/  @P0 FADD R26, -R26, 1 ;  /* 0x3f8000001a1a0421 */ /* 0x002fe20000000100 */
[C---:B------:R-:W-:Y:S01]  /*62a0*/  FMUL R30, R47.reuse, R47 ;  /* 0x0000002f2f1e7220 */ /* 0x040fe20000400000 */
[----:B------:R-:W-:-:S02]  /*62b0*/  FSETP.GE.AND P5, PT, |R47|, 1.0029599666595458984, PT ;  /* 0x3f8060fe2f00780b */ /* 0x000fc40003fa6200 */
[----:B------:R-:W-:Y:S02]  /*62c0*/  FSEL R28, |R36|, R28, P4 ;  /* 0x0000001c241c7208 */ /* 0x000fe40002000200 */
[----:B------:R-:W-:Y:S01]  /*62d0*/  @P0 LOP3.LUT R20, R26, 0x80000000, R27, 0xb8, !PT ;  /* 0x800000001a140812 */ /* 0x000fe200078eb81b */
[C---:B------:R-:W-:Y:S01]  /*62e0*/  FMUL R26, R45.reuse, R45 ;  /* 0x0000002d2d1a7220 */ /* 0x040fe20000400000 */
[C---:B------:R-:W-:Y:S02]  /*62f0*/  FSETP.GE.AND P0, PT, |R45|.reuse, 1.0029599666595458984, PT ;  /* 0x3f8060fe2d00780b */ /* 0x040fe40003f06200 */
[----:B------:R-:W-:Y:S01]  /*6300*/  FSEL R31, R6, 8.4834944573231041431e-05, P4 ;  /* 0x38b1e96a061f7808 */ /* 0x000fe20002000000 */
[----:B------:R-:W-:Y:S01]  /*6310*/  FADD R20, R20, 1 ;  /* 0x3f80000014147421 */ /* 0x000fe20000000000 */
[----:B------:R-:W-:Y:S02]  /*6320*/  FSEL R26, |R45|, R26, P0 ;  /* 0x0000001a2d1a7208 */ /* 0x000fe40000000200 */
[----:B------:R-:W-:-:S02]  /*6330*/  FSEL R27, R6, 8.4834944573231041431e-05, P0 ;  /* 0x38b1e96a061b7808 */ /* 0x000fc40000000000 */
[C---:B------:R-:W-:Y:S02]  /*6340*/  FSEL R29, -R7.reuse, -0.00082130916416645050049, P0 ;  /* 0xba574d20071d7808 */ /* 0x040fe40000000100 */
[----:B------:R-:W-:Y:S02]  /*6350*/  FSEL R33, -R7, -0.00082130916416645050049, P4 ;  /* 0xba574d2007217808 */ /* 0x000fe40002000100 */
[----:B------:R-:W-:Y:S01]  /*6360*/  FSEL R32, |R47|, R30, P5 ;  /* 0x0000001e2f207208 */ /* 0x000fe20002800200 */
[----:B------:R-:W-:Y:S01]  /*6370*/  FFMA R27, R26, R27, R29 ;  /* 0x0000001b1a1b7223 */ /* 0x000fe2000000001d */
[----:B------:R-:W-:Y:S01]  /*6380*/  FSEL R29, R8, 0.0052134888246655464172, P0 ;  /* 0x3baad5ea081d7808 */ /* 0x000fe20000000000 */
[----:B------:R-:W-:Y:S01]  /*6390*/  FFMA R33, R28, R31, R33 ;  /* 0x0000001f1c217223 */ /* 0x000fe20000000021 */
[----:B------:R-:W-:Y:S02]  /*63a0*/  FSEL R37, R6, 8.4834944573231041431e-05, P5 ;  /* 0x38b1e96a06257808 */ /* 0x000fe40002800000 */
[----:B------:R-:W-:Y:S01]  /*63b0*/  FSEL R39, -R7, -0.00082130916416645050049, P5 ;  /* 0xba574d2007277808 */ /* 0x000fe20002800100 */
[----:B------:R-:W-:Y:S01]  /*63c0*/  FFMA R27, R26, R27, R29 ;  /* 0x0000001b1a1b7223 */ /* 0x000fe2000000001d */
[----:B------:R-:W-:-:S02]  /*63d0*/  FSEL R35, R8, 0.0052134888246655464172, P4 ;  /* 0x3baad5ea08237808 */ /* 0x000fc40002000000 */
[C---:B------:R-:W-:Y:S01]  /*63e0*/  FSEL R31, -R9.reuse, -0.026868773624300956726, P0 ;  /* 0xbcdc1be7091f7808 */ /* 0x040fe20000000100 */
[----:B------:R-:W-:Y:S01]  /*63f0*/  FFMA R37, R32, R37, R39 ;  /* 0x0000002520257223 */ /* 0x000fe20000000027 */
[----:B------:R-:W-:Y:S01]  /*6400*/  FSEL R43, R8, 0.0052134888246655464172, P5 ;  /* 0x3baad5ea082b7808 */ /* 0x000fe20002800000 */
[----:B------:R-:W-:Y:S01]  /*6410*/  FFMA R33, R28, R33, R35 ;  /* 0x000000211c217223 */ /* 0x000fe20000000023 */
[----:B------:R-:W-:Y:S01]  /*6420*/  FSEL R29, R10, 0.11284004896879196167, P0 ;  /* 0x3de718af0a1d7808 */ /* 0x000fe20000000000 */
[----:B------:R-:W-:Y:S01]  /*6430*/  FFMA R27, R26, R27, R31 ;  /* 0x0000001b1a1b7223 */ /* 0x000fe2000000001f */
[----:B------:R-:W-:Y:S01]  /*6440*/  FSEL R35, -R9, -0.026868773624300956726, P4 ;  /* 0xbcdc1be709237808 */ /* 0x000fe20002000100 */
[----:B------:R-:W-:Y:S01]  /*6450*/  FFMA R43, R32, R37, R43 ;  /* 0x00000025202b7223 */ /* 0x000fe2000000002b */
[----:B------:R-:W-:Y:S01]  /*6460*/  FSEL R31, R11, -0.37612664699554443359, P0 ;  /* 0xbec093ac0b1f7808 */ /* 0x000fe20000000000 */
[----:B------:R-:W-:Y:S01]  /*6470*/  FFMA R27, R26, R27, R29 ;  /* 0x0000001b1a1b7223 */ /* 0x000fe2000000001d */
[----:B------:R-:W-:Y:S01]  /*6480*/  FSEL R37, R10, 0.11284004896879196167, P4 ;  /* 0x3de718af0a257808 */ /* 0x000fe20002000000 */
[----:B------:R-:W-:Y:S01]  /*6490*/  FFMA R33, R28, R33, R35 ;  /* 0x000000211c217223 */ /* 0x000fe20000000023 */
[----:B------:R-:W-:Y:S01]  /*64a0*/  FSEL R29, R12, 0.12837915122509002686, P0 ;  /* 0x3e0375d30c1d7808 */ /* 0x000fe20000000000 */
[----:B------:R-:W-:Y:S01]  /*64b0*/  FFMA R27, R26, R27, R31 ;  /* 0x0000001b1a1b7223 */ /* 0x000fe2000000001f */
[----:B------:R-:W-:Y:S01]  /*64c0*/  FSEL R39, -R9, -0.026868773624300956726, P5 ;  /* 0xbcdc1be709277808 */ /* 0x000fe20002800100 */
[----:B------:R-:W-:Y:S01]  /*64d0*/  FFMA R33, R28, R33, R37 ;  /* 0x000000211c217223 */ /* 0x000fe20000000025 */
[C---:B------:R-:W-:Y:S01]  /*64e0*/  FSEL R35, R11.reuse, -0.37612664699554443359, P4 ;  /* 0xbec093ac0b237808 */ /* 0x040fe20002000000 */
        /* <DEDUP_REMOVED lines=9> */
[----:B------:R-:W-:Y:S01]  /*6580*/  FSEL R28, -|R36|, R36, P4 ;  /* 0x00000024241c7208 */ /* 0x000fe20002000300 */
[----:B------:R-:W-:Y:S01]  /*6590*/  FFMA R29, R32, R37, R29 ;  /* 0x00000025201d7223 */ /* 0x000fe2000000001d */
[----:B------:R-:W-:Y:S01]  /*65a0*/  FSEL R34, R12, 0.12837915122509002686, P5 ;  /* 0x3e0375d30c227808 */ /* 0x000fe20002800000 */
[----:B------:R-:W-:Y:S01]  /*65b0*/  FFMA R26, R26, R31, R31 ;  /* 0x0000001f1a1a7223 */ /* 0x000fe2000000001f */
[----:B------:R-:W-:Y:S01]  /*65c0*/  FMUL R31, R23, R134 ;  /* 0x00000086171f7220 */ /* 0x000fe20000400000 */
[----:B------:R-:W-:Y:S01]  /*65d0*/  FFMA R27, R27, R28, R28 ;  /* 0x0000001c1b1b7223 */ /* 0x000fe2000000001c */
[----:B------:R-:W-:Y:S01]  /*65e0*/  FSEL R28, -|R47|, R47, P5 ;  /* 0x0000002f2f1c7208 */ /* 0x000fe20002800300 */
[----:B------:R-:W-:Y:S01]  /*65f0*/  FFMA R29, R32, R29, R34 ;  /* 0x0000001d201d7223 */ /* 0x000fe20000000022 */
[----:B------:R-:W1:Y:S03]  /*6600*/  @P0 MUFU.EX2 R30, R26 ;  /* 0x0000001a001e0308 */ /* 0x000e660000000800 */
[----:B------:R-:W-:Y:S01]  /*6610*/  FFMA R28, R29, R28, R28 ;  /* 0x0000001c1d1c7223 */ /* 0x000fe2000000001c */
[----:B------:R-:W-:-:S04]  /*6620*/  F2FP.F16.E4M3.UNPACK_B R29, R5.H1 ;  /* 0x00000005ff1d723e */ /* 0x000fc800030006ff */
[----:B------:R-:W2:Y:S01]  /*6630*/  @P5 MUFU.EX2 R34, R28 ;  /* 0x0000001c00225308 */ /* 0x000ea20000000800 */
[--C-:B------:R-:W-:Y:S02]  /*6640*/  HADD2.F32 R35, -RZ, R29.reuse.H0_H0 ;  /* 0x2000001dff237230 */ /* 0x100fe40000004100 */
[----:B------:R-:W-:Y:S02]  /*6650*/  HADD2.F32 R38, -RZ, R29.H1_H1 ;  /* 0x3000001dff267230 */ /* 0x000fe40000004100 */
[----:B------:R-:W-:-:S03]  /*6660*/  FMUL R29, R23, R135 ;  /* 0x00000087171d7220 */ /* 0x000fc60000400000 */
[----:B------:R-:W3:Y:S01]  /*6670*/  @P4 MUFU.EX2 R33, R27 ;  /* 0x0000001b00214308 */ /* 0x000ee20000000800 */
[----:B------:R-:W-:Y:S01]  /*6680*/  FFMA R29, R88, R35, R29 ;  /* 0x00000023581d7223 */ /* 0x000fe2000000001d */
[----:B-1----:R-:W-:Y:S01]  /*6690*/  @P0 FADD R32, -R30, 1 ;  /* 0x3f8000001e200421 */ /* 0x002fe20000000100 */
[C---:B------:R-:W-:Y:S01]  /*66a0*/  FFMA R31, R88.reuse, R38, R31 ;  /* 0x00000026581f7223 */ /* 0x040fe2000000001f */
[----:B------:R-:W-:Y:S01]  /*66b0*/  FFMA R30, R88, R40, R133 ;  /* 0x00000028581e7223 */ /* 0x000fe20000000085 */
[C---:B------:R-:W-:Y:S01]  /*66c0*/  FMUL R51, R29.reuse, 0.70710676908493041992 ;  /* 0x3f3504f31d337820 */ /* 0x040fe20000400000 */
[----:B------:R-:W-:Y:S01]  /*66d0*/  FMUL R29, R29, 0.5 ;  /* 0x3f0000001d1d7820 */ /* 0x000fe20000400000 */
[----:B------:R-:W-:Y:S01]  /*66e0*/  @P0 LOP3.LUT R26, R32, 0x80000000, R45, 0xb8, !PT ;  /* 0x80000000201a0812 */ /* 0x000fe200078eb82d */
[----:B------:R-:W-:Y:S01]  /*66f0*/  FMUL R53, R31, 0.70710676908493041992 ;  /* 0x3f3504f31f357820 */ /* 0x000fe20000400000 */
[----:B--2---:R-:W-:Y:S01]  /*6700*/  @P5 FADD R34, -R34, 1 ;  /* 0x3f80000022225421 */ /* 0x004fe20000000100 */
[C---:B------:R-:W-:Y:S01]  /*6710*/  FMUL R32, R51.reuse, R51 ;  /* 0x0000003333207220 */ /* 0x040fe20000400000 */
[----:B------:R-:W-:Y:S01]  /*6720*/  FSETP.GE.AND P0, PT, |R51|, 1.0029599666595458984, PT ;  /* 0x3f8060fe3300780b */ /* 0x000fe20003f06200 */
[----:B------:R-:W-:Y:S01]  /*6730*/  FMUL R55, R30, 0.70710676908493041992 ;  /* 0x3f3504f31e377820 */ /* 0x000fe20000400000 */
[----:B------:R-:W-:Y:S01]  /*6740*/  FADD R26, R26, 1 ;  /* 0x3f8000001a1a7421 */ /* 0x000fe20000000000 */
[----:B------:R-:W-:Y:S01]  /*6750*/  @P5 LOP3.LUT R28, R34, 0x80000000, R47, 0xb8, !PT ;  /* 0x80000000221c5812 */ /* 0x000fe200078eb82f */
[----:B------:R-:W-:Y:S01]  /*6760*/  FMUL R34, R53, R53 ;  /* 0x0000003535227220 */ /* 0x000fe20000400000 */
[----:B------:R-:W-:Y:S01]  /*6770*/  FSEL R32, |R51|, R32, P0 ;  /* 0x0000002033207208 */ /* 0x000fe20000000200 */
[----:B---3--:R-:W-:Y:S01]  /*6780*/  @P4 FADD R33, -R33, 1 ;  /* 0x3f80000021214421 */ /* 0x008fe20000000100 */
[----:B------:R-:W-:Y:S01]  /*6790*/  FSEL R35, -R7, -0.00082130916416645050049, P0 ;  /* 0xba574d2007237808 */ /* 0x000fe20000000100 */
[----:B------:R-:W-:Y:S01]  /*67a0*/  FADD R28, R28, 1 ;  /* 0x3f8000001c1c7421 */ /* 0x000fe20000000000 */
[----:B------:R-:W-:-:S02]  /*67b0*/  FSETP.GE.AND P5, PT, |R55|, 1.0029599666595458984, PT ;  /* 0x3f8060fe3700780b */ /* 0x000fc40003fa6200 */
[----:B------:R-:W-:Y:S01]  /*67c0*/  @P4 LOP3.LUT R27, R33, 0x80000000, R36, 0xb8, !PT ;  /* 0x80000000211b4812 */ /* 0x000fe200078eb824 */
[----:B------:R-:W-:Y:S01]  /*67d0*/  FMUL R36, R55, R55 ;  /* 0x0000003737247220 */ /* 0x000fe20000400000 */
[----:B------:R-:W-:Y:S01]  /*67e0*/  FSETP.GE.AND P4, PT, |R53|, 1.0029599666595458984, PT ;  /* 0x3f8060fe3500780b */ /* 0x000fe20003f86200 */
[----:B------:R-:W-:Y:S01]  /*67f0*/  FMUL R28, R28, R25 ;  /* 0x000000191c1c7220 */ /* 0x000fe20000400000 */
[C---:B------:R-:W-:Y:S01]  /*6800*/  FSEL R33, R6.reuse, 8.4834944573231041431e-05, P0 ;  /* 0x38b1e96a06217808 */ /* 0x040fe20000000000 */
[----:B------:R-:W-:Y:S01]  /*6810*/  FADD R27, R27, 1 ;  /* 0x3f8000001b1b7421 */ /* 0x000fe20000000000 */
[----:B------:R-:W-:Y:S02]  /*6820*/  FSEL R34, |R53|, R34, P4 ;  /* 0x0000002235227208 */ /* 0x000fe40002000200 */
[----:B------:R-:W-:Y:S01]  /*6830*/  FSEL R37, R6, 8.4834944573231041431e-05, P4 ;  /* 0x38b1e96a06257808 */ /* 0x000fe20002000000 */
[----:B------:R-:W-:Y:S01]  /*6840*/  FFMA R33, R32, R33, R35 ;  /* 0x0000002120217223 */ /* 0x000fe20000000023 */
[----:B------:R-:W-:-:S02]  /*6850*/  FSEL R39, -R7, -0.00082130916416645050049, P4 ;  /* 0xba574d2007277808 */ /* 0x000fc40002000100 */
[----:B------:R-:W-:Y:S02]  /*6860*/  FSEL R35, R8, 0.0052134888246655464172, P0 ;  /* 0x3baad5ea08237808 */ /* 0x000fe40000000000 */
[----:B------:R-:W-:Y:S01]  /*6870*/  FSEL R38, |R55|, R36, P5 ;  /* 0x0000002437267208 */ /* 0x000fe20002800200 */
[----:B------:R-:W-:Y:S01]  /*6880*/  FFMA R39, R34, R37, R39 ;  /* 0x0000002522277223 */ /* 0x000fe20000000027 */
[----:B------:R-:W-:Y:S01]  /*6890*/  FSEL R45, R6, 8.4834944573231041431e-05, P5 ;  /* 0x38b1e96a062d7808 */ /* 0x000fe20002800000 */
[----:B------:R-:W-:Y:S01]  /*68a0*/  FFMA R33, R32, R33, R35 ;  /* 0x0000002120217223 */ /* 0x000fe20000000023 */
[----:B------:R-:W-:Y:S02]  /*68b0*/  FSEL R47, -R7, -0.00082130916416645050049, P5 ;  /* 0xba574d20072f7808 */ /* 0x000fe40002800100 */
[----:B------:R-:W-:Y:S02]  /*68c0*/  FSEL R43, R8, 0.0052134888246655464172, P4 ;  /* 0x3baad5ea082b7808 */ /* 0x000fe40002000000 */
        /* <DEDUP_REMOVED lines=22> */
[----:B------:R-:W-:Y:S01]  /*6a30*/  FSEL R37, -|R51|, R51, P0 ;  /* 0x0000003333257208 */ /* 0x000fe20000000300 */
[----:B------:R-:W-:Y:S01]  /*6a40*/  FFMA R45, R38, R47, R45 ;  /* 0x0000002f262d7223 */ /* 0x000fe2000000002d */
[----:B------:R-:W-:Y:S01]  /*6a50*/  FSEL R35, R11, -0.37612664699554443359, P5 ;  /* 0xbec093ac0b237808 */ /* 0x000fe20002800000 */
[----:B------:R-:W-:Y:S01]  /*6a60*/  FFMA R33, R34, R39, R33 ;  /* 0x0000002722217223 */ /* 0x000fe20000000021 */
[----:B------:R-:W-:Y:S01]  /*6a70*/  FSEL R34, -|R53|, R53, P4 ;  /* 0x0000003535227208 */ /* 0x000fe20002000300 */
[----:B------:R-:W-:Y:S01]  /*6a80*/  FFMA R32, R32, R37, R37 ;  /* 0x0000002520207223 */ /* 0x000fe20000000025 */
[----:B------:R-:W-:Y:S01]  /*6a90*/  FSEL R40, R12, 0.12837915122509002686, P5 ;  /* 0x3e0375d30c287808 */ /* 0x000fe20002800000 */
[C---:B------:R-:W-:Y:S01]  /*6aa0*/  FFMA R35, R38.reuse, R45, R35 ;  /* 0x0000002d26237223 */ /* 0x040fe20000000023 */
[----:B------:R-:W-:Y:S01]  /*6ab0*/  FMUL R37, R23, R130 ;  /* 0x0000008217257220 */ /* 0x000fe20000400000 */
[----:B------:R-:W1:Y:S01]  /*6ac0*/  @P0 MUFU.EX2 R36, R32 ;  /* 0x0000002000240308 */ /* 0x000e620000000800 */
[----:B------:R-:W-:Y:S01]  /*6ad0*/  FFMA R33, R33, R34, R34 ;  /* 0x0000002221217223 */ /* 0x000fe20000000022 */
[----:B------:R-:W-:Y:S01]  /*6ae0*/  FSEL R34, -|R55|, R55, P5 ;  /* 0x0000003737227208 */ /* 0x000fe20002800300 */
[----:B------:R-:W-:Y:S01]  /*6af0*/  FFMA R35, R38, R35, R40 ;  /* 0x0000002326237223 */ /* 0x000fe20000000028 */
[----:B------:R-:W-:Y:S01]  /*6b00*/  FFMA R37, R88, R44, R37 ;  /* 0x0000002c58257223 */ /* 0x000fe20000000025 */
[----:B------:R-:W-:-:S02]  /*6b10*/  FMUL R39, R23, R132 ;  /* 0x0000008417277220 */ /* 0x000fc40000400000 */
[----:B------:R-:W-:Y:S01]  /*6b20*/  FFMA R34, R35, R34, R34 ;  /* 0x0000002223227223 */ /* 0x000fe20000000022 */
[----:B------:R-:W2:Y:S01]  /*6b30*/  @P4 MUFU.EX2 R40, R33 ;  /* 0x0000002100284308 */ /* 0x000ea20000000800 */
[----:B------:R-:W-:Y:S01]  /*6b40*/  F2FP.F16.E4M3.UNPACK_B R35, R3.H1 ;  /* 0x00000003ff23723e */ /* 0x000fe200030006ff */
[C---:B------:R-:W-:Y:S01]  /*6b50*/  FMUL R57, R37.reuse, 0.70710676908493041992 ;  /* 0x3f3504f325397820 */ /* 0x040fe20000400000 */
[----:B------:R-:W-:-:S03]  /*6b60*/  FMUL R37, R37, 0.5 ;  /* 0x3f00000025257820 */ /* 0x000fc60000400000 */
[--C-:B------:R-:W-:Y:S02]  /*6b70*/  HADD2.F32 R46, -RZ, R35.reuse.H0_H0 ;  /* 0x20000023ff2e7230 */ /* 0x100fe40000004100 */
[----:B------:R-:W3:Y:S01]  /*6b80*/  @P5 MUFU.EX2 R42, R34 ;  /* 0x00000022002a5308 */ /* 0x000ee20000000800 */
[----:B------:R-:W-:Y:S02]  /*6b90*/  HADD2.F32 R48, -RZ, R35.H1_H1 ;  /* 0x30000023ff307230 */ /* 0x000fe40000004100 */
[----:B------:R-:W-:Y:S01]  /*6ba0*/  FMUL R35, R23, R131 ;  /* 0x0000008317237220 */ /* 0x000fe20000400000 */
[----:B-1----:R-:W-:-:S03]  /*6bb0*/  @P0 FADD R38, -R36, 1 ;  /* 0x3f80000024260421 */ /* 0x002fc60000000100 */
[C---:B------:R-:W-:Y:S01]  /*6bc0*/  FFMA R35, R88.reuse, R46, R35 ;  /* 0x0000002e58237223 */ /* 0x040fe20000000023 */
[----:B------:R-:W-:Y:S01]  /*6bd0*/  FFMA R36, R88, R48, R39 ;  /* 0x0000003058247223 */ /* 0x000fe20000000027 */
[----:B------:R-:W-:Y:S01]  /*6be0*/  @P0 LOP3.LUT R32, R38, 0x80000000, R51, 0xb8, !PT ;  /* 0x8000000026200812 */ /* 0x000fe200078eb833 */
[----:B--2---:R-:W-:Y:S01]  /*6bf0*/  @P4 FADD R40, -R40, 1 ;  /* 0x3f80000028284421 */ /* 0x004fe20000000100 */
[----:B------:R-:W-:Y:S01]  /*6c00*/  FMUL R50, R35, 0.70710676908493041992 ;  /* 0x3f3504f323327820 */ /* 0x000fe20000400000 */
[C---:B------:R-:W-:Y:S01]  /*6c10*/  FMUL R38, R57.reuse, R57 ;  /* 0x0000003939267220 */ /* 0x040fe20000400000 */
[C---:B------:R-:W-:Y:S01]  /*6c20*/  FSETP.GE.AND P0, PT, |R57|.reuse, 1.0029599666595458984, PT ;  /* 0x3f8060fe3900780b */ /* 0x040fe20003f06200 */
[----:B------:R-:W-:Y:S01]  /*6c30*/  FMUL R59, R36, 0.70710676908493041992 ;  /* 0x3f3504f3243b7820 */ /* 0x000fe20000400000 */
[----:B------:R-:W-:Y:S01]  /*6c40*/  @P4 LOP3.LUT R33, R40, 0x80000000, R53, 0xb8, !PT ;  /* 0x8000000028214812 */ /* 0x000fe200078eb835 */
[C---:B------:R-:W-:Y:S01]  /*6c50*/  FMUL R40, R50.reuse, R50 ;  /* 0x0000003232287220 */ /* 0x040fe20000400000 */
[----:B------:R-:W-:Y:S01]  /*6c60*/  FSETP.GE.AND P4, PT, |R50|, 1.0029599666595458984, PT ;  /* 0x3f8060fe3200780b */ /* 0x000fe20003f86200 */
[----:B---3--:R-:W-:Y:S01]  /*6c70*/  @P5 FADD R42, -R42, 1 ;  /* 0x3f8000002a2a5421 */ /* 0x008fe20000000100 */
[----:B------:R-:W-:Y:S01]  /*6c80*/  FSEL R38, |R57|, R38, P0 ;  /* 0x0000002639267208 */ /* 0x000fe20000000200 */
[----:B------:R-:W-:Y:S01]  /*6c90*/  FADD R33, R33, 1 ;  /* 0x3f80000021217421 */ /* 0x000fe20000000000 */
[----:B------:R-:W-:Y:S01]  /*6ca0*/  FSEL R39, R6, 8.4834944573231041431e-05, P0 ;  /* 0x38b1e96a06277808 */ /* 0x000fe20000000000 */
[----:B------:R-:W-:Y:S01]  /*6cb0*/  FADD R32, R32, 1 ;  /* 0x3f80000020207421 */ /* 0x000fe20000000000 */
[----:B------:R-:W-:-:S02]  /*6cc0*/  FSEL R43, -R7, -0.00082130916416645050049, P0 ;  /* 0xba574d20072b7808 */ /* 0x000fc40000000100 */
[----:B------:R-:W-:Y:S01]  /*6cd0*/  @P5 LOP3.LUT R34, R42, 0x80000000, R55, 0xb8, !PT ;  /* 0x800000002a225812 */ /* 0x000fe200078eb837 */
[----:B------:R-:W-:Y:S01]  /*6ce0*/  FMUL R42, R59, R59 ;  /* 0x0000003b3b2a7220 */ /* 0x000fe20000400000 */
[----:B------:R-:W-:Y:S01]  /*6cf0*/  FSEL R40, |R50|, R40, P4 ;  /* 0x0000002832287208 */ /* 0x000fe20002000200 */
[----:B------:R-:W-:Y:S01]  /*6d00*/  FFMA R39, R38, R39, R43 ;  /* 0x0000002726277223 */ /* 0x000fe2000000002b */
[----:B------:R-:W-:Y:S01]  /*6d10*/  FSEL R45, R6, 8.4834944573231041431e-05, P4 ;  /* 0x38b1e96a062d7808 */ /* 0x000fe20002000000 */
[----:B------:R-:W-:Y:S01]  /*6d20*/  FADD R34, R34, 1 ;  /* 0x3f80000022227421 */ /* 0x000fe20000000000 */
[----:B------:R-:W-:Y:S01]  /*6d30*/  FSEL R47, -R7, -0.00082130916416645050049, P4 ;  /* 0xba574d20072f7808 */ /* 0x000fe20002000100 */
[----:B------:R-:W-:Y:S01]  /*6d40*/  FMUL R29, R32, R29 ;  /* 0x0000001d201d7220 */ /* 0x000fe20000400000 */
[C---:B------:R-:W-:Y:S02]  /*6d50*/  FSETP.GE.AND P5, PT, |R59|.reuse, 1.0029599666595458984, PT ;  /* 0x3f8060fe3b00780b */ /* 0x040fe40003fa6200 */
[----:B------:R-:W-:Y:S01]  /*6d60*/  FSEL R43, R8, 0.0052134888246655464172, P0 ;  /* 0x3baad5ea082b7808 */ /* 0x000fe20000000000 */
[----:B------:R-:W-:Y:S01]  /*6d70*/  FFMA R47, R40, R45, R47 ;  /* 0x0000002d282f7223 */ /* 0x000fe2000000002f */
[----:B------:R-:W-:-:S02]  /*6d80*/  FSEL R44, |R59|, R42, P5 ;  /* 0x0000002a3b2c7208 */ /* 0x000fc40002800200 */
        /* <DEDUP_REMOVED lines=40> */
[----:B------:R-:W-:-:S04]  /*7010*/  F2FP.F16.E4M3.UNPACK_B R43, R0 ;  /* 0x00000000ff2b723e */ /* 0x000fc800020006ff */
[----:B------:R-:W2:Y:S01]  /*7020*/  @P4 MUFU.EX2 R44, R39 ;  /* 0x00000027002c4308 */ /* 0x000ea20000000800 */
[--C-:B------:R-:W-:Y:S02]  /*7030*/  HADD2.F32 R47, -RZ, R43.reuse.H0_H0 ;  /* 0x2000002bff2f7230 */ /* 0x100fe40000004100 */
[----:B------:R-:W-:Y:S02]  /*7040*/  HADD2.F32 R52, -RZ, R43.H1_H1 ;  /* 0x3000002bff347230 */ /* 0x000fe40000004100 */
[----:B------:R-:W-:-:S03]  /*7050*/  FMUL R43, R23, R129 ;  /* 0x00000081172b7220 */ /* 0x000fc60000400000 */
[----:B------:R-:W3:Y:S01]  /*7060*/  @P5 MUFU.EX2 R48, R40 ;  /* 0x0000002800305308 */ /* 0x000ee20000000800 */
[----:B------:R-:W-:Y:S01]  /*7070*/  FFMA R43, R88, R47, R43 ;  /* 0x0000002f582b7223 */ /* 0x000fe2000000002b */
[----:B-1----:R-:W-:Y:S01]  /*7080*/  @P0 FADD R46, -R42, 1 ;  /* 0x3f8000002a2e0421 */ /* 0x002fe20000000100 */
[----:B------:R-:W-:Y:S02]  /*7090*/  FFMA R42, R88, R54, R127 ;  /* 0x00000036582a7223 */ /* 0x000fe4000000007f */
[----:B------:R-:W-:Y:S02]  /*70a0*/  FMUL R61, R43, 0.70710676908493041992 ;  /* 0x3f3504f32b3d7820 */ /* 0x000fe40000400000 */
[----:B------:R-:W-:Y:S01]  /*70b0*/  @P0 LOP3.LUT R38, R46, 0x80000000, R57, 0xb8, !PT ;  /* 0x800000002e260812 */ /* 0x000fe200078eb839 */
[----:B------:R-:W-:Y:S01]  /*70c0*/  FMUL R64, R42, 0.70710676908493041992 ;  /* 0x3f3504f32a407820 */ /* 0x000fe20000400000 */
[----:B--2---:R-:W-:Y:S01]  /*70d0*/  @P4 FADD R47, -R44, 1 ;  /* 0x3f8000002c2f4421 */ /* 0x004fe20000000100 */
[----:B------:R-:W-:Y:S01]  /*70e0*/  FFMA R44, R88, R52, R45 ;  /* 0x00000034582c7223 */ /* 0x000fe2000000002d */
[C---:B------:R-:W-:Y:S01]  /*70f0*/  FMUL R45, R61.reuse, R61 ;  /* 0x0000003d3d2d7220 */ /* 0x040fe20000400000 */
[----:B------:R-:W-:Y:S01]  /*7100*/  FSETP.GE.AND P0, PT, |R61|, 1.0029599666595458984, PT ;  /* 0x3f8060fe3d00780b */ /* 0x000fe20003f06200 */
[----:B------:R-:W-:Y:S01]  /*7110*/  FMUL R51, R64, R64 ;  /* 0x0000004040337220 */ /* 0x000fe20000400000 */
[----:B------:R-:W-:Y:S01]  /*7120*/  FMUL R62, R44, 0.70710676908493041992 ;  /* 0x3f3504f32c3e7820 */ /* 0x000fe20000400000 */
[----:B------:R-:W-:Y:S01]  /*7130*/  @P4 LOP3.LUT R39, R47, 0x80000000, R50, 0xb8, !PT ;  /* 0x800000002f274812 */ /* 0x000fe200078eb832 */
[----:B------:R-:W-:Y:S01]  /*7140*/  FADD R38, R38, 1 ;  /* 0x3f80000026267421 */ /* 0x000fe20000000000 */
[----:B---3--:R-:W-:Y:S01]  /*7150*/  @P5 FADD R48, -R48, 1 ;  /* 0x3f80000030305421 */ /* 0x008fe20000000100 */
[C---:B------:R-:W-:Y:S01]  /*7160*/  FMUL R47, R62.reuse, R62 ;  /* 0x0000003e3e2f7220 */ /* 0x040fe20000400000 */
[----:B------:R-:W-:Y:S01]  /*7170*/  FSETP.GE.AND P4, PT, |R62|, 1.0029599666595458984, PT ;  /* 0x3f8060fe3e00780b */ /* 0x000fe20003f86200 */
[----:B------:R-:W-:Y:S01]  /*7180*/  FADD R39, R39, 1 ;  /* 0x3f80000027277421 */ /* 0x000fe20000000000 */
[----:B------:R-:W-:Y:S01]  /*7190*/  FSEL R45, |R61|, R45, P0 ;  /* 0x0000002d3d2d7208 */ /* 0x000fe20000000200 */
[----:B------:R-:W-:Y:S01]  /*71a0*/  FMUL R44, R44, 0.5 ;  /* 0x3f0000002c2c7820 */ /* 0x000fe20000400000 */
[----:B------:R-:W-:Y:S01]  /*71b0*/  @P5 LOP3.LUT R40, R48, 0x80000000, R59, 0xb8, !PT ;  /* 0x8000000030285812 */ /* 0x000fe200078eb83b */
[----:B------:R-:W-:Y:S01]  /*71c0*/  HADD2.F32 R59, -RZ, R63.H1_H1 ;  /* 0x3000003fff3b7230 */ /* 0x000fe20000004100 */
[----:B------:R-:W-:Y:S01]  /*71d0*/  FSEL R46, R6, 8.4834944573231041431e-05, P0 ;  /* 0x38b1e96a062e7808 */ /* 0x000fe20000000000 */
[----:B------:R-:W-:Y:S01]  /*71e0*/  FMUL R37, R38, R37 ;  /* 0x0000002526257220 */ /* 0x000fe20000400000 */
[----:B------:R-:W-:Y:S01]  /*71f0*/  FSEL R48, -R7, -0.00082130916416645050049, P0 ;  /* 0xba574d2007307808 */ /* 0x000fe20000000100 */
[----:B------:R-:W-:Y:S01]  /*7200*/  FADD R40, R40, 1 ;  /* 0x3f80000028287421 */ /* 0x000fe20000000000 */
[----:B------:R-:W-:-:S02]  /*7210*/  FSEL R49, |R62|, R47, P4 ;  /* 0x0000002f3e317208 */ /* 0x000fc40002000200 */
[----:B------:R-:W-:Y:S01]  /*7220*/  FSEL R50, R6, 8.4834944573231041431e-05, P4 ;  /* 0x38b1e96a06327808 */ /* 0x000fe20002000000 */
[----:B------:R-:W-:Y:S01]  /*7230*/  FFMA R46, R45, R46, R48 ;  /* 0x0000002e2d2e7223 */ /* 0x000fe20000000030 */
[----:B------:R-:W-:Y:S02]  /*7240*/  FSEL R52, -R7, -0.00082130916416645050049, P4 ;  /* 0xba574d2007347808 */ /* 0x000fe40002000100 */
[----:B------:R-:W-:Y:S02]  /*7250*/  FSETP.GE.AND P5, PT, |R64|, 1.0029599666595458984, PT ;  /* 0x3f8060fe4000780b */ /* 0x000fe40003fa6200 */
[----:B------:R-:W-:Y:S01]  /*7260*/  FSEL R48, R8, 0.0052134888246655464172, P0 ;  /* 0x3baad5ea08307808 */ /* 0x000fe20000000000 */
[----:B------:R-:W-:Y:S01]  /*7270*/  FFMA R52, R49, R50, R52 ;  /* 0x0000003231347223 */ /* 0x000fe20000000034 */
[----:B------:R-:W-:Y:S02]  /*7280*/  FSEL R51, |R64|, R51, P5 ;  /* 0x0000003340337208 */ /* 0x000fe40002800200 */
[----:B------:R-:W-:Y:S01]  /*7290*/  FSEL R56, R6, 8.4834944573231041431e-05, P5 ;  /* 0x38b1e96a06387808 */ /* 0x000fe20002800000 */
[----:B------:R-:W-:Y:S01]  /*72a0*/  FFMA R46, R45, R46, R48 ;  /* 0x0000002e2d2e7223 */ /* 0x000fe20000000030 */
[----:B------:R-:W-:-:S02]  /*72b0*/  FSEL R58, -R7, -0.00082130916416645050049, P5 ;  /* 0xba574d20073a7808 */ /* 0x000fc40002800100 */
[C---:B------:R-:W-:Y:S02]  /*72c0*/  FSEL R54, R8.reuse, 0.0052134888246655464172, P4 ;  /* 0x3baad5ea08367808 */ /* 0x040fe40002000000 */
[----:B------:R-:W-:Y:S01]  /*72d0*/  FSEL R50, -R9, -0.026868773624300956726, P0 ;  /* 0xbcdc1be709327808 */ /* 0x000fe20000000100 */
[----:B------:R-:W-:Y:S01]  /*72e0*/  FFMA R56, R51, R56, R58 ;  /* 0x0000003833387223 */ /* 0x000fe2000000003a */
[----:B------:R-:W-:Y:S01]  /*72f0*/  FSEL R60, R8, 0.0052134888246655464172, P5 ;  /* 0x3baad5ea083c7808 */ /* 0x000fe20002800000 */
[----:B------:R-:W-:Y:S01]  /*7300*/  FFMA R52, R49, R52, R54 ;  /* 0x0000003431347223 */ /* 0x000fe20000000036 */
[C---:B------:R-:W-:Y:S01]  /*7310*/  FSEL R48, R10.reuse, 0.11284004896879196167, P0 ;  /* 0x3de718af0a307808 */ /* 0x040fe20000000000 */
[----:B------:R-:W-:Y:S01]  /*7320*/  FFMA R46, R45, R46, R50 ;  /* 0x0000002e2d2e7223 */ /* 0x000fe20000000032 */
[----:B------:R-:W-:Y:S01]  /*7330*/  FSEL R54, -R9, -0.026868773624300956726, P4 ;  /* 0xbcdc1be709367808 */ /* 0x000fe20002000100 */
[----:B------:R-:W-:Y:S01]  /*7340*/  FFMA R60, R51, R56, R60 ;  /* 0x00000038333c7223 */ /* 0x000fe2000000003c */
[----:B------:R-:W-:Y:S01]  /*7350*/  FSEL R50, R11, -0.37612664699554443359, P0 ;  /* 0xbec093ac0b327808 */ /* 0x000fe20000000000 */
[----:B------:R-:W-:Y:S01]  /*7360*/  FFMA R46, R45, R46, R48 ;  /* 0x0000002e2d2e7223 */ /* 0x000fe20000000030 */
[----:B------:R-:W-:Y:S01]  /*7370*/  FSEL R56, R10, 0.11284004896879196167, P4 ;  /* 0x3de718af0a387808 */ /* 0x000fe20002000000 */
        /* <DEDUP_REMOVED lines=9> */
[----:B------:R-:W-:Y:S01]  /*7410*/  FSEL R47, -|R61|, R61, P0 ;  /* 0x0000003d3d2f7208 */ /* 0x000fe20000000300 */
[----:B------:R-:W-:Y:S01]  /*7420*/  FFMA R50, R49, R52, R50 ;  /* 0x0000003431327223 */ /* 0x000fe20000000032 */
[----:B------:R-:W-:Y:S01]  /*7430*/  FSEL R52, R11, -0.37612664699554443359, P5 ;  /* 0xbec093ac0b347808 */ /* 0x000fe20002800000 */
[C---:B------:R-:W-:Y:S01]  /*7440*/  FFMA R54, R51.reuse, R58, R54 ;  /* 0x0000003a33367223 */ /* 0x040fe20000000036 */
[----:B------:R-:W-:Y:S01]  /*7450*/  FSEL R48, R12, 0.12837915122509002686, P4 ;  /* 0x3e0375d30c307808 */ /* 0x000fe20002000000 */
[----:B------:R-:W-:Y:S01]  /*7460*/  FFMA R53, R46, R47, R47 ;  /* 0x0000002f2e357223 */ /* 0x000fe2000000002f */
[----:B------:R-:W-:Y:S01]  /*7470*/  FSEL R47, R12, 0.12837915122509002686, P5 ;  /* 0x3e0375d30c2f7808 */ /* 0x000fe20002800000 */
[----:B------:R-:W-:Y:S01]  /*7480*/  FFMA R52, R51, R54, R52 ;  /* 0x0000003633347223 */ /* 0x000fe20000000034 */
[----:B------:R-:W-:Y:S01]  /*7490*/  FSEL R45, -|R62|, R62, P4 ;  /* 0x0000003e3e2d7208 */ /* 0x000fe20002000300 */
[----:B------:R-:W-:Y:S01]  /*74a0*/  FFMA R48, R49, R50, R48 ;  /* 0x0000003231307223 */ /* 0x000fe20000000030 */
[----:B------:R-:W-:Y:S01]  /*74b0*/  FSEL R50, -|R64|, R64, P5 ;  /* 0x0000004040327208 */ /* 0x000fe20002800300 */
[----:B------:R-:W-:Y:S01]  /*74c0*/  FFMA R47, R51, R52, R47 ;  /* 0x00000034332f7223 */ /* 0x000fe2000000002f */
[----:B------:R-:W1:Y:S01]  /*74d0*/  @P0 MUFU.EX2 R46, R53 ;  /* 0x00000035002e0308 */ /* 0x000e620000000800 */
[----:B------:R-:W-:Y:S01]  /*74e0*/  FFMA R55, R48, R45, R45 ;  /* 0x0000002d30377223 */ /* 0x000fe2000000002d */
[----:B------:R-:W-:Y:S01]  /*74f0*/  F2FP.F16.E4M3.UNPACK_B R45, R4 ;  /* 0x00000004ff2d723e */ /* 0x000fe200020006ff */
[----:B------:R-:W-:Y:S01]  /*7500*/  FFMA R56, R47, R50, R50 ;  /* 0x000000322f387223 */ /* 0x000fe20000000032 */
[----:B------:R-:W-:-:S03]  /*7510*/  FMUL R47, R23, R124 ;  /* 0x0000007c172f7220 */ /* 0x000fc60000400000 */
[--C-:B------:R-:W-:Y:S01]  /*7520*/  HADD2.F32 R50, -RZ, R45.reuse.H0_H0 ;  /* 0x2000002dff327230 */ /* 0x100fe20000004100 */
[----:B------:R-:W2:Y:S01]  /*7530*/  @P5 MUFU.EX2 R49, R56 ;  /* 0x0000003800315308 */ /* 0x000ea20000000800 */
[C---:B------:R-:W-:Y:S01]  /*7540*/  FFMA R59, R88.reuse, R59, R47 ;  /* 0x0000003b583b7223 */ /* 0x040fe2000000002f */
[----:B------:R-:W-:Y:S02]  /*7550*/  HADD2.F32 R52, -RZ, R45.H1_H1 ;  /* 0x3000002dff347230 */ /* 0x000fe40000004100 */
[----:B------:R-:W-:Y:S01]  /*7560*/  FMUL R45, R23, R126 ;  /* 0x0000007e172d7220 */ /* 0x000fe20000400000 */
[C---:B------:R-:W-:Y:S01]  /*7570*/  FFMA R125, R88.reuse, R50, R125 ;  /* 0x00000032587d7223 */ /* 0x040fe2000000007d */
[C---:B------:R-:W-:Y:S01]  /*7580*/  FMUL R63, R59.reuse, 0.70710676908493041992 ;  /* 0x3f3504f33b3f7820 */ /* 0x040fe20000400000 */
[----:B------:R-:W-:Y:S01]  /*7590*/  FMUL R25, R59, 0.5 ;  /* 0x3f0000003b197820 */ /* 0x000fe20000400000 */
[----:B------:R-:W-:Y:S01]  /*75a0*/  FFMA R57, R88, R52, R45 ;  /* 0x0000003458397223 */ /* 0x000fe2000000002d */
[----:B------:R-:W3:Y:S01]  /*75b0*/  @P4 MUFU.EX2 R48, R55 ;  /* 0x0000003700304308 */ /* 0x000ee20000000800 */
[----:B-1----:R-:W-:-:S05]  /*75c0*/  @P0 FADD R46, -R46, 1 ;  /* 0x3f8000002e2e0421 */ /* 0x002fca0000000100 */
[----:B------:R-:W-:Y:S01]  /*75d0*/  @P0 LOP3.LUT R53, R46, 0x80000000, R61, 0xb8, !PT ;  /* 0x800000002e350812 */ /* 0x000fe200078eb83d */
[----:B------:R-:W-:Y:S01]  /*75e0*/  FMUL R61, R125, 0.70710676908493041992 ;  /* 0x3f3504f37d3d7820 */ /* 0x000fe20000400000 */
[----:B------:R-:W-:Y:S01]  /*75f0*/  FMUL R46, R63, R63 ;  /* 0x0000003f3f2e7220 */ /* 0x000fe20000400000 */
[----:B--2---:R-:W-:Y:S02]  /*7600*/  @P5 FADD R49, -R49, 1 ;  /* 0x3f80000031315421 */ /* 0x004fe40000000100 */
[C---:B------:R-:W-:Y:S01]  /*7610*/  FMUL R45, R61.reuse, R61 ;  /* 0x0000003d3d2d7220 */ /* 0x040fe20000400000 */
[----:B------:R-:W-:Y:S01]  /*7620*/  FSETP.GE.AND P0, PT, |R61|, 1.0029599666595458984, PT ;  /* 0x3f8060fe3d00780b */ /* 0x000fe20003f06200 */
[----:B------:R-:W-:Y:S01]  /*7630*/  FADD R53, R53, 1 ;  /* 0x3f80000035357421 */ /* 0x000fe20000000000 */
[----:B------:R-:W-:Y:S02]  /*7640*/  @P5 LOP3.LUT R56, R49, 0x80000000, R64, 0xb8, !PT ;  /* 0x8000000031385812 */ /* 0x000fe400078eb840 */
[----:B------:R-:W-:Y:S01]  /*7650*/  FSETP.GE.AND P5, PT, |R63|, 1.0029599666595458984, PT ;  /* 0x3f8060fe3f00780b */ /* 0x000fe20003fa6200 */
[----:B---3--:R-:W-:Y:S01]  /*7660*/  @P4 FADD R48, -R48, 1 ;  /* 0x3f80000030304421 */ /* 0x008fe20000000100 */
[----:B------:R-:W-:Y:S01]  /*7670*/  FSEL R45, |R61|, R45, P0 ;  /* 0x0000002d3d2d7208 */ /* 0x000fe20000000200 */
[----:B------:R-:W-:Y:S01]  /*7680*/  FADD R56, R56, 1 ;  /* 0x3f80000038387421 */ /* 0x000fe20000000000 */
[----:B------:R-:W-:-:S02]  /*7690*/  FSEL R49, |R63|, R46, P5 ;  /* 0x0000002e3f317208 */ /* 0x000fc40002800200 */
[----:B------:R-:W-:Y:S01]  /*76a0*/  @P4 LOP3.LUT R55, R48, 0x80000000, R62, 0xb8, !PT ;  /* 0x8000000030374812 */ /* 0x000fe200078eb83e */
[----:B------:R-:W-:Y:S01]  /*76b0*/  FMUL R62, R57, 0.70710676908493041992 ;  /* 0x3f3504f3393e7820 */ /* 0x000fe20000400000 */
[----:B------:R-:W-:Y:S02]  /*76c0*/  FSEL R50, R6, 8.4834944573231041431e-05, P5 ;  /* 0x38b1e96a06327808 */ /* 0x000fe40002800000 */
[----:B------:R-:W-:Y:S01]  /*76d0*/  FSEL R52, -R7, -0.00082130916416645050049, P5 ;  /* 0xba574d2007347808 */ /* 0x000fe20002800100 */
[C---:B------:R-:W-:Y:S01]  /*76e0*/  FMUL R47, R62.reuse, R62 ;  /* 0x0000003e3e2f7220 */ /* 0x040fe20000400000 */
[----:B------:R-:W-:Y:S01]  /*76f0*/  FSETP.GE.AND P4, PT, |R62|, 1.0029599666595458984, PT ;  /* 0x3f8060fe3e00780b */ /* 0x000fe20003f86200 */
[----:B------:R-:W-:Y:S01]  /*7700*/  FADD R55, R55, 1 ;  /* 0x3f80000037377421 */ /* 0x000fe20000000000 */
[----:B------:R-:W-:Y:S01]  /*7710*/  FSEL R46, R6, 8.4834944573231041431e-05, P0 ;  /* 0x38b1e96a062e7808 */ /* 0x000fe20000000000 */
[----:B------:R-:W-:Y:S01]  /*7720*/  FFMA R58, R49, R50, R52 ;  /* 0x00000032313a7223 */ /* 0x000fe20000000034 */
[----:B------:R-:W-:Y:S01]  /*7730*/  FSEL R48, -R7, -0.00082130916416645050049, P0 ;  /* 0xba574d2007307808 */ /* 0x000fe20000000100 */
[----:B------:R-:W-:Y:S01]  /*7740*/  FMUL R55, R55, R44 ;  /* 0x0000002c37377220 */ /* 0x000fe20000400000 */
[----:B------:R-:W-:-:S02]  /*7750*/  FSEL R47, |R62|, R47, P4 ;  /* 0x0000002f3e2f7208 */ /* 0x000fc40002000200 */
[----:B------:R-:W-:Y:S01]  /*7760*/  FSEL R50, R6, 8.4834944573231041431e-05, P4 ;  /* 0x38b1e96a06327808 */ /* 0x000fe20002000000 */
[----:B------:R-:W-:Y:S01]  /*7770*/  FFMA R46, R45, R46, R48 ;  /* 0x0000002e2d2e7223 */ /* 0x000fe20000000030 */
[----:B------:R-:W-:Y:S02]  /*7780*/  FSEL R52, -R7, -0.00082130916416645050049, P4 ;  /* 0xba574d2007347808 */ /* 0x000fe40002000100 */
[C---:B------:R-:W-:Y:S02]  /*7790*/  FSEL R60, R8.reuse, 0.0052134888246655464172, P5 ;  /* 0x3baad5ea083c7808 */ /* 0x040fe40002800000 */
[C---:B------:R-:W-:Y:S01]  /*77a0*/  FSEL R48, R8.reuse, 0.0052134888246655464172, P0 ;  /* 0x3baad5ea08307808 */ /* 0x040fe20000000000 */
[----:B------:R-:W-:Y:S01]  /*77b0*/  FFMA R50, R47, R50, R52 ;  /* 0x000000322f327223 */ /* 0x000fe20000000034 */
[----:B------:R-:W-:Y:S01]  /*77c0*/  FSEL R52, -R9, -0.026868773624300956726, P5 ;  /* 0xbcdc1be709347808 */ /* 0x000fe20002800100 */
[----:B------:R-:W-:Y:S01]  /*77d0*/  FFMA R58, R49, R58, R60 ;  /* 0x0000003a313a7223 */ /* 0x000fe2000000003c */
[----:B------:R-:W-:Y:S01]  /*77e0*/  FSEL R54, R8, 0.0052134888246655464172, P4 ;  /* 0x3baad5ea08367808 */ /* 0x000fe20002000000 */
[----:B------:R-:W-:Y:S01]  /*77f0*/  FFMA R46, R45, R46, R48 ;  /* 0x0000002e2d2e7223 */ /* 0x000fe20000000030 */
[----:B------:R-:W-:Y:S01]  /*7800*/  FSEL R48, -R9, -0.026868773624300956726, P0 ;  /* 0xbcdc1be709307808 */ /* 0x000fe20000000100 */
[----:B------:R-:W-:Y:S01]  /*7810*/  FFMA R58, R49, R58, R52 ;  /* 0x0000003a313a7223 */ /* 0x000fe20000000034 */
[C---:B------:R-:W-:Y:S01]  /*7820*/  FSEL R60, R10.reuse, 0.11284004896879196167, P5 ;  /* 0x3de718af0a3c7808 */ /* 0x040fe20002800000 */
[----:B------:R-:W-:Y:S01]  /*7830*/  FFMA R54, R47, R50, R54 ;  /* 0x000000322f367223 */ /* 0x000fe20000000036 */
[----:B------:R-:W-:Y:S01]  /*7840*/  FSEL R52, -R9, -0.026868773624300956726, P4 ;  /* 0xbcdc1be709347808 */ /* 0x000fe20002000100 */
[----:B------:R-:W-:Y:S01]  /*7850*/  FFMA R46, R45, R46, R48 ;  /* 0x0000002e2d2e7223 */ /* 0x000fe20000000030 */
[----:B------:R-:W-:Y:S01]  /*7860*/  FSEL R48, R11, -0.37612664699554443359, P5 ;  /* 0xbec093ac0b307808 */ /* 0x000fe20002800000 */
[----:B------:R-:W-:Y:S01]  /*7870*/  FFMA R58, R49, R58, R60 ;  /* 0x0000003a313a7223 */ /* 0x000fe2000000003c */
[C---:B------:R-:W-:Y:S01]  /*7880*/  FSEL R50, R10.reuse, 0.11284004896879196167, P0 ;  /* 0x3de718af0a327808 */ /* 0x040fe20000000000 */
[----:B------:R-:W-:Y:S01]  /*7890*/  FFMA R52, R47, R54, R52 ;  /* 0x000000362f347223 */ /* 0x000fe20000000034 */
[----:B------:R-:W-:Y:S01]  /*78a0*/  FSEL R54, R10, 0.11284004896879196167, P4 ;  /* 0x3de718af0a367808 */ /* 0x000fe20002000000 */
[----:B------:R-:W-:Y:S01]  /*78b0*/  FFMA R58, R49, R58, R48 ;  /* 0x0000003a313a7223 */ /* 0x000fe20000000030 */
[----:B------:R-:W-:Y:S01]  /*78c0*/  FSEL R48, R11, -0.37612664699554443359, P0 ;  /* 0xbec093ac0b307808 */ /* 0x000fe20000000000 */
[----:B------:R-:W-:Y:S01]  /*78d0*/  FFMA R46, R45, R46, R50 ;  /* 0x0000002e2d2e7223 */ /* 0x000fe20000000032 */
[C---:B------:R-:W-:Y:S01]  /*78e0*/  FSEL R50, R12.reuse, 0.12837915122509002686, P5 ;  /* 0x3e0375d30c327808 */ /* 0x040fe20002800000 */
[----:B------:R-:W-:Y:S01]  /*78f0*/  FFMA R52, R47, R52, R54 ;  /* 0x000000342f347223 */ /* 0x000fe20000000036 */
[----:B------:R-:W-:Y:S01]  /*7900*/  FSEL R51, -|R63|, R63, P5 ;  /* 0x0000003f3f337208 */ /* 0x000fe20002800300 */
[----:B------:R-:W-:Y:S01]  /*7910*/  FFMA R46, R45, R46, R48 ;  /* 0x0000002e2d2e7223 */ /* 0x000fe20000000030 */
[----:B------:R-:W-:Y:S01]  /*7920*/  FSEL R48, R11, -0.37612664699554443359, P4 ;  /* 0xbec093ac0b307808 */ /* 0x000fe20002000000 */
[----:B------:R-:W-:Y:S01]  /*7930*/  FFMA R58, R49, R58, R50 ;  /* 0x0000003a313a7223 */ /* 0x000fe20000000032 */
[----:B------:R-:W-:-:S02]  /*7940*/  FSEL R50, R12, 0.12837915122509002686, P0 ;  /* 0x3e0375d30c327808 */ /* 0x000fc40000000000 */
[----:B------:R-:W-:Y:S01]  /*7950*/  FSEL R49, R12, 0.12837915122509002686, P4 ;  /* 0x3e0375d30c317808 */ /* 0x000fe20002000000 */
[----:B------:R-:W-:Y:S01]  /*7960*/  FFMA R48, R47, R52, R48 ;  /* 0x000000342f307223 */ /* 0x000fe20000000030 */
[----:B------:R-:W-:Y:S01]  /*7970*/  FFMA R58, R58, R51, R51 ;  /* 0x000000333a3a7223 */ /* 0x000fe20000000033 */
[----:B------:R-:W-:Y:S01]  /*7980*/  FFMA R46, R45, R46, R50 ;  /* 0x0000002e2d2e7223 */ /* 0x000fe20000000032 */
[----:B------:R-:W-:Y:S01]  /*7990*/  FSEL R45, -|R61|, R61, P0 ;  /* 0x0000003d3d2d7208 */ /* 0x000fe20000000300 */
[----:B------:R-:W-:Y:S01]  /*79a0*/  FFMA R48, R47, R48, R49 ;  /* 0x000000302f307223 */ /* 0x000fe20000000031 */
[----:B------:R-:W-:Y:S01]  /*79b0*/  FSEL R51, -|R62|, R62, P4 ;  /* 0x0000003e3e337208 */ /* 0x000fe20002000300 */
[----:B------:R-:W1:Y:S02]  /*79c0*/  @P5 MUFU.EX2 R50, R58 ;  /* 0x0000003a00325308 */ /* 0x000e640000000800 */
[----:B------:R-:W-:Y:S02]  /*79d0*/  FFMA R45, R46, R45, R45 ;  /* 0x0000002d2e2d7223 */ /* 0x000fe4000000002d */
[----:B------:R-:W-:-:S04]  /*79e0*/  FFMA R48, R48, R51, R51 ;  /* 0x0000003330307223 */ /* 0x000fc80000000033 */
[----:B------:R-:W2:Y:S08]  /*79f0*/  @P0 MUFU.EX2 R46, R45 ;  /* 0x0000002d002e0308 */ /* 0x000eb00000000800 */
[----:B------:R-:W3:Y:S01]  /*7a00*/  @P4 MUFU.EX2 R47, R48 ;  /* 0x00000030002f4308 */ /* 0x000ee20000000800 */
[----:B-1----:R-:W-:-:S05]  /*7a10*/  @P5 FADD R50, -R50, 1 ;  /* 0x3f80000032325421 */ /* 0x002fca0000000100 */
[----:B------:R-:W-:Y:S01]  /*7a20*/  @P5 LOP3.LUT R58, R50, 0x80000000, R63, 0xb8, !PT ;  /* 0x80000000323a5812 */ /* 0x000fe200078eb83f */
[----:B--2---:R-:W-:-:S04]  /*7a30*/  @P0 FADD R46, -R46, 1 ;  /* 0x3f8000002e2e0421 */ /* 0x004fc80000000100 */
[----:B------:R-:W-:Y:S01]  /*7a40*/  FADD R58, R58, 1 ;  /* 0x3f8000003a3a7421 */ /* 0x000fe20000000000 */
[----:B------:R-:W-:Y:S01]  /*7a50*/  @P0 LOP3.LUT R45, R46, 0x80000000, R61, 0xb8, !PT ;  /* 0x800000002e2d0812 */ /* 0x000fe200078eb83d */
[----:B------:R-:W-:Y:S01]  /*7a60*/  FMUL R46, R20, R15 ;  /* 0x0000000f142e7220 */ /* 0x000fe20000400000 */
[----:B------:R-:W-:Y:S01]  /*7a70*/  FMUL R20, R31, 0.5 ;  /* 0x3f0000001f147820 */ /* 0x000fe20000400000 */
[----:B---3--:R-:W-:Y:S01]  /*7a80*/  @P4 FADD R47, -R47, 1 ;  /* 0x3f8000002f2f4421 */ /* 0x008fe20000000100 */
[----:B------:R-:W-:Y:S01]  /*7a90*/  FMUL R15, R30, 0.5 ;  /* 0x3f0000001e0f7820 */ /* 0x000fe20000400000 */
[----:B------:R-:W-:Y:S01]  /*7aa0*/  FADD R45, R45, 1 ;  /* 0x3f8000002d2d7421 */ /* 0x000fe20000000000 */
[----:B------:R-:W-:Y:S02]  /*7ab0*/  FMUL R25, R58, R25 ;  /* 0x000000193a197220 */ /* 0x000fe40000400000 */
[----:B------:R-:W-:Y:S01]  /*7ac0*/  @P4 LOP3.LUT R48, R47, 0x80000000, R62, 0xb8, !PT ;  /* 0x800000002f304812 */ /* 0x000fe200078eb83e */
[----:B------:R-:W-:Y:S01]  /*7ad0*/  FMUL R47, R24, 0.5 ;  /* 0x3f000000182f7820 */ /* 0x000fe20000400000 */
[----:B------:R-:W-:Y:S01]  /*7ae0*/  FMUL R34, R34, R15 ;  /* 0x0000000f22227220 */ /* 0x000fe20000400000 */
[----:B------:R-:W-:Y:S01]  /*7af0*/  FMUL R24, R21, 0.5 ;  /* 0x3f00000015187820 */ /* 0x000fe20000400000 */
[----:B------:R-:W-:Y:S01]  /*7b00*/  FMUL R15, R36, 0.5 ;  /* 0x3f000000240f7820 */ /* 0x000fe20000400000 */
[----:B------:R-:W-:Y:S01]  /*7b10*/  FMUL R47, R26, R47 ;  /* 0x0000002f1a2f7220 */ /* 0x000fe20000400000 */
[----:B------:R-:W-:Y:S01]  /*7b20*/  FMUL R26, R33, R20 ;  /* 0x00000014211a7220 */ /* 0x000fe20000400000 */
[----:B------:R-:W-:Y:S01]  /*7b30*/  FMUL R20, R35, 0.5 ;  /* 0x3f00000023147820 */ /* 0x000fe20000400000 */
[----:B------:R-:W-:Y:S01]  /*7b40*/  FMUL R27, R27, R24 ;  /* 0x000000181b1b7220 */ /* 0x000fe20000400000 */
[----:B------:R-:W-:Y:S01]  /*7b50*/  FMUL R40, R40, R15 ;  /* 0x0000000f28287220 */ /* 0x000fe20000400000 */
[----:B------:R-:W-:Y:S01]  /*7b60*/  FMUL R24, R43, 0.5 ;  /* 0x3f0000002b187820 */ /* 0x000fe20000400000 */
[----:B------:R-:W-:Y:S01]  /*7b70*/  FMUL R39, R39, R20 ;  /* 0x0000001427277220 */ /* 0x000fe20000400000 */
[----:B------:R-:W-:Y:S01]  /*7b80*/  FMUL R21, R42, 0.5 ;  /* 0x3f0000002a157820 */ /* 0x000fe20000400000 */
[----:B------:R-:W-:Y:S01]  /*7b90*/  FMUL R20, R125, 0.5 ;  /* 0x3f0000007d147820 */ /* 0x000fe20000400000 */
[----:B------:R-:W-:Y:S01]  /*7ba0*/  FMUL R15, R57, 0.5 ;  /* 0x3f000000390f7820 */ /* 0x000fe20000400000 */
[----:B------:R-:W-:Y:S01]  /*7bb0*/  FADD R48, R48, 1 ;  /* 0x3f80000030307421 */ /* 0x000fe20000000000 */
[----:B------:R-:W-:Y:S01]  /*7bc0*/  FMUL R24, R53, R24 ;  /* 0x0000001835187220 */ /* 0x000fe20000400000 */
[----:B------:R-:W-:Y:S01]  /*7bd0*/  FMUL R56, R56, R21 ;  /* 0x0000001538387220 */ /* 0x000fe20000400000 */
[----:B------:R-:W-:Y:S01]  /*7be0*/  FMUL R20, R45, R20 ;  /* 0x000000142d147220 */ /* 0x000fe20000400000 */
[----:B------:R-:W-:Y:S01]  /*7bf0*/  FMUL R15, R48, R15 ;  /* 0x0000000f300f7220 */ /* 0x000fe20000400000 */
[----:B------:R-:W-:-:S02]  /*7c00*/  F2FP.SATFINITE.E4M3.F32.PACK_AB_MERGE_C R46, R47, R46, RZ ;  /* 0x0000002e2f2e723e */ /* 0x000fc400048070ff */
[----:B------:R-:W-:Y:S02]  /*7c10*/  F2FP.SATFINITE.E4M3.F32.PACK_AB_MERGE_C R28, R28, R27, RZ ;  /* 0x0000001b1c1c723e */ /* 0x000fe400048070ff */
[----:B------:R-:W-:Y:S02]  /*7c20*/  F2FP.SATFINITE.E4M3.F32.PACK_AB_MERGE_C R26, R26, R29, RZ ;  /* 0x0000001d1a1a723e */ /* 0x000fe400048070ff */
[----:B------:R-:W-:Y:S02]  /*7c30*/  F2FP.SATFINITE.E4M3.F32.PACK_AB_MERGE_C R34, R37, R34, RZ ;  /* 0x000000222522723e */ /* 0x000fe400048070ff */
[----:B------:R-:W-:Y:S02]  /*7c40*/  F2FP.SATFINITE.E4M3.F32.PACK_AB_MERGE_C R40, R40, R39, RZ ;  /* 0x000000272828723e */ /* 0x000fe400048070ff */
[----:B------:R-:W-:Y:S02]  /*7c50*/  F2FP.SATFINITE.E4M3.F32.PACK_AB_MERGE_C R24, R55, R24, RZ ;  /* 0x000000183718723e */ /* 0x000fe400048070ff */
[----:B------:R-:W-:-:S02]  /*7c60*/  F2FP.SATFINITE.E4M3.F32.PACK_AB_MERGE_C R56, R25, R56, RZ ;  /* 0x000000381938723e */ /* 0x000fc400048070ff */
[----:B------:R-:W-:Y:S01]  /*7c70*/  F2FP.SATFINITE.E4M3.F32.PACK_AB_MERGE_C R20, R15, R20, RZ ;  /* 0x000000140f14723e */ /* 0x000fe200048070ff */
[----:B------:R-:W-:Y:S06]  /*7c80*/  @P1 BRA `(.L_x_66) ;  /* 0x0000000000041947 */ /* 0x000fec0003800000 */
[----:B------:R-:W-:-:S04]  /*7c90*/  DEPBAR.LE SB0, 0x1 ;  /* 0x000080400000791a */ /* 0x000fc80000000000 */
.L_x_66:
[----:B------:R-:W-:Y:S05]  /*7ca0*/  WARPSYNC.ALL ;  /* 0x0000000000007948 */ /* 0x000fea0003800000 */
[----:B------:R-:W-:Y:S06]  /*7cb0*/  BAR.SYNC.DEFER_BLOCKING 0x1, 0x100 ;  /* 0x0044000000007b1d */ /* 0x000fec0000010000 */
        /* <DEDUP_REMOVED lines=19> */
[----:B------:R-:W-:Y:S02]  /*7df0*/  UIADD3 UR4, UR50, 0x5200, URZ ;  /* 0x0000520032047890 */ /* 0x000fe4000fffe03f */
[----:B------:R-:W-:Y:S01]  /*7e00*/  UIADD3.X UR9, URZ, UR43, URZ, UP0, !UPT ;  /* 0x0000002b3f097290 */ /* 0x000fe200087fe43f */
[----:B------:R-:W-:Y:S01]  /*7e10*/  UMOV UR6, UR46 ;  /* 0x0000002e00067c82 */ /* 0x000fe20008000000 */
[----:B------:R-:W-:-:S07]  /*7e20*/  UMOV UR7, UR47 ;  /* 0x0000002f00077c82 */ /* 0x000fce0008000000 */
[----:B------:R1:W-:Y:S02]  /*7e30*/  UTMASTG.3D [UR4], [UR8] ;  /* 0x00000004080073b5 */ /* 0x0003e40008010000 */
[----:B-1----:R0:W-:Y:S02]  /*7e40*/  UTMACMDFLUSH ;  /* 0x00000000000079b7 */ /* 0x0021e40000000000 */
.L_x_68:
[----:B------:R-:W-:Y:S05]  /*7e50*/  BSYNC B0 ;  /* 0x0000000000007941 */ /* 0x000fea0003800000 */
.L_x_67:
[----:B------:R-:W-:Y:S04]  /*7e60*/  BSSY B0, `(.L_x_69) ;  /* 0x000002e000007945 */ /* 0x000fe80003800000 */
[----:B------:R-:W-:Y:S05]  /*7e70*/  @P3 BRA `(.L_x_70) ;  /* 0x0000000000b03947 */ /* 0x000fea0003800000 */
[----:B------:R-:W-:-:S13]  /*7e80*/  ISETP.NE.AND P4, PT, R89, 0x3, PT ;  /* 0x000000035900780c */ /* 0x000fda0003f85270 */
[----:B------:R-:W-:Y:S05]  /*7e90*/  @!P4 BRA `(.L_x_71) ;  /* 0x000000000004c947 */ /* 0x000fea0003800000 */
[----:B------:R-:W-:Y:S01]  /*7ea0*/  BPT.TRAP 0x1 ;  /* 0x000000040000795c */ /* 0x000fe20000300000 */
.L_x_71:
[----:B------:R-:W-:Y:S01]  /*7eb0*/  LEA R25, R116, UR50, 0x3 ;  /* 0x0000003274197c11 */ /* 0x000fe2000f8e18ff */
[----:B------:R-:W-:Y:S01]  /*7ec0*/  BSSY B1, `(.L_x_72) ;  /* 0x0000004000017945 */ /* 0x000fe20003800000 */
[----:B------:R-:W-:-:S04]  /*7ed0*/  SHF.L.U32 R20, R115, 0x1f, RZ ;  /* 0x0000001f73147819 */ /* 0x000fc800000006ff */
[----:B------:R-:W1:Y:S02]  /*7ee0*/  SYNCS.PHASECHK.TRANS64.TRYWAIT P0, [R25+URZ+0xc0], R20 ;  /* 0x0000c014190075a7 */ /* 0x000e64000800017f */
[----:B-1----:R-:W-:Y:S05]  /*7ef0*/  @!P0 BRA `(.L_x_73) ;  /* 0x00000078000c8947 */ /* 0x002fea0003800000 */
.L_x_177:
[----:B------:R-:W-:Y:S05]  /*7f00*/  BSYNC B1 ;  /* 0x0000000000017941 */ /* 0x000fea0003800000 */
.L_x_72:
[----:B------:R-:W-:Y:S04]  /*7f10*/  BSSY B1, `(.L_x_74) ;  /* 0x0000011000017945 */ /* 0x000fe80003800000 */
[----:B------:R-:W-:Y:S05]  /*7f20*/  @P2 BRA `(.L_x_75) ;  /* 0x00000000003c2947 */ /* 0x000fea0003800000 */
[----:B------:R-:W-:-:S05]  /*7f30*/  LEA R26, R116, R41, 0xc ;  /* 0x00000029741a7211 */ /* 0x000fca00078e60ff */
[----:B------:R-:W-:Y:S01]  /*7f40*/  VIADD R3, R26, UR50 ;  /* 0x000000321a037c36 */ /* 0x000fe20008000000 */
[----:B------:R-:W-:Y:S04]  /*7f50*/  LDS.U16 R4, [R26+UR50+0x300] ;  /* 0x000300321a047984 */ /* 0x000fe80008000400 */
[----:B------:R-:W-:Y:S01]  /*7f60*/  IADD3 R27, R3, R14, RZ ;  /* 0x0000000e031b7210 */ /* 0x000fe20007ffe0ff */
[----:B------:R-:W-:Y:S04]  /*7f70*/  LDS.U16 R5, [R26+UR50+0x308] ;  /* 0x000308321a057984 */ /* 0x000fe80008000400 */
[----:B------:R-:W2:Y:S04]  /*7f80*/  LDS.U16 R3, [R26+UR50+0x200] ;  /* 0x000200321a037984 */ /* 0x000ea80008000400 */
[----:B------:R-:W3:Y:S04]  /*7f90*/  LDS.U16 R0, [R26+UR50+0x208] ;  /* 0x000208321a007984 */ /* 0x000ee80008000400 */
[----:B------:R-:W-:Y:S04]  /*7fa0*/  LDS.U16 R15, [R27+0x300] ;  /* 0x000300001b0f7984 */ /* 0x000fe80000000400 */
[----:B-1----:R-:W1:Y:S04]  /*7fb0*/  LDS.U16 R20, [R27+0x200] ;  /* 0x000200001b147984 */ /* 0x002e680000000400 */
[----:B------:R-:W-:Y:S04]  /*7fc0*/  LDS.U16 R21, [R27+0x308] ;  /* 0x000308001b157984 */ /* 0x000fe80000000400 */
[----:B------:R-:W4:Y:S01]  /*7fd0*/  LDS.U16 R24, [R27+0x208] ;  /* 0x000208001b187984 */ /* 0x000f220000000400 */
[----:B--2---:R-:W-:-:S02]  /*7fe0*/  PRMT R4, R3, 0x5410, R4 ;  /* 0x0000541003047816 */ /* 0x004fc40000000004 */
[----:B---3--:R-:W-:Y:S02]  /*7ff0*/  PRMT R5, R0, 0x5410, R5 ;  /* 0x0000541000057816 */ /* 0x008fe40000000005 */
[----:B-1----:R-:W-:Y:S02]  /*8000*/  PRMT R3, R20, 0x5410, R15 ;  /* 0x0000541014037816 */ /* 0x002fe4000000000f */
[----:B----4-:R-:W-:-:S07]  /*8010*/  PRMT R0, R24, 0x5410, R21 ;  /* 0x0000541018007816 */ /* 0x010fce0000000015 */
.L_x_75:
[----:B------:R-:W-:Y:S05]  /*8020*/  BSYNC B1 ;  /* 0x0000000000017941 */ /* 0x000fea0003800000 */
.L_x_74:
        /* <DEDUP_REMOVED lines=8> */
.L_x_76:
[----:B-1----:R-:W1:Y:S01]  /*80b0*/  S2R R20, SR_CgaCtaId ;  /* 0x0000000000147919 */ /* 0x002e620000008800 */
[----:B------:R-:W-:Y:S01]  /*80c0*/  VIADD R15, R25, 0xe0 ;  /* 0x000000e0190f7836 */ /* 0x000fe20000000000 */
[----:B------:R-:W-:-:S04]  /*80d0*/  IADD3 R116, R116, 0x1, RZ ;  /* 0x0000000174747810 */ /* 0x000fc80007ffe0ff */
[----:B------:R-:W-:-:S04]  /*80e0*/  ISETP.NE.AND P0, PT, R116, 0x4, PT ;  /* 0x000000047400780c */ /* 0x000fc80003f05270 */
[----:B------:R-:W-:Y:S02]  /*80f0*/  SEL R116, R116, RZ, P0 ;  /* 0x000000ff74747207 */ /* 0x000fe40000000000 */
[----:B-1----:R-:W-:Y:S02]  /*8100*/  PRMT R15, R20, 0x654, R15 ;  /* 0x00000654140f7816 */ /* 0x002fe4000000000f */
[----:B------:R-:W-:Y:S02]  /*8110*/  SEL R20, RZ, 0x1, P0 ;  /* 0x00000001ff147807 */ /* 0x000fe40000000000 */
[----:B--2---:R1:W-:Y:S02]  /*8120*/  SYNCS.ARRIVE.TRANS64.RED.A1T0 RZ, [R15+URZ], RZ ;  /* 0x000000ff0fff79a7 */ /* 0x0043e4000810043f */
[----:B------:R-:W-:-:S07]  /*8130*/  LOP3.LUT R115, R115, R20, RZ, 0x3c, !PT ;  /* 0x0000001473737212 */ /* 0x000fce00078e3cff */
.L_x_70:
[----:B------:R-:W-:Y:S05]  /*8140*/  BSYNC B0 ;  /* 0x0000000000007941 */ /* 0x000fea0003800000 */
.L_x_69:
        /* <DEDUP_REMOVED lines=466> */
.L_x_77:
        /* <DEDUP_REMOVED lines=27> */
.L_x_79:
[----:B------:R-:W-:Y:S05]  /*a020*/  BSYNC B0 ;  /* 0x0000000000007941 */ /* 0x000fea0003800000 */
.L_x_78:
[----:B------:R-:W-:Y:S04]  /*a030*/  BSSY B0, `(.L_x_80) ;  /* 0x000002f000007945 */ /* 0x000fe80003800000 */
[----:B------:R-:W-:Y:S05]  /*a040*/  @P3 BRA `(.L_x_81) ;  /* 0x0000000000b43947 */ /* 0x000fea0003800000 */
[----:B------:R-:W-:-:S13]  /*a050*/  ISETP.NE.AND P3, PT, R89, 0x3, PT ;  /* 0x000000035900780c */ /* 0x000fda0003f65270 */
[----:B------:R-:W-:Y:S05]  /*a060*/  @!P3 BRA `(.L_x_82) ;  /* 0x000000000004b947 */ /* 0x000fea0003800000 */
[----:B------:R-:W-:Y:S01]  /*a070*/  BPT.TRAP 0x1 ;  /* 0x000000040000795c */ /* 0x000fe20000300000 */
.L_x_82:
[----:B------:R-:W-:Y:S01]  /*a080*/  SHF.L.U32 R15, R115, 0x1f, RZ ;  /* 0x0000001f730f7819 */ /* 0x000fe200000006ff */
[----:B------:R-:W-:Y:S01]  /*a090*/  BSSY B1, `(.L_x_83) ;  /* 0x0000004000017945 */ /* 0x000fe20003800000 */
[----:B------:R-:W-:-:S04]  /*a0a0*/  LEA R20, R116, UR50, 0x3 ;  /* 0x0000003274147c11 */ /* 0x000fc8000f8e18ff */
[----:B------:R-:W1:Y:S02]  /*a0b0*/  SYNCS.PHASECHK.TRANS64.TRYWAIT P0, [R20+URZ+0xc0], R15 ;  /* 0x0000c00f140075a7 */ /* 0x000e64000800017f */
[----:B-1----:R-:W-:Y:S05]  /*a0c0*/  @!P0 BRA `(.L_x_84) ;  /* 0x0000005400ac8947 */ /* 0x002fea0003800000 */
.L_x_178:
[----:B------:R-:W-:Y:S05]  /*a0d0*/  BSYNC B1 ;  /* 0x0000000000017941 */ /* 0x000fea0003800000 */
.L_x_83:
[----:B------:R-:W-:Y:S04]  /*a0e0*/  BSSY B1, `(.L_x_85) ;  /* 0x0000011000017945 */ /* 0x000fe80003800000 */
[----:B------:R-:W-:Y:S05]  /*a0f0*/  @P2 BRA `(.L_x_86) ;  /* 0x00000000003c2947 */ /* 0x000fea0003800000 */
[----:B------:R-:W-:-:S05]  /*a100*/  IMAD R0, R116, 0x1000, R41 ;  /* 0x0000100074007824 */ /* 0x000fca00078e0229 */
[----:B------:R-:W-:Y:S01]  /*a110*/  IADD3 R3, R0, UR50, RZ ;  /* 0x0000003200037c10 */ /* 0x000fe2000fffe0ff */
[----:B------:R-:W-:Y:S04]  /*a120*/  LDS.U16 R4, [R0+UR50+0x300] ;  /* 0x0003003200047984 */ /* 0x000fe80008000400 */
[----:B------:R-:W-:Y:S01]  /*a130*/  IMAD.IADD R25, R14, 0x1, R3 ;  /* 0x000000010e197824 */ /* 0x000fe200078e0203 */
[----:B------:R-:W-:Y:S04]  /*a140*/  LDS.U16 R5, [R0+UR50+0x308] ;  /* 0x0003083200057984 */ /* 0x000fe80008000400 */
[----:B------:R-:W2:Y:S04]  /*a150*/  LDS.U16 R3, [R0+UR50+0x200] ;  /* 0x0002003200037984 */ /* 0x000ea80008000400 */
        /* <DEDUP_REMOVED lines=9> */
.L_x_86:
[----:B------:R-:W-:Y:S05]  /*a1f0*/  BSYNC B1 ;  /* 0x0000000000017941 */ /* 0x000fea0003800000 */
.L_x_85:
        /* <DEDUP_REMOVED lines=8> */
.L_x_87:
[----:B-1----:R-:W1:Y:S01]  /*a280*/  S2R R15, SR_CgaCtaId ;  /* 0x00000000000f7919 */ /* 0x002e620000008800 */
[C---:B------:R-:W-:Y:S01]  /*a290*/  LEA R14, R116.reuse, UR50, 0x3 ;  /* 0x00000032740e7c11 */ /* 0x040fe2000f8e18ff */
[----:B------:R-:W-:-:S03]  /*a2a0*/  VIADD R116, R116, 0x1 ;  /* 0x0000000174747836 */ /* 0x000fc60000000000 */
[----:B------:R-:W-:Y:S02]  /*a2b0*/  IADD3 R14, R14, 0xe0, RZ ;  /* 0x000000e00e0e7810 */ /* 0x000fe40007ffe0ff */
[----:B------:R-:W-:-:S04]  /*a2c0*/  ISETP.NE.AND P0, PT, R116, 0x4, PT ;  /* 0x000000047400780c */ /* 0x000fc80003f05270 */
[----:B------:R-:W-:Y:S02]  /*a2d0*/  SEL R116, R116, RZ, P0 ;  /* 0x000000ff74747207 */ /* 0x000fe40000000000 */
[----:B-1----:R-:W-:-:S04]  /*a2e0*/  PRMT R14, R15, 0x654, R14 ;  /* 0x000006540f0e7816 */ /* 0x002fc8000000000e */
[----:B--2---:R1:W-:Y:S02]  /*a2f0*/  SYNCS.ARRIVE.TRANS64.RED.A1T0 RZ, [R14+URZ], RZ ;  /* 0x000000ff0eff79a7 */ /* 0x0043e4000810043f */
[----:B-1----:R-:W-:-:S04]  /*a300*/  SEL R14, RZ, 0x1, P0 ;  /* 0x00000001ff0e7807 */ /* 0x002fc80000000000 */
[----:B------:R-:W-:-:S07]  /*a310*/  LOP3.LUT R115, R115, R14, RZ, 0x3c, !PT ;  /* 0x0000000e73737212 */ /* 0x000fce00078e3cff */
.L_x_81:
[----:B------:R-:W-:Y:S05]  /*a320*/  BSYNC B0 ;  /* 0x0000000000007941 */ /* 0x000fea0003800000 */
.L_x_80:
[----:B------:R-:W-:Y:S01]  /*a330*/  F2FP.F16.E4M3.UNPACK_B R21, R4 ;  /* 0x00000004ff15723e */ /* 0x000fe200020006ff */
[C---:B------:R-:W-:Y:S01]  /*a340*/  FMUL R105, R23.reuse, R105 ;  /* 0x0000006917697220 */ /* 0x040fe20000400000 */
[----:B------:R-:W-:Y:S01]  /*a350*/  F2FP.F16.E4M3.UNPACK_B R26, R5.H1 ;  /* 0x00000005ff1a723e */ /* 0x000fe200030006ff */
[C---:B------:R-:W-:Y:S01]  /*a360*/  FMUL R99, R23.reuse, R99 ;  /* 0x0000006317637220 */ /* 0x040fe20000400000 */
[C---:B------:R-:W-:Y:S01]  /*a370*/  FMUL R104, R23.reuse, R104 ;  /* 0x0000006817687220 */ /* 0x040fe20000400000 */
[--C-:B------:R-:W-:Y:S02]  /*a380*/  HADD2.F32 R15, -RZ, R21.reuse.H0_H0 ;  /* 0x20000015ff0f7230 */ /* 0x100fe40000004100 */
[C---:B------:R-:W-:Y:S01]  /*a390*/  FMUL R28, R23.reuse, R103 ;  /* 0x00000067171c7220 */ /* 0x040fe20000400000 */
[----:B------:R-:W-:Y:S02]  /*a3a0*/  HADD2.F32 R21, -RZ, R21.H1_H1 ;  /* 0x30000015ff157230 */ /* 0x000fe40000004100 */
[C---:B------:R-:W-:Y:S01]  /*a3b0*/  FMUL R97, R23.reuse, R97 ;  /* 0x0000006117617220 */ /* 0x040fe20000400000 */
[----:B------:R-:W-:Y:S01]  /*a3c0*/  FMUL R93, R23, R93 ;  /* 0x0000005d175d7220 */ /* 0x000fe20000400000 */
[----:B------:R-:W-:Y:S01]  /*a3d0*/  FFMA R14, R88, R15, R105 ;  /* 0x0000000f580e7223 */ /* 0x000fe20000000069 */
[----:B------:R-:W-:Y:S01]  /*a3e0*/  F2FP.F16.E4M3.UNPACK_B R15, R5 ;  /* 0x00000005ff0f723e */ /* 0x000fe200020006ff */
[----:B------:R-:W-:-:S02]  /*a3f0*/  HADD2.F32 R5, -RZ, R26.H0_H0 ;  /* 0x2000001aff057230 */ /* 0x000fc40000004100 */
[----:B------:R-:W-:Y:S02]  /*a400*/  FMUL R36, R14, 0.70710676908493041992 ;  /* 0x3f3504f30e247820 */ /* 0x000fe40000400000 */
[----:B------:R-:W-:Y:S02]  /*a410*/  HADD2.F32 R25, -RZ, R15.H0_H0 ;  /* 0x2000000fff197230 */ /* 0x000fe40000004100 */
[C---:B------:R-:W-:Y:S01]  /*a420*/  FMUL R20, R36.reuse, R36 ;  /* 0x0000002424147220 */ /* 0x040fe20000400000 */
[----:B------:R-:W-:-:S04]  /*a430*/  FSETP.GE.AND P5, PT, |R36|, 1.0029599666595458984, PT ;  /* 0x3f8060fe2400780b */ /* 0x000fc80003fa6200 */
[----:B------:R-:W-:Y:S01]  /*a440*/  FSEL R30, |R36|, R20, P5 ;  /* 0x00000014241e7208 */ /* 0x000fe20002800200 */
[----:B------:R-:W-:Y:S01]  /*a450*/  FMUL R20, R23, R100 ;  /* 0x0000006417147220 */ /* 0x000fe20000400000 */
[----:B------:R-:W-:Y:S02]  /*a460*/  FSEL R27, R6, 8.4834944573231041431e-05, P5 ;  /* 0x38b1e96a061b7808 */ /* 0x000fe40002800000 */
[----:B------:R-:W-:Y:S02]  /*a470*/  FSEL R29, -R7, -0.00082130916416645050049, P5 ;  /* 0xba574d20071d7808 */ /* 0x000fe40002800100 */
[----:B------:R-:W-:Y:S02]  /*a480*/  FSEL R31, R8, 0.0052134888246655464172, P5 ;  /* 0x3baad5ea081f7808 */ /* 0x000fe40002800000 */
[----:B------:R-:W-:Y:S01]  /*a490*/  FSEL R24, -R9, -0.026868773624300956726, P5 ;  /* 0xbcdc1be709187808 */ /* 0x000fe20002800100 */
[----:B------:R-:W-:Y:S01]  /*a4a0*/  FFMA R29, R30, R27, R29 ;  /* 0x0000001b1e1d7223 */ /* 0x000fe2000000001d */
[----:B------:R-:W-:-:S02]  /*a4b0*/  HADD2.F32 R27, -RZ, R15.H1_H1 ;  /* 0x3000000fff1b7230 */ /* 0x000fc40000004100 */
[----:B------:R-:W-:Y:S01]  /*a4c0*/  FMUL R15, R23, R101 ;  /* 0x00000065170f7220 */ /* 0x000fe20000400000 */
[----:B------:R-:W-:Y:S01]  /*a4d0*/  FSEL R33, R12, 0.12837915122509002686, P5 ;  /* 0x3e0375d30c217808 */ /* 0x000fe20002800000 */
[----:B------:R-:W-:Y:S01]  /*a4e0*/  FFMA R29, R30, R29, R31 ;  /* 0x0000001d1e1d7223 */ /* 0x000fe2000000001f */
[----:B------:R-:W-:Y:S01]  /*a4f0*/  FSEL R31, R11, -0.37612664699554443359, P5 ;  /* 0xbec093ac0b1f7808 */ /* 0x000fe20002800000 */
[----:B------:R-:W-:Y:S01]  /*a500*/  FFMA R20, R88, R27, R20 ;  /* 0x0000001b58147223 */ /* 0x000fe20000000014 */
[----:B------:R-:W-:Y:S01]  /*a510*/  FSEL R27, R10, 0.11284004896879196167, P5 ;  /* 0x3de718af0a1b7808 */ /* 0x000fe20002800000 */
[----:B------:R-:W-:Y:S01]  /*a520*/  FFMA R29, R30, R29, R24 ;  /* 0x0000001d1e1d7223 */ /* 0x000fe20000000018 */
[----:B------:R-:W-:Y:S01]  /*a530*/  F2FP.F16.E4M3.UNPACK_B R24, R4.H1 ;  /* 0x00000004ff18723e */ /* 0x000fe200030006ff */
[C---:B------:R-:W-:Y:S01]  /*a540*/  FFMA R15, R88.reuse, R25, R15 ;  /* 0x00000019580f7223 */ /* 0x040fe2000000000f */
[----:B------:R-:W-:Y:S01]  /*a550*/  FFMA R4, R88, R5, R99 ;  /* 0x0000000558047223 */ /* 0x000fe20000000063 */
[----:B------:R-:W-:Y:S01]  /*a560*/  FFMA R27, R30, R29, R27 ;  /* 0x0000001d1e1b7223 */ /* 0x000fe2000000001b */
[----:B------:R-:W-:Y:S01]  /*a570*/  FFMA R5, R88, R21, R104 ;  /* 0x0000001558057223 */ /* 0x000fe20000000068 */
[----:B------:R-:W-:-:S02]  /*a580*/  HADD2.F32 R25, -RZ, R24.H0_H0 ;  /* 0x20000018ff197230 */ /* 0x000fc40000004100 */
[C---:B------:R-:W-:Y:S01]  /*a590*/  FMUL R29, R23.reuse, R102 ;  /* 0x00000066171d7220 */ /* 0x040fe20000400000 */
[----:B------:R-:W-:Y:S01]  /*a5a0*/  FFMA R31, R30, R27, R31 ;  /* 0x0000001b1e1f7223 */ /* 0x000fe2000000001f */
[----:B------:R-:W-:Y:S01]  /*a5b0*/  HADD2.F32 R27, -RZ, R26.H1_H1 ;  /* 0x3000001aff1b7230 */ /* 0x000fe20000004100 */
[----:B------:R-:W-:Y:S01]  /*a5c0*/  FSEL R26, -|R36|, R36, P5 ;  /* 0x00000024241a7208 */ /* 0x000fe20002800300 */
[----:B------:R-:W-:Y:S01]  /*a5d0*/  FFMA R21, R88, R25, R28 ;  /* 0x0000001958157223 */ /* 0x000fe2000000001c */
[----:B------:R-:W-:Y:S01]  /*a5e0*/  FFMA R31, R30, R31, R33 ;  /* 0x0000001f1e1f7223 */ /* 0x000fe20000000021 */
[----:B------:R-:W-:Y:S02]  /*a5f0*/  HADD2.F32 R25, -RZ, R24.H1_H1 ;  /* 0x30000018ff197230 */ /* 0x000fe40000004100 */
[----:B------:R-:W-:Y:S01]  /*a600*/  FMUL R24, R23, R98 ;  /* 0x0000006217187220 */ /* 0x000fe20000400000 */
[----:B------:R-:W-:Y:S01]  /*a610*/  FMUL R44, R21, 0.70710676908493041992 ;  /* 0x3f3504f3152c7820 */ /* 0x000fe20000400000 */
[----:B------:R-:W-:Y:S01]  /*a620*/  FFMA R26, R31, R26, R26 ;  /* 0x0000001a1f1a7223 */ /* 0x000fe2000000001a */
[----:B------:R-:W-:Y:S01]  /*a630*/  FMUL R42, R5, 0.70710676908493041992 ;  /* 0x3f3504f3052a7820 */ /* 0x000fe20000400000 */
[C---:B------:R-:W-:Y:S01]  /*a640*/  FFMA R24, R88.reuse, R27, R24 ;  /* 0x0000001b58187223 */ /* 0x040fe20000000018 */
[----:B------:R-:W-:Y:S01]  /*a650*/  FFMA R25, R88, R25, R29 ;  /* 0x0000001958197223 */ /* 0x000fe2000000001d */
[----:B------:R-:W1:Y:S01]  /*a660*/  @P5 MUFU.EX2 R27, R26 ;  /* 0x0000001a001b5308 */ /* 0x000e620000000800 */
[----:B------:R-:W-:Y:S01]  /*a670*/  FMUL R29, R44, R44 ;  /* 0x0000002c2c1d7220 */ /* 0x000fe20000400000 */
[----:B------:R-:W-:Y:S01]  /*a680*/  FMUL R28, R42, R42 ;  /* 0x0000002a2a1c7220 */ /* 0x000fe20000400000 */
[----:B------:R-:W-:Y:S01]  /*a690*/  FMUL R46, R25, 0.70710676908493041992 ;  /* 0x3f3504f3192e7820 */ /* 0x000fe20000400000 */
[----:B------:R-:W-:Y:S01]  /*a6a0*/  FSETP.GE.AND P3, PT, |R44|, 1.0029599666595458984, PT ;  /* 0x3f8060fe2c00780b */ /* 0x000fe20003f66200 */
[----:B------:R-:W-:Y:S01]  /*a6b0*/  FMUL R51, R15, 0.70710676908493041992 ;  /* 0x3f3504f30f337820 */ /* 0x000fe20000400000 */
[----:B------:R-:W-:Y:S01]  /*a6c0*/  FSETP.GE.AND P2, PT, |R42|, 1.0029599666595458984, PT ;  /* 0x3f8060fe2a00780b */ /* 0x000fe20003f46200 */
[C---:B------:R-:W-:Y:S01]  /*a6d0*/  FMUL R30, R46.reuse, R46 ;  /* 0x0000002e2e1e7220 */ /* 0x040fe20000400000 */
[----:B------:R-:W-:Y:S01]  /*a6e0*/  FSETP.GE.AND P4, PT, |R46|, 1.0029599666595458984, PT ;  /* 0x3f8060fe2e00780b */ /* 0x000fe20003f86200 */
[----:B------:R-:W-:Y:S01]  /*a6f0*/  FMUL R52, R20, 0.70710676908493041992 ;  /* 0x3f3504f314347820 */ /* 0x000fe20000400000 */
[----:B------:R-:W-:Y:S01]  /*a700*/  FSEL R32, |R44|, R29, P3 ;  /* 0x0000001d2c207208 */ /* 0x000fe20001800200 */
[----:B------:R-:W-:Y:S01]  /*a710*/  FMUL R55, R4, 0.70710676908493041992 ;  /* 0x3f3504f304377820 */ /* 0x000fe20000400000 */
[----:B------:R-:W-:Y:S01]  /*a720*/  FSEL R28, |R42|, R28, P2 ;  /* 0x0000001c2a1c7208 */ /* 0x000fe20001000200 */
[----:B------:R-:W-:Y:S01]  /*a730*/  FMUL R56, R24, 0.70710676908493041992 ;  /* 0x3f3504f318387820 */ /* 0x000fe20000400000 */
[C---:B------:R-:W-:Y:S01]  /*a740*/  FSEL R29, R6.reuse, 8.4834944573231041431e-05, P2 ;  /* 0x38b1e96a061d7808 */ /* 0x040fe20001000000 */
[----:B------:R-:W-:Y:S01]  /*a750*/  FMUL R25, R25, 0.5 ;  /* 0x3f00000019197820 */ /* 0x000fe20000400000 */
[----:B------:R-:W-:Y:S01]  /*a760*/  FSEL R31, -R7, -0.00082130916416645050049, P2 ;  /* 0xba574d20071f7808 */ /* 0x000fe20001000100 */
[----:B-1----:R-:W-:Y:S01]  /*a770*/  @P5 FADD R27, -R27, 1 ;  /* 0x3f8000001b1b5421 */ /* 0x002fe20000000100 */
[----:B------:R-:W-:Y:S01]  /*a780*/  FSEL R33, R6, 8.4834944573231041431e-05, P3 ;  /* 0x38b1e96a06217808 */ /* 0x000fe20001800000 */
[----:B------:R-:W-:Y:S01]  /*a790*/  FMUL R15, R15, 0.5 ;  /* 0x3f0000000f0f7820 */ /* 0x000fe20000400000 */
[----:B------:R-:W-:Y:S01]  /*a7a0*/  FSEL R35, -R7, -0.00082130916416645050049, P3 ;  /* 0xba574d2007237808 */ /* 0x000fe20001800100 */
[----:B------:R-:W-:Y:S01]  /*a7b0*/  FFMA R29, R28, R29, R31 ;  /* 0x0000001d1c1d7223 */ /* 0x000fe2000000001f */
[----:B------:R-:W-:Y:S01]  /*a7c0*/  FSEL R34, |R46|, R30, P4 ;  /* 0x0000001e2e227208 */ /* 0x000fe20002000200 */
[----:B------:R-:W-:Y:S01]  /*a7d0*/  FMUL R30, R51, R51 ;  /* 0x00000033331e7220 */ /* 0x000fe20000400000 */
[----:B------:R-:W-:Y:S01]  /*a7e0*/  @P5 LOP3.LUT R26, R27, 0x80000000, R36, 0xb8, !PT ;  /* 0x800000001b1a5812 */ /* 0x000fe200078eb824 */
[----:B------:R-:W-:Y:S01]  /*a7f0*/  FMUL R27, R52, R52 ;  /* 0x00000034341b7220 */ /* 0x000fe20000400000 */
[----:B------:R-:W-:Y:S01]  /*a800*/  FSETP.GE.AND P0, PT, |R51|, 1.0029599666595458984, PT ;  /* 0x3f8060fe3300780b */ /* 0x000fe20003f06200 */
[----:B------:R-:W-:Y:S01]  /*a810*/  FFMA R33, R32, R33, R35 ;  /* 0x0000002120217223 */ /* 0x000fe20000000023 */
[----:B------:R-:W-:Y:S01]  /*a820*/  FSETP.GE.AND P5, PT, |R52|, 1.0029599666595458984, PT ;  /* 0x3f8060fe3400780b */ /* 0x000fe20003fa6200 */
[----:B------:R-:W-:Y:S01]  /*a830*/  FADD R26, R26, 1 ;  /* 0x3f8000001a1a7421 */ /* 0x000fe20000000000 */
[----:B------:R-:W-:Y:S01]  /*a840*/  FSEL R37, R6, 8.4834944573231041431e-05, P4 ;  /* 0x38b1e96a06257808 */ /* 0x000fe20002000000 */
[----:B------:R-:W-:Y:S01]  /*a850*/  FMUL R20, R20, 0.5 ;  /* 0x3f00000014147820 */ /* 0x000fe20000400000 */
[----:B------:R-:W-:-:S02]  /*a860*/  FSEL R39, -R7, -0.00082130916416645050049, P4 ;  /* 0xba574d2007277808 */ /* 0x000fc40002000100 */
[----:B------:R-:W-:Y:S02]  /*a870*/  FSEL R38, |R51|, R30, P0 ;  /* 0x0000001e33267208 */ /* 0x000fe40000000200 */
[----:B------:R-:W-:Y:S01]  /*a880*/  FSEL R31, R6, 8.4834944573231041431e-05, P0 ;  /* 0x38b1e96a061f7808 */ /* 0x000fe20000000000 */
[----:B------:R-:W-:Y:S01]  /*a890*/  FFMA R37, R34, R37, R39 ;  /* 0x0000002522257223 */ /* 0x000fe20000000027 */
[----:B------:R-:W-:Y:S02]  /*a8a0*/  FSEL R35, -R7, -0.00082130916416645050049, P0 ;  /* 0xba574d2007237808 */ /* 0x000fe40000000100 */
[----:B------:R-:W-:Y:S02]  /*a8b0*/  FSEL R40, |R52|, R27, P5 ;  /* 0x0000001b34287208 */ /* 0x000fe40002800200 */
[----:B------:R-:W-:Y:S01]  /*a8c0*/  FSEL R27, R8, 0.0052134888246655464172, P2 ;  /* 0x3baad5ea081b7808 */ /* 0x000fe20001000000 */
[----:B------:R-:W-:Y:S01]  /*a8d0*/  FFMA R39, R38, R31, R35 ;  /* 0x0000001f26277223 */ /* 0x000fe20000000023 */
[----:B------:R-:W-:-:S02]  /*a8e0*/  FSEL R31, R8, 0.0052134888246655464172, P3 ;  /* 0x3baad5ea081f7808 */ /* 0x000fc40001800000 */
[----:B------:R-:W-:Y:S01]  /*a8f0*/  FSEL R35, R8, 0.0052134888246655464172, P4 ;  /* 0x3baad5ea08237808 */ /* 0x000fe20002000000 */
[----:B------:R-:W-:Y:S01]  /*a900*/  FFMA R27, R28, R29, R27 ;  /* 0x0000001d1c1b7223 */ /* 0x000fe2000000001b */
[----:B------:R-:W-:Y:S01]  /*a910*/  FSEL R29, -R9, -0.026868773624300956726, P2 ;  /* 0xbcdc1be7091d7808 */ /* 0x000fe20001000100 */
[----:B------:R-:W-:Y:S01]  /*a920*/  FFMA R31, R32, R33, R31 ;  /* 0x00000021201f7223 */ /* 0x000fe2000000001f */
[----:B------:R-:W-:Y:S01]  /*a930*/  FSEL R43, R6, 8.4834944573231041431e-05, P5 ;  /* 0x38b1e96a062b7808 */ /* 0x000fe20002800000 */
[----:B------:R-:W-:Y:S01]  /*a940*/  FFMA R35, R34, R37, R35 ;  /* 0x0000002522237223 */ /* 0x000fe20000000023 */
[----:B------:R-:W-:Y:S01]  /*a950*/  FSEL R45, -R7, -0.00082130916416645050049, P5 ;  /* 0xba574d20072d7808 */ /* 0x000fe20002800100 */
[----:B------:R-:W-:Y:S01]  /*a960*/  FFMA R27, R28, R27, R29 ;  /* 0x0000001b1c1b7223 */ /* 0x000fe2000000001d */
[C---:B------:R-:W-:Y:S02]  /*a970*/  FSEL R33, -R9.reuse, -0.026868773624300956726, P3 ;  /* 0xbcdc1be709217808 */ /* 0x040fe40001800100 */
[----:B------:R-:W-:Y:S01]  /*a980*/  FSEL R37, -R9, -0.026868773624300956726, P4 ;  /* 0xbcdc1be709257808 */ /* 0x000fe20002000100 */
[----:B------:R-:W-:Y:S01]  /*a990*/  FFMA R45, R40, R43, R45 ;  /* 0x0000002b282d7223 */ /* 0x000fe2000000002d */
[----:B------:R-:W-:Y:S01]  /*a9a0*/  FSEL R29, R10, 0.11284004896879196167, P2 ;  /* 0x3de718af0a1d7808 */ /* 0x000fe20001000000 */
[----:B------:R-:W-:Y:S01]  /*a9b0*/  FFMA R33, R32, R31, R33 ;  /* 0x0000001f20217223 */ /* 0x000fe20000000021 */
[----:B------:R-:W-:Y:S01]  /*a9c0*/  FSEL R43, R8, 0.0052134888246655464172, P0 ;  /* 0x3baad5ea082b7808 */ /* 0x000fe20000000000 */
        /* <DEDUP_REMOVED lines=11> */
[----:B------:R-:W-:Y:S01]  /*aa80*/  FSEL R29, R12, 0.12837915122509002686, P3 ;  /* 0x3e0375d30c1d7808 */ /* 0x000fe20001800000 */
[----:B------:R-:W-:Y:S01]  /*aa90*/  FFMA R43, R38, R39, R43 ;  /* 0x00000027262b7223 */ /* 0x000fe2000000002b */
[----:B------:R-:W-:Y:S01]  /*aaa0*/  FSEL R39, R10, 0.11284004896879196167, P4 ;  /* 0x3de718af0a277808 */ /* 0x000fe20002000000 */
[----:B------:R-:W-:Y:S01]  /*aab0*/  FFMA R31, R32, R33, R31 ;  /* 0x00000021201f7223 */ /* 0x000fe2000000001f */
[----:B------:R-:W-:-:S02]  /*aac0*/  FSEL R47, R8, 0.0052134888246655464172, P5 ;  /* 0x3baad5ea082f7808 */ /* 0x000fc40002800000 */
[----:B------:R-:W-:Y:S01]  /*aad0*/  FSEL R28, -|R44|, R44, P3 ;  /* 0x0000002c2c1c7208 */ /* 0x000fe20001800300 */
[----:B------:R-:W-:Y:S01]  /*aae0*/  FFMA R29, R32, R31, R29 ;  /* 0x0000001f201d7223 */ /* 0x000fe2000000001d */
[----:B------:R-:W-:Y:S01]  /*aaf0*/  FSEL R35, R11, -0.37612664699554443359, P4 ;  /* 0xbec093ac0b237808 */ /* 0x000fe20002000000 */
[----:B------:R-:W-:Y:S01]  /*ab00*/  FFMA R37, R34, R37, R39 ;  /* 0x0000002522257223 */ /* 0x000fe20000000027 */
[----:B------:R-:W-:Y:S01]  /*ab10*/  FFMA R45, R40, R45, R47 ;  /* 0x0000002d282d7223 */ /* 0x000fe2000000002f */
[----:B------:R-:W-:Y:S01]  /*ab20*/  FFMA R29, R29, R28, R28 ;  /* 0x0000001c1d1d7223 */ /* 0x000fe2000000001c */
[----:B------:R-:W-:Y:S01]  /*ab30*/  FSEL R47, -R9, -0.026868773624300956726, P5 ;  /* 0xbcdc1be7092f7808 */ /* 0x000fe20002800100 */
[----:B------:R-:W-:Y:S01]  /*ab40*/  FFMA R37, R34, R37, R35 ;  /* 0x0000002522257223 */ /* 0x000fe20000000023 */
[----:B------:R-:W-:Y:S01]  /*ab50*/  FSEL R33, R12, 0.12837915122509002686, P4 ;  /* 0x3e0375d30c217808 */ /* 0x000fe20002000000 */
[----:B------:R-:W1:Y:S01]  /*ab60*/  @P3 MUFU.EX2 R36, R29 ;  /* 0x0000001d00243308 */ /* 0x000e620000000800 */
[----:B------:R-:W-:Y:S01]  /*ab70*/  FSEL R39, R10, 0.11284004896879196167, P0 ;  /* 0x3de718af0a277808 */ /* 0x000fe20000000000 */
[----:B------:R-:W-:Y:S01]  /*ab80*/  FFMA R47, R40, R45, R47 ;  /* 0x0000002d282f7223 */ /* 0x000fe2000000002f */
[----:B------:R-:W-:Y:S01]  /*ab90*/  FSEL R30, -|R42|, R42, P2 ;  /* 0x0000002a2a1e7208 */ /* 0x000fe20001000300 */
[----:B------:R-:W-:Y:S01]  /*aba0*/  FFMA R37, R34, R37, R33 ;  /* 0x0000002522257223 */ /* 0x000fe20000000021 */
[----:B------:R-:W-:Y:S01]  /*abb0*/  F2FP.F16.E4M3.UNPACK_B R31, R3 ;  /* 0x00000003ff1f723e */ /* 0x000fe200020006ff */
[----:B------:R-:W-:Y:S01]  /*abc0*/  FFMA R39, R38, R43, R39 ;  /* 0x0000002b26277223 */ /* 0x000fe20000000027 */
[----:B------:R-:W-:Y:S01]  /*abd0*/  FSEL R45, R11, -0.37612664699554443359, P0 ;  /* 0xbec093ac0b2d7808 */ /* 0x000fe20000000000 */
[----:B------:R-:W-:Y:S01]  /*abe0*/  FFMA R27, R27, R30, R30 ;  /* 0x0000001e1b1b7223 */ /* 0x000fe2000000001e */
[----:B------:R-:W-:Y:S01]  /*abf0*/  F2FP.F16.E4M3.UNPACK_B R34, R3.H1 ;  /* 0x00000003ff22723e */ /* 0x000fe200030006ff */
[--C-:B------:R-:W-:Y:S01]  /*ac00*/  HADD2.F32 R33, -RZ, R31.reuse.H0_H0 ;  /* 0x2000001fff217230 */ /* 0x100fe20000004100 */
[----:B------:R-:W-:Y:S01]  /*ac10*/  FSEL R49, R10, 0.11284004896879196167, P5 ;  /* 0x3de718af0a317808 */ /* 0x000fe20002800000 */
[----:B------:R-:W-:Y:S01]  /*ac20*/  HADD2.F32 R3, -RZ, R31.H1_H1 ;  /* 0x3000001fff037230 */ /* 0x000fe20000004100 */
[----:B------:R-:W-:Y:S01]  /*ac30*/  FSEL R30, -|R46|, R46, P4 ;  /* 0x0000002e2e1e7208 */ /* 0x000fe20002000300 */
[----:B------:R-:W-:Y:S01]  /*ac40*/  FFMA R39, R38, R39, R45 ;  /* 0x0000002726277223 */ /* 0x000fe2000000002d */
[--C-:B------:R-:W-:Y:S01]  /*ac50*/  HADD2.F32 R31, -RZ, R34.reuse.H0_H0 ;  /* 0x20000022ff1f7230 */ /* 0x100fe20000004100 */
[----:B------:R-:W-:Y:S01]  /*ac60*/  FSEL R45, R11, -0.37612664699554443359, P5 ;  /* 0xbec093ac0b2d7808 */ /* 0x000fe20002800000 */
[----:B------:R-:W-:Y:S01]  /*ac70*/  FMUL R32, R23, R95 ;  /* 0x0000005f17207220 */ /* 0x000fe20000400000 */
[----:B------:R-:W-:Y:S01]  /*ac80*/  FFMA R47, R40, R47, R49 ;  /* 0x0000002f282f7223 */ /* 0x000fe20000000031 */
[C---:B------:R-:W-:Y:S01]  /*ac90*/  FSEL R43, R12.reuse, 0.12837915122509002686, P0 ;  /* 0x3e0375d30c2b7808 */ /* 0x040fe20000000000 */
[----:B------:R-:W-:Y:S01]  /*aca0*/  FFMA R30, R37, R30, R30 ;  /* 0x0000001e251e7223 */ /* 0x000fe2000000001e */
[----:B------:R-:W-:Y:S01]  /*acb0*/  FSEL R49, R12, 0.12837915122509002686, P5 ;  /* 0x3e0375d30c317808 */ /* 0x000fe20002800000 */
[----:B------:R-:W-:Y:S01]  /*acc0*/  FFMA R31, R88, R31, R32 ;  /* 0x0000001f581f7223 */ /* 0x000fe20000000020 */
[----:B------:R-:W2:Y:S01]  /*acd0*/  @P2 MUFU.EX2 R35, R27 ;  /* 0x0000001b00232308 */ /* 0x000ea20000000800 */
[----:B------:R-:W-:Y:S01]  /*ace0*/  FFMA R45, R40, R47, R45 ;  /* 0x0000002f282d7223 */ /* 0x000fe2000000002d */
[----:B------:R-:W-:Y:S01]  /*acf0*/  FSEL R32, -|R51|, R51, P0 ;  /* 0x0000003333207208 */ /* 0x000fe20000000300 */
[----:B------:R-:W-:Y:S01]  /*ad00*/  FFMA R39, R38, R39, R43 ;  /* 0x0000002726277223 */ /* 0x000fe2000000002b */
[----:B------:R-:W-:Y:S01]  /*ad10*/  FFMA R28, R88, R33, R97 ;  /* 0x00000021581c7223 */ /* 0x000fe20000000061 */
[----:B------:R-:W-:Y:S01]  /*ad20*/  FMUL R33, R23, R96 ;  /* 0x0000006017217220 */ /* 0x000fe20000400000 */
[----:B------:R-:W-:Y:S01]  /*ad30*/  FSEL R38, -|R52|, R52, P5 ;  /* 0x0000003434267208 */ /* 0x000fe20002800300 */
[----:B-1----:R-:W-:Y:S01]  /*ad40*/  @P3 FADD R36, -R36, 1 ;  /* 0x3f80000024243421 */ /* 0x002fe20000000100 */
[----:B------:R-:W1:Y:S01]  /*ad50*/  @P4 MUFU.EX2 R37, R30 ;  /* 0x0000001e00254308 */ /* 0x000e620000000800 */
[----:B------:R-:W-:Y:S01]  /*ad60*/  FFMA R45, R40, R45, R49 ;  /* 0x0000002d282d7223 */ /* 0x000fe20000000031 */
[----:B------:R-:W-:Y:S01]  /*ad70*/  FFMA R32, R39, R32, R32 ;  /* 0x0000002027207223 */ /* 0x000fe20000000020 */
[----:B------:R-:W-:Y:S01]  /*ad80*/  FFMA R3, R88, R3, R33 ;  /* 0x0000000358037223 */ /* 0x000fe20000000021 */
[----:B------:R-:W-:Y:S01]  /*ad90*/  @P3 LOP3.LUT R29, R36, 0x80000000, R44, 0xb8, !PT ;  /* 0x80000000241d3812 */ /* 0x000fe200078eb82c */
[----:B------:R-:W-:Y:S01]  /*ada0*/  FFMA R33, R45, R38, R38 ;  /* 0x000000262d217223 */ /* 0x000fe20000000026 */
[----:B------:R-:W-:Y:S01]  /*adb0*/  FMUL R57, R28, 0.70710676908493041992 ;  /* 0x3f3504f31c397820 */ /* 0x000fe20000400000 */
[C---:B------:R-:W-:Y:S01]  /*adc0*/  FMUL R40, R56.reuse, R56 ;  /* 0x0000003838287220 */ /* 0x040fe20000400000 */
[----:B------:R-:W3:Y:S01]  /*add0*/  @P0 MUFU.EX2 R36, R32 ;  /* 0x0000002000240308 */ /* 0x000ee20000000800 */
[----:B--2---:R-:W-:Y:S01]  /*ade0*/  @P2 FADD R35, -R35, 1 ;  /* 0x3f80000023232421 */ /* 0x004fe20000000100 */
[----:B------:R-:W-:Y:S01]  /*adf0*/  FSETP.GE.AND P3, PT, |R56|, 1.0029599666595458984, PT ;  /* 0x3f8060fe3800780b */ /* 0x000fe20003f66200 */
[----:B------:R-:W-:Y:S01]  /*ae00*/  FMUL R59, R3, 0.70710676908493041992 ;  /* 0x3f3504f3033b7820 */ /* 0x000fe20000400000 */
[----:B------:R-:W-:Y:S01]  /*ae10*/  FMUL R61, R31, 0.70710676908493041992 ;  /* 0x3f3504f31f3d7820 */ /* 0x000fe20000400000 */
[----:B------:R-:W-:Y:S01]  /*ae20*/  FMUL R3, R3, 0.5 ;  /* 0x3f00000003037820 */ /* 0x000fe20000400000 */
[----:B------:R-:W-:Y:S01]  /*ae30*/  @P2 LOP3.LUT R27, R35, 0x80000000, R42, 0xb8, !PT ;  /* 0x80000000231b2812 */ /* 0x000fe200078eb82a */
[----:B------:R-:W-:Y:S01]  /*ae40*/  HADD2.F32 R35, -RZ, R34.H1_H1 ;  /* 0x30000022ff237230 */ /* 0x000fe20000004100 */
[----:B------:R-:W2:Y:S01]  /*ae50*/  @P5 MUFU.EX2 R38, R33 ;  /* 0x0000002100265308 */ /* 0x000ea20000000800 */
[----:B-1----:R-:W-:Y:S01]  /*ae60*/  @P4 FADD R37, -R37, 1 ;  /* 0x3f80000025254421 */ /* 0x002fe20000000100 */
[----:B------:R-:W-:Y:S01]  /*ae70*/  FMUL R34, R55, R55 ;  /* 0x0000003737227220 */ /* 0x000fe20000400000 */
[C---:B------:R-:W-:Y:S01]  /*ae80*/  FMUL R42, R57.reuse, R57 ;  /* 0x00000039392a7220 */ /* 0x040fe20000400000 */
[----:B------:R-:W-:Y:S01]  /*ae90*/  FSETP.GE.AND P2, PT, |R57|, 1.0029599666595458984, PT ;  /* 0x3f8060fe3900780b */ /* 0x000fe20003f46200 */
[----:B------:R-:W-:Y:S01]  /*aea0*/  FADD R27, R27, 1 ;  /* 0x3f8000001b1b7421 */ /* 0x000fe20000000000 */
[----:B------:R-:W-:Y:S01]  /*aeb0*/  @P4 LOP3.LUT R30, R37, 0x80000000, R46, 0xb8, !PT ;  /* 0x80000000251e4812 */ /* 0x000fe200078eb82e */
[----:B------:R-:W-:Y:S01]  /*aec0*/  FMUL R37, R23, R94 ;  /* 0x0000005e17257220 */ /* 0x000fe20000400000 */
[----:B------:R-:W-:Y:S01]  /*aed0*/  FSETP.GE.AND P4, PT, |R55|, 1.0029599666595458984, PT ;  /* 0x3f8060fe3700780b */ /* 0x000fe20003f86200 */
[----:B---3--:R-:W-:Y:S01]  /*aee0*/  @P0 FADD R36, -R36, 1 ;  /* 0x3f80000024240421 */ /* 0x008fe20000000100 */
[----:B------:R-:W-:Y:S01]  /*aef0*/  FSEL R43, |R56|, R40, P3 ;  /* 0x00000028382b7208 */ /* 0x000fe20001800200 */
[----:B------:R-:W-:Y:S01]  /*af00*/  FADD R29, R29, 1 ;  /* 0x3f8000001d1d7421 */ /* 0x000fe20000000000 */
[----:B------:R-:W-:Y:S01]  /*af10*/  FSEL R39, |R55|, R34, P4 ;  /* 0x0000002237277208 */ /* 0x000fe20002000200 */
[----:B------:R-:W-:Y:S01]  /*af20*/  FFMA R34, R88, R35, R37 ;  /* 0x0000002358227223 */ /* 0x000fe20000000025 */
[----:B------:R-:W-:Y:S01]  /*af30*/  FSEL R45, |R57|, R42, P2 ;  /* 0x0000002a392d7208 */ /* 0x000fe20001000200 */
[----:B------:R-:W-:Y:S01]  /*af40*/  FMUL R35, R59, R59 ;  /* 0x0000003b3b237220 */ /* 0x000fe20000400000 */
[----:B------:R-:W-:Y:S01]  /*af50*/  FSEL R40, R6, 8.4834944573231041431e-05, P4 ;  /* 0x38b1e96a06287808 */ /* 0x000fe20002000000 */
[----:B--2---:R-:W-:Y:S01]  /*af60*/  @P5 FADD R38, -R38, 1 ;  /* 0x3f80000026265421 */ /* 0x004fe20000000100 */
[----:B------:R-:W-:Y:S01]  /*af70*/  FSEL R42, -R7, -0.00082130916416645050049, P4 ;  /* 0xba574d20072a7808 */ /* 0x000fe20002000100 */
[----:B------:R-:W-:Y:S01]  /*af80*/  FADD R30, R30, 1 ;  /* 0x3f8000001e1e7421 */ /* 0x000fe20000000000 */
[----:B------:R-:W-:Y:S01]  /*af90*/  @P0 LOP3.LUT R32, R36, 0x80000000, R51, 0xb8, !PT ;  /* 0x8000000024200812 */ /* 0x000fe200078eb833 */
[----:B------:R-:W-:Y:S01]  /*afa0*/  FMUL R36, R61, R61 ;  /* 0x0000003d3d247220 */ /* 0x000fe20000400000 */
[----:B------:R-:W-:Y:S01]  /*afb0*/  FSETP.GE.AND P0, PT, |R59|, 1.0029599666595458984, PT ;  /* 0x3f8060fe3b00780b */ /* 0x000fe20003f06200 */
[----:B------:R-:W-:Y:S01]  /*afc0*/  FFMA R40, R39, R40, R42 ;  /* 0x0000002827287223 */ /* 0x000fe2000000002a */
[----:B------:R-:W-:Y:S01]  /*afd0*/  @P5 LOP3.LUT R33, R38, 0x80000000, R52, 0xb8, !PT ;  /* 0x8000000026215812 */ /* 0x000fe200078eb834 */
[----:B------:R-:W-:Y:S01]  /*afe0*/  FADD R32, R32, 1 ;  /* 0x3f80000020207421 */ /* 0x000fe20000000000 */
[----:B------:R-:W-:Y:S01]  /*aff0*/  FSEL R44, R6, 8.4834944573231041431e-05, P3 ;  /* 0x38b1e96a062c7808 */ /* 0x000fe20001800000 */
[----:B------:R-:W-:Y:S01]  /*b000*/  FMUL R31, R31, 0.5 ;  /* 0x3f0000001f1f7820 */ /* 0x000fe20000400000 */
[----:B------:R-:W-:Y:S01]  /*b010*/  FSEL R46, -R7, -0.00082130916416645050049, P3 ;  /* 0xba574d20072e7808 */ /* 0x000fe20001800100 */
[----:B------:R-:W-:Y:S01]  /*b020*/  FADD R33, R33, 1 ;  /* 0x3f80000021217421 */ /* 0x000fe20000000000 */
[----:B------:R-:W-:Y:S01]  /*b030*/  FSETP.GE.AND P5, PT, |R61|, 1.0029599666595458984, PT ;  /* 0x3f8060fe3d00780b */ /* 0x000fe20003fa6200 */
[----:B------:R-:W-:Y:S01]  /*b040*/  FMUL R25, R30, R25 ;  /* 0x000000191e197220 */ /* 0x000fe20000400000 */
[----:B------:R-:W-:Y:S01]  /*b050*/  FSEL R47, |R59|, R35, P0 ;  /* 0x000000233b2f7208 */ /* 0x000fe20000000200 */
[----:B------:R-:W-:Y:S01]  /*b060*/  FFMA R44, R43, R44, R46 ;  /* 0x0000002c2b2c7223 */ /* 0x000fe2000000002e */
[----:B------:R-:W-:Y:S01]  /*b070*/  FSEL R38, R6, 8.4834944573231041431e-05, P0 ;  /* 0x38b1e96a06267808 */ /* 0x000fe20000000000 */
[----:B------:R-:W-:Y:S01]  /*b080*/  FMUL R15, R32, R15 ;  /* 0x0000000f200f7220 */ /* 0x000fe20000400000 */
        /* <DEDUP_REMOVED lines=9> */
[----:B------:R-:W-:Y:S01]  /*b120*/  FSEL R42, R8, 0.0052134888246655464172, P2 ;  /* 0x3baad5ea082a7808 */ /* 0x000fe20001000000 */
[----:B------:R-:W-:Y:S01]  /*b130*/  FFMA R36, R39, R40, R36 ;  /* 0x0000002827247223 */ /* 0x000fe20000000024 */
[----:B------:R-:W-:Y:S01]  /*b140*/  FSEL R50, R6, 8.4834944573231041431e-05, P5 ;  /* 0x38b1e96a06327808 */ /* 0x000fe20002800000 */
[----:B------:R-:W-:Y:S01]  /*b150*/  FFMA R44, R43, R44, R38 ;  /* 0x0000002c2b2c7223 */ /* 0x000fe20000000026 */
[----:B------:R-:W-:Y:S01]  /*b160*/  FSEL R52, -R7, -0.00082130916416645050049, P5 ;  /* 0xba574d2007347808 */ /* 0x000fe20002800100 */
[----:B------:R-:W-:Y:S01]  /*b170*/  FFMA R42, R45, R48, R42 ;  /* 0x000000302d2a7223 */ /* 0x000fe2000000002a */
[----:B------:R-:W-:-:S02]  /*b180*/  FSEL R40, R8, 0.0052134888246655464172, P0 ;  /* 0x3baad5ea08287808 */ /* 0x000fc40000000000 */
        /* <DEDUP_REMOVED lines=18> */
[----:B------:R-:W-:Y:S01]  /*b2b0*/  FSEL R48, R10, 0.11284004896879196167, P2 ;  /* 0x3de718af0a307808 */ /* 0x000fe20001000000 */
[----:B------:R-:W-:Y:S01]  /*b2c0*/  FFMA R42, R43, R44, R42 ;  /* 0x0000002c2b2a7223 */ /* 0x000fe2000000002a */
[----:B------:R-:W-:Y:S01]  /*b2d0*/  FSEL R35, -|R55|, R55, P4 ;  /* 0x0000003737237208 */ /* 0x000fe20002000300 */
[----:B------:R-:W-:Y:S01]  /*b2e0*/  FFMA R36, R39, R36, R38 ;  /* 0x0000002427247223 */ /* 0x000fe20000000026 */
[----:B------:R-:W-:Y:S01]  /*b2f0*/  FSEL R40, R11, -0.37612664699554443359, P3 ;  /* 0xbec093ac0b287808 */ /* 0x000fe20001800000 */
[----:B------:R-:W-:Y:S01]  /*b300*/  FFMA R46, R45, R46, R48 ;  /* 0x0000002e2d2e7223 */ /* 0x000fe20000000030 */
[----:B------:R-:W-:Y:S01]  /*b310*/  FSEL R44, R11, -0.37612664699554443359, P2 ;  /* 0xbec093ac0b2c7808 */ /* 0x000fe20001000000 */
[----:B------:R-:W-:Y:S01]  /*b320*/  FFMA R38, R36, R35, R35 ;  /* 0x0000002324267223 */ /* 0x000fe20000000023 */
[C---:B------:R-:W-:Y:S01]  /*b330*/  FSEL R36, R12.reuse, 0.12837915122509002686, P2 ;  /* 0x3e0375d30c247808 */ /* 0x040fe20001000000 */
[----:B------:R-:W-:Y:S01]  /*b340*/  FFMA R40, R43, R42, R40 ;  /* 0x0000002a2b287223 */ /* 0x000fe20000000028 */
[----:B------:R-:W-:Y:S01]  /*b350*/  FSEL R42, R12, 0.12837915122509002686, P3 ;  /* 0x3e0375d30c2a7808 */ /* 0x000fe20001800000 */
[----:B------:R-:W-:Y:S01]  /*b360*/  FFMA R44, R45, R46, R44 ;  /* 0x0000002e2d2c7223 */ /* 0x000fe2000000002c */
[----:B------:R-:W-:-:S02]  /*b370*/  FSEL R54, -R9, -0.026868773624300956726, P5 ;  /* 0xbcdc1be709367808 */ /* 0x000fc40002800100 */
[----:B------:R-:W-:Y:S01]  /*b380*/  FSEL R37, -|R56|, R56, P3 ;  /* 0x0000003838257208 */ /* 0x000fe20001800300 */
[----:B------:R-:W-:Y:S01]  /*b390*/  FFMA R36, R45, R44, R36 ;  /* 0x0000002c2d247223 */ /* 0x000fe20000000024 */
[----:B------:R-:W-:Y:S01]  /*b3a0*/  FSEL R44, R10, 0.11284004896879196167, P0 ;  /* 0x3de718af0a2c7808 */ /* 0x000fe20000000000 */
[----:B------:R-:W-:Y:S01]  /*b3b0*/  FFMA R42, R43, R40, R42 ;  /* 0x000000282b2a7223 */ /* 0x000fe2000000002a */
[----:B------:R-:W-:Y:S01]  /*b3c0*/  F2FP.F16.E4M3.UNPACK_B R35, R0 ;  /* 0x00000000ff23723e */ /* 0x000fe200020006ff */
[----:B------:R-:W-:Y:S01]  /*b3d0*/  FFMA R52, R49, R52, R54 ;  /* 0x0000003431347223 */ /* 0x000fe20000000036 */
[----:B------:R-:W-:Y:S01]  /*b3e0*/  FSEL R39, -|R57|, R57, P2 ;  /* 0x0000003939277208 */ /* 0x000fe20001000300 */
[----:B------:R-:W-:Y:S01]  /*b3f0*/  FFMA R42, R42, R37, R37 ;  /* 0x000000252a2a7223 */ /* 0x000fe20000000025 */
[----:B------:R-:W-:Y:S01]  /*b400*/  FSEL R48, R10, 0.11284004896879196167, P5 ;  /* 0x3de718af0a307808 */ /* 0x000fe20002800000 */
[----:B------:R-:W-:Y:S01]  /*b410*/  FFMA R50, R47, R50, R44 ;  /* 0x000000322f327223 */ /* 0x000fe2000000002c */
[----:B------:R-:W-:Y:S01]  /*b420*/  FSEL R46, R11, -0.37612664699554443359, P0 ;  /* 0xbec093ac0b2e7808 */ /* 0x000fe20000000000 */
[--C-:B------:R-:W-:Y:S01]  /*b430*/  HADD2.F32 R37, -RZ, R35.reuse.H0_H0 ;  /* 0x20000023ff257230 */ /* 0x100fe20000004100 */
[----:B------:R-:W-:Y:S01]  /*b440*/  F2FP.F16.E4M3.UNPACK_B R0, R0.H1 ;  /* 0x00000000ff00723e */ /* 0x000fe200030006ff */
[----:B------:R-:W-:Y:S01]  /*b450*/  FFMA R44, R36, R39, R39 ;  /* 0x00000027242c7223 */ /* 0x000fe20000000027 */
[----:B------:R-:W-:-:S02]  /*b460*/  HADD2.F32 R35, -RZ, R35.H1_H1 ;  /* 0x30000023ff237230 */ /* 0x000fc40000004100 */
[----:B------:R-:W-:Y:S01]  /*b470*/  FFMA R52, R49, R52, R48 ;  /* 0x0000003431347223 */ /* 0x000fe20000000030 */
[----:B------:R-:W-:Y:S01]  /*b480*/  FFMA R46, R47, R50, R46 ;  /* 0x000000322f2e7223 */ /* 0x000fe2000000002e */
[----:B------:R-:W-:Y:S01]  /*b490*/  FMUL R39, R23, R92 ;  /* 0x0000005c17277220 */ /* 0x000fe20000400000 */
[----:B------:R-:W-:Y:S01]  /*b4a0*/  FSEL R50, R11, -0.37612664699554443359, P5 ;  /* 0xbec093ac0b327808 */ /* 0x000fe20002800000 */
[----:B------:R-:W1:Y:S01]  /*b4b0*/  @P4 MUFU.EX2 R40, R38 ;  /* 0x0000002600284308 */ /* 0x000e620000000800 */
[----:B------:R-:W-:Y:S01]  /*b4c0*/  FSEL R48, R12, 0.12837915122509002686, P0 ;  /* 0x3e0375d30c307808 */ /* 0x000fe20000000000 */
[C---:B------:R-:W-:Y:S01]  /*b4d0*/  FFMA R93, R88.reuse, R37, R93 ;  /* 0x00000025585d7223 */ /* 0x040fe2000000005d */
[--C-:B------:R-:W-:Y:S02]  /*b4e0*/  HADD2.F32 R37, -RZ, R0.reuse.H0_H0 ;  /* 0x20000000ff257230 */ /* 0x100fe40000004100 */
[----:B------:R-:W-:Y:S01]  /*b4f0*/  FMUL R36, R23, R91 ;  /* 0x0000005b17247220 */ /* 0x000fe20000400000 */
[----:B------:R-:W-:Y:S01]  /*b500*/  FFMA R51, R88, R35, R39 ;  /* 0x0000002358337223 */ /* 0x000fe20000000027 */
[----:B------:R-:W-:Y:S01]  /*b510*/  FSEL R54, R12, 0.12837915122509002686, P5 ;  /* 0x3e0375d30c367808 */ /* 0x000fe20002800000 */
[----:B------:R-:W-:Y:S01]  /*b520*/  FFMA R50, R49, R52, R50 ;  /* 0x0000003431327223 */ /* 0x000fe20000000032 */
[----:B------:R-:W-:Y:S01]  /*b530*/  FSEL R35, -|R59|, R59, P0 ;  /* 0x0000003b3b237208 */ /* 0x000fe20000000300 */
[----:B------:R-:W-:Y:S01]  /*b540*/  FFMA R46, R47, R46, R48 ;  /* 0x0000002e2f2e7223 */ /* 0x000fe20000000030 */
[----:B------:R-:W2:Y:S01]  /*b550*/  @P2 MUFU.EX2 R45, R44 ;  /* 0x0000002c002d2308 */ /* 0x000ea20000000800 */
[----:B------:R-:W-:Y:S01]  /*b560*/  FFMA R53, R88, R37, R36 ;  /* 0x0000002558357223 */ /* 0x000fe20000000024 */
[----:B------:R-:W-:Y:S01]  /*b570*/  FSEL R37, -|R61|, R61, P5 ;  /* 0x0000003d3d257208 */ /* 0x000fe20002800300 */
[----:B------:R-:W-:Y:S01]  /*b580*/  FFMA R50, R49, R50, R54 ;  /* 0x0000003231327223 */ /* 0x000fe20000000036 */
[----:B------:R-:W-:Y:S01]  /*b590*/  FFMA R46, R46, R35, R35 ;  /* 0x000000232e2e7223 */ /* 0x000fe20000000023 */
[----:B------:R-:W-:-:S02]  /*b5a0*/  HADD2.F32 R35, -RZ, R0.H1_H1 ;  /* 0x30000000ff237230 */ /* 0x000fc40000004100 */
[----:B------:R-:W-:Y:S01]  /*b5b0*/  FMUL R49, R34, 0.70710676908493041992 ;  /* 0x3f3504f322317820 */ /* 0x000fe20000400000 */
[----:B------:R-:W-:Y:S01]  /*b5c0*/  FFMA R50, R50, R37, R37 ;  /* 0x0000002532327223 */ /* 0x000fe20000000025 */
[----:B------:R-:W3:Y:S01]  /*b5d0*/  @P3 MUFU.EX2 R43, R42 ;  /* 0x0000002a002b3308 */ /* 0x000ee20000000800 */
[----:B-1----:R-:W-:Y:S01]  /*b5e0*/  @P4 FADD R40, -R40, 1 ;  /* 0x3f80000028284421 */ /* 0x002fe20000000100 */
[----:B------:R-:W-:Y:S01]  /*b5f0*/  FMUL R37, R23, R90 ;  /* 0x0000005a17257220 */ /* 0x000fe20000400000 */
[----:B------:R-:W-:Y:S01]  /*b600*/  FMUL R39, R49, R49 ;  /* 0x0000003131277220 */ /* 0x000fe20000400000 */
[----:B------:R-:W-:Y:S01]  /*b610*/  FMUL R62, R53, 0.70710676908493041992 ;  /* 0x3f3504f3353e7820 */ /* 0x000fe20000400000 */
[----:B------:R-:W-:Y:S01]  /*b620*/  FMUL R60, R51, 0.70710676908493041992 ;  /* 0x3f3504f3333c7820 */ /* 0x000fe20000400000 */
[----:B------:R-:W-:Y:S01]  /*b630*/  @P4 LOP3.LUT R38, R40, 0x80000000, R55, 0xb8, !PT ;  /* 0x8000000028264812 */ /* 0x000fe200078eb837 */
[----:B------:R-:W-:Y:S01]  /*b640*/  FMUL R55, R93, 0.70710676908493041992 ;  /* 0x3f3504f35d377820 */ /* 0x000fe20000400000 */
[----:B------:R-:W1:Y:S01]  /*b650*/  @P0 MUFU.EX2 R36, R46 ;  /* 0x0000002e00240308 */ /* 0x000e620000000800 */
[----:B--2---:R-:W-:Y:S01]  /*b660*/  @P2 FADD R45, -R45, 1 ;  /* 0x3f8000002d2d2421 */ /* 0x004fe20000000100 */
[----:B------:R-:W-:Y:S01]  /*b670*/  FFMA R47, R88, R35, R37 ;  /* 0x00000023582f7223 */ /* 0x000fe20000000025 */
[C---:B------:R-:W-:Y:S01]  /*b680*/  FMUL R40, R55.reuse, R55 ;  /* 0x0000003737287220 */ /* 0x040fe20000400000 */
[----:B------:R-:W-:Y:S01]  /*b690*/  FSETP.GE.AND P4, PT, |R55|, 1.0029599666595458984, PT ;  /* 0x3f8060fe3700780b */ /* 0x000fe20003f86200 */
[----:B------:R-:W-:Y:S01]  /*b6a0*/  FMUL R35, R62, R62 ;  /* 0x0000003e3e237220 */ /* 0x000fe20000400000 */
[----:B------:R-:W-:Y:S01]  /*b6b0*/  @P2 LOP3.LUT R44, R45, 0x80000000, R57, 0xb8, !PT ;  /* 0x800000002d2c2812 */ /* 0x000fe200078eb839 */
[----:B------:R-:W-:Y:S01]  /*b6c0*/  FMUL R57, R47, 0.70710676908493041992 ;  /* 0x3f3504f32f397820 */ /* 0x000fe20000400000 */
[----:B------:R-:W2:Y:S01]  /*b6d0*/  @P5 MUFU.EX2 R0, R50 ;  /* 0x0000003200005308 */ /* 0x000ea20000000800 */
[----:B---3--:R-:W-:Y:S01]  /*b6e0*/  @P3 FADD R43, -R43, 1 ;  /* 0x3f8000002b2b3421 */ /* 0x008fe20000000100 */
[----:B------:R-:W-:Y:S01]  /*b6f0*/  FSETP.GE.AND P2, PT, |R49|, 1.0029599666595458984, PT ;  /* 0x3f8060fe3100780b */ /* 0x000fe20003f46200 */
[----:B------:R-:W-:Y:S01]  /*b700*/  FMUL R45, R60, R60 ;  /* 0x0000003c3c2d7220 */ /* 0x000fe20000400000 */
[----:B------:R-:W-:Y:S01]  /*b710*/  FSEL R52, R6, 8.4834944573231041431e-05, P4 ;  /* 0x38b1e96a06347808 */ /* 0x000fe20002000000 */
[----:B------:R-:W-:Y:S01]  /*b720*/  FADD R38, R38, 1 ;  /* 0x3f80000026267421 */ /* 0x000fe20000000000 */
[----:B------:R-:W-:Y:S01]  /*b730*/  @P3 LOP3.LUT R42, R43, 0x80000000, R56, 0xb8, !PT ;  /* 0x800000002b2a3812 */ /* 0x000fe200078eb838 */
[----:B------:R-:W-:Y:S01]  /*b740*/  FADD R44, R44, 1 ;  /* 0x3f8000002c2c7421 */ /* 0x000fe20000000000 */
[----:B------:R-:W-:Y:S01]  /*b750*/  FSEL R43, |R55|, R40, P4 ;  /* 0x00000028372b7208 */ /* 0x000fe20002000200 */
[----:B-1----:R-:W-:Y:S01]  /*b760*/  @P0 FADD R36, -R36, 1 ;  /* 0x3f80000024240421 */ /* 0x002fe20000000100 */
[----:B------:R-:W-:Y:S01]  /*b770*/  FSEL R39, |R49|, R39, P2 ;  /* 0x0000002731277208 */ /* 0x000fe20001000200 */
[----:B------:R-:W-:Y:S01]  /*b780*/  FADD R42, R42, 1 ;  /* 0x3f8000002a2a7421 */ /* 0x000fe20000000000 */
[----:B------:R-:W-:-:S02]  /*b790*/  FSEL R40, R6, 8.4834944573231041431e-05, P2 ;  /* 0x38b1e96a06287808 */ /* 0x000fc40001000000 */
[----:B------:R-:W-:Y:S02]  /*b7a0*/  FSEL R48, -R7, -0.00082130916416645050049, P2 ;  /* 0xba574d2007307808 */ /* 0x000fe40001000100 */
[----:B------:R-:W-:Y:S01]  /*b7b0*/  @P0 LOP3.LUT R46, R36, 0x80000000, R59, 0xb8, !PT ;  /* 0x80000000242e0812 */ /* 0x000fe200078eb83b */
[----:B--2---:R-:W-:Y:S01]  /*b7c0*/  @P5 FADD R0, -R0, 1 ;  /* 0x3f80000000005421 */ /* 0x004fe20000000100 */
[----:B------:R-:W-:Y:S01]  /*b7d0*/  FSETP.GE.AND P0, PT, |R62|, 1.0029599666595458984, PT ;  /* 0x3f8060fe3e00780b */ /* 0x000fe20003f06200 */
[----:B------:R-:W-:Y:S01]  /*b7e0*/  FFMA R40, R39, R40, R48 ;  /* 0x0000002827287223 */ /* 0x000fe20000000030 */
[----:B------:R-:W-:Y:S01]  /*b7f0*/  FSETP.GE.AND P3, PT, |R60|, 1.0029599666595458984, PT ;  /* 0x3f8060fe3c00780b */ /* 0x000fe20003f66200 */
[----:B------:R-:W-:Y:S01]  /*b800*/  FADD R46, R46, 1 ;  /* 0x3f8000002e2e7421 */ /* 0x000fe20000000000 */
[----:B------:R-:W-:Y:S01]  /*b810*/  @P5 LOP3.LUT R50, R0, 0x80000000, R61, 0xb8, !PT ;  /* 0x8000000000325812 */ /* 0x000fe200078eb83d */
[----:B------:R-:W-:Y:S01]  /*b820*/  FMUL R0, R57, R57 ;  /* 0x0000003939007220 */ /* 0x000fe20000400000 */
[----:B------:R-:W-:-:S02]  /*b830*/  FSEL R35, |R62|, R35, P0 ;  /* 0x000000233e237208 */ /* 0x000fc40000000200 */
[----:B------:R-:W-:Y:S01]  /*b840*/  FSEL R36, R6, 8.4834944573231041431e-05, P0 ;  /* 0x38b1e96a06247808 */ /* 0x000fe20000000000 */
[----:B------:R-:W-:Y:S01]  /*b850*/  FADD R50, R50, 1 ;  /* 0x3f80000032327421 */ /* 0x000fe20000000000 */
[----:B------:R-:W-:Y:S02]  /*b860*/  FSEL R48, -R7, -0.00082130916416645050049, P0 ;  /* 0xba574d2007307808 */ /* 0x000fe40000000100 */
[----:B------:R-:W-:Y:S01]  /*b870*/  FSETP.GE.AND P5, PT, |R57|, 1.0029599666595458984, PT ;  /* 0x3f8060fe3900780b */ /* 0x000fe20003fa6200 */
[----:B------:R-:W-:Y:S01]  /*b880*/  FMUL R31, R50, R31 ;  /* 0x0000001f321f7220 */ /* 0x000fe20000400000 */
[----:B------:R-:W-:Y:S01]  /*b890*/  FSEL R45, |R60|, R45, P3 ;  /* 0x0000002d3c2d7208 */ /* 0x000fe20001800200 */
[----:B------:R-:W-:Y:S01]  /*b8a0*/  FFMA R48, R35, R36, R48 ;  /* 0x0000002423307223 */ /* 0x000fe20000000030 */
[----:B------:R-:W-:Y:S02]  /*b8b0*/  FSEL R54, -R7, -0.00082130916416645050049, P4 ;  /* 0xba574d2007367808 */ /* 0x000fe40002000100 */
[----:B------:R-:W-:-:S02]  /*b8c0*/  FSEL R56, R6, 8.4834944573231041431e-05, P3 ;  /* 0x38b1e96a06387808 */ /* 0x000fc40001800000 */
[----:B------:R-:W-:Y:S01]  /*b8d0*/  FSEL R58, -R7, -0.00082130916416645050049, P3 ;  /* 0xba574d20073a7808 */ /* 0x000fe20001800100 */
[----:B------:R-:W-:Y:S01]  /*b8e0*/  FFMA R52, R43, R52, R54 ;  /* 0x000000342b347223 */ /* 0x000fe20000000036 */
[----:B------:R-:W-:Y:S02]  /*b8f0*/  FSEL R37, |R57|, R0, P5 ;  /* 0x0000000039257208 */ /* 0x000fe40002800200 */
[C---:B------:R-:W-:Y:S01]  /*b900*/  FSEL R0, R8.reuse, 0.0052134888246655464172, P2 ;  /* 0x3baad5ea08007808 */ /* 0x040fe20001000000 */
[----:B------:R-:W-:Y:S01]  /*b910*/  FFMA R56, R45, R56, R58 ;  /* 0x000000382d387223 */ /* 0x000fe2000000003a */
[----:B------:R-:W-:Y:S02]  /*b920*/  FSEL R36, R8, 0.0052134888246655464172, P3 ;  /* 0x3baad5ea08247808 */ /* 0x000fe40001800000 */
[----:B------:R-:W-:Y:S01]  /*b930*/  FSEL R54, R6, 8.4834944573231041431e-05, P5 ;  /* 0x38b1e96a06367808 */ /* 0x000fe20002800000 */
[----:B------:R-:W-:Y:S01]  /*b940*/  FFMA R0, R39, R40, R0 ;  /* 0x0000002827007223 */ /* 0x000fe20000000000 */
[C---:B------:R-:W-:Y:S01]  /*b950*/  FSEL R6, R8.reuse, 0.0052134888246655464172, P4 ;  /* 0x3baad5ea08067808 */ /* 0x040fe20002000000 */
[----:B------:R-:W-:Y:S01]  /*b960*/  FFMA R36, R45, R56, R36 ;  /* 0x000000382d247223 */ /* 0x000fe20000000024 */
[----:B------:R-:W-:-:S02]  /*b970*/  FSEL R40, R8, 0.0052134888246655464172, P0 ;  /* 0x3baad5ea08287808 */ /* 0x000fc40000000000 */
[----:B------:R-:W-:Y:S01]  /*b980*/  FSEL R56, R8, 0.0052134888246655464172, P5 ;  /* 0x3baad5ea08387808 */ /* 0x000fe20002800000 */
[----:B------:R-:W-:Y:S01]  /*b990*/  FFMA R52, R43, R52, R6 ;  /* 0x000000342b347223 */ /* 0x000fe20000000006 */
[----:B------:R-:W-:Y:S01]  /*b9a0*/  FSEL R8, -R9, -0.026868773624300956726, P4 ;  /* 0xbcdc1be709087808 */ /* 0x000fe20002000100 */
[----:B------:R-:W-:Y:S01]  /*b9b0*/  FFMA R48, R35, R48, R40 ;  /* 0x0000003023307223 */ /* 0x000fe20000000028 */
[----:B------:R-:W-:Y:S02]  /*b9c0*/  FSEL R58, -R7, -0.00082130916416645050049, P5 ;  /* 0xba574d20073a7808 */ /* 0x000fe40002800100 */
[----:B------:R-:W-:Y:S01]  /*b9d0*/  FSEL R6, -R9, -0.026868773624300956726, P2 ;  /* 0xbcdc1be709067808 */ /* 0x000fe20001000100 */
[----:B------:R-:W-:Y:S01]  /*b9e0*/  FFMA R52, R43, R52, R8 ;  /* 0x000000342b347223 */ /* 0x000fe20000000008 */
[----:B------:R-:W-:Y:S01]  /*b9f0*/  FSEL R8, -R9, -0.026868773624300956726, P0 ;  /* 0xbcdc1be709087808 */ /* 0x000fe20000000100 */
[----:B------:R-:W-:Y:S01]  /*ba00*/  FFMA R54, R37, R54, R58 ;  /* 0x0000003625367223 */ /* 0x000fe2000000003a */
[----:B------:R-:W-:Y:S01]  /*ba10*/  FSEL R40, -R9, -0.026868773624300956726, P3 ;  /* 0xbcdc1be709287808 */ /* 0x000fe20001800100 */
[----:B------:R-:W-:Y:S01]  /*ba20*/  FFMA R0, R39, R0, R6 ;  /* 0x0000000027007223 */ /* 0x000fe20000000006 */
[C---:B------:R-:W-:Y:S01]  /*ba30*/  FSEL R6, R10.reuse, 0.11284004896879196167, P2 ;  /* 0x3de718af0a067808 */ /* 0x040fe20001000000 */
[----:B------:R-:W-:Y:S01]  /*ba40*/  FFMA R56, R37, R54, R56 ;  /* 0x0000003625387223 */ /* 0x000fe20000000038 */
[----:B------:R-:W-:Y:S01]  /*ba50*/  FFMA R54, R35, R48, R8 ;  /* 0x0000003023367223 */ /* 0x000fe20000000008 */
[----:B------:R-:W-:Y:S01]  /*ba60*/  FFMA R40, R45, R36, R40 ;  /* 0x000000242d287223 */ /* 0x000fe20000000028 */
[----:B------:R-:W-:Y:S01]  /*ba70*/  FSEL R8, R11, -0.37612664699554443359, P2 ;  /* 0xbec093ac0b087808 */ /* 0x000fe20001000000 */
[----:B------:R-:W-:Y:S01]  /*ba80*/  FFMA R0, R39, R0, R6 ;  /* 0x0000000027007223 */ /* 0x000fe20000000006 */
[----:B------:R-:W-:-:S02]  /*ba90*/  FSEL R36, R10, 0.11284004896879196167, P4 ;  /* 0x3de718af0a247808 */ /* 0x000fc40002000000 */
[----:B------:R-:W-:Y:S01]  /*baa0*/  FSEL R48, R10, 0.11284004896879196167, P3 ;  /* 0x3de718af0a307808 */ /* 0x000fe20001800000 */
[----:B------:R-:W-:Y:S01]  /*bab0*/  FFMA R0, R39, R0, R8 ;  /* 0x0000000027007223 */ /* 0x000fe20000000008 */
[C---:B------:R-:W-:Y:S01]  /*bac0*/  FSEL R6, R12.reuse, 0.12837915122509002686, P2 ;  /* 0x3e0375d30c067808 */ /* 0x040fe20001000000 */
[----:B------:R-:W-:Y:S01]  /*bad0*/  FFMA R36, R43, R52, R36 ;  /* 0x000000342b247223 */ /* 0x000fe20000000024 */
[----:B------:R-:W-:Y:S01]  /*bae0*/  FSEL R8, R11, -0.37612664699554443359, P4 ;  /* 0xbec093ac0b087808 */ /* 0x000fe20002000000 */
[----:B------:R-:W-:Y:S01]  /*baf0*/  FFMA R40, R45, R40, R48 ;  /* 0x000000282d287223 */ /* 0x000fe20000000030 */
[----:B------:R-:W-:Y:S01]  /*bb00*/  FSEL R52, R11, -0.37612664699554443359, P3 ;  /* 0xbec093ac0b347808 */ /* 0x000fe20001800000 */
[----:B------:R-:W-:Y:S01]  /*bb10*/  FFMA R0, R39, R0, R6 ;  /* 0x0000000027007223 */ /* 0x000fe20000000006 */
[----:B------:R-:W-:Y:S01]  /*bb20*/  FSEL R7, -|R49|, R49, P2 ;  /* 0x0000003131077208 */ /* 0x000fe20001000300 */
        /* <DEDUP_REMOVED lines=25> */
[----:B------:R-:W1:Y:S01]  /*bcc0*/  @P3 MUFU.EX2 R7, R40 ;  /* 0x0000002800073308 */ /* 0x000e620000000800 */
[----:B------:R-:W-:Y:S01]  /*bcd0*/  FSEL R12, -|R57|, R57, P5 ;  /* 0x00000039390c7208 */ /* 0x000fe20002800300 */
[----:B------:R-:W-:Y:S01]  /*bce0*/  FFMA R10, R10, R11, R11 ;  /* 0x0000000b0a0a7223 */ /* 0x000fe2000000000b */
[----:B------:R-:W-:Y:S01]  /*bcf0*/  FFMA R35, R37, R48, R35 ;  /* 0x0000003025237223 */ /* 0x000fe20000000023 */
[----:B------:R-:W-:-:S03]  /*bd00*/  F2FP.SATFINITE.E4M3.F32.PACK_AB_MERGE_C R20, R20, R15, RZ ;  /* 0x0000000f1414723e */ /* 0x000fc600048070ff */
[----:B------:R-:W-:Y:S01]  /*bd10*/  FFMA R12, R35, R12, R12 ;  /* 0x0000000c230c7223 */ /* 0x000fe2000000000c */
[----:B------:R-:W2:Y:S08]  /*bd20*/  @P2 MUFU.EX2 R0, R8 ;  /* 0x0000000800002308 */ /* 0x000eb00000000800 */
[----:B------:R-:W3:Y:S01]  /*bd30*/  @P0 MUFU.EX2 R11, R10 ;  /* 0x0000000a000b0308 */ /* 0x000ee20000000800 */
[----:B-1----:R-:W-:-:S05]  /*bd40*/  @P3 FADD R7, -R7, 1 ;  /* 0x3f80000007073421 */ /* 0x002fca0000000100 */
[----:B------:R-:W-:Y:S01]  /*bd50*/  @P3 LOP3.LUT R40, R7, 0x80000000, R60, 0xb8, !PT ;  /* 0x8000000007283812 */ /* 0x000fe200078eb83c */
[----:B------:R-:W-:Y:S01]  /*bd60*/  FMUL R7, R14, 0.5 ;  /* 0x3f0000000e077820 */ /* 0x000fe20000400000 */
[----:B------:R-:W1:Y:S01]  /*bd70*/  @P4 MUFU.EX2 R6, R9 ;  /* 0x0000000900064308 */ /* 0x000e620000000800 */
[----:B--2---:R-:W-:Y:S02]  /*bd80*/  @P2 FADD R0, -R0, 1 ;  /* 0x3f80000000002421 */ /* 0x004fe40000000100 */
[----:B------:R-:W-:Y:S01]  /*bd90*/  FMUL R26, R26, R7 ;  /* 0x000000071a1a7220 */ /* 0x000fe20000400000 */
[----:B------:R-:W-:Y:S01]  /*bda0*/  FMUL R7, R24, 0.5 ;  /* 0x3f00000018077820 */ /* 0x000fe20000400000 */
[----:B------:R-:W-:Y:S01]  /*bdb0*/  FADD R40, R40, 1 ;  /* 0x3f80000028287421 */ /* 0x000fe20000000000 */
[----:B------:R-:W-:Y:S01]  /*bdc0*/  @P2 LOP3.LUT R8, R0, 0x80000000, R49, 0xb8, !PT ;  /* 0x8000000000082812 */ /* 0x000fe200078eb831 */
[----:B------:R-:W-:Y:S01]  /*bdd0*/  FMUL R0, R5, 0.5 ;  /* 0x3f00000005007820 */ /* 0x000fe20000400000 */
[----:B------:R-:W2:Y:S01]  /*bde0*/  @P5 MUFU.EX2 R35, R12 ;  /* 0x0000000c00235308 */ /* 0x000ea20000000800 */
[----:B---3--:R-:W-:Y:S01]  /*bdf0*/  @P0 FADD R11, -R11, 1 ;  /* 0x3f8000000b0b0421 */ /* 0x008fe20000000100 */
[----:B------:R-:W-:Y:S01]  /*be00*/  FMUL R5, R4, 0.5 ;  /* 0x3f00000004057820 */ /* 0x000fe20000400000 */
[----:B------:R-:W-:Y:S01]  /*be10*/  FADD R8, R8, 1 ;  /* 0x3f80000008087421 */ /* 0x000fe20000000000 */
[----:B------:R-:W-:Y:S01]  /*be20*/  FMUL R27, R27, R0 ;  /* 0x000000001b1b7220 */ /* 0x000fe20000400000 */
[----:B------:R-:W-:Y:S01]  /*be30*/  FMUL R0, R93, 0.5 ;  /* 0x3f0000005d007820 */ /* 0x000fe20000400000 */
[----:B------:R-:W-:Y:S01]  /*be40*/  @P0 LOP3.LUT R10, R11, 0x80000000, R62, 0xb8, !PT ;  /* 0x800000000b0a0812 */ /* 0x000fe200078eb83e */
[----:B------:R-:W-:Y:S01]  /*be50*/  FMUL R38, R38, R5 ;  /* 0x0000000526267220 */ /* 0x000fe20000400000 */
[----:B------:R-:W-:Y:S01]  /*be60*/  FMUL R11, R42, R7 ;  /* 0x000000072a0b7220 */ /* 0x000fe20000400000 */
[----:B-1----:R-:W-:Y:S01]  /*be70*/  @P4 FADD R6, -R6, 1 ;  /* 0x3f80000006064421 */ /* 0x002fe20000000100 */
[----:B------:R-:W-:Y:S01]  /*be80*/  FMUL R5, R28, 0.5 ;  /* 0x3f0000001c057820 */ /* 0x000fe20000400000 */
[----:B------:R-:W-:Y:S01]  /*be90*/  FMUL R7, R34, 0.5 ;  /* 0x3f00000022077820 */ /* 0x000fe20000400000 */
[----:B------:R-:W-:Y:S01]  /*bea0*/  FADD R10, R10, 1 ;  /* 0x3f8000000a0a7421 */ /* 0x000fe20000000000 */
[----:B------:R-:W-:Y:S01]  /*beb0*/  F2FP.SATFINITE.E4M3.F32.PACK_AB_MERGE_C R26, R27, R26, RZ ;  /* 0x0000001a1b1a723e */ /* 0x000fe200048070ff */
[----:B------:R-:W-:Y:S01]  /*bec0*/  FMUL R44, R44, R5 ;  /* 0x000000052c2c7220 */ /* 0x000fe20000400000 */
[----:B------:R-:W-:Y:S01]  /*bed0*/  @P4 LOP3.LUT R9, R6, 0x80000000, R55, 0xb8, !PT ;  /* 0x8000000006094812 */ /* 0x000fe200078eb837 */
[----:B------:R-:W-:Y:S01]  /*bee0*/  FMUL R6, R21, 0.5 ;  /* 0x3f00000015067820 */ /* 0x000fe20000400000 */
[----:B--2---:R-:W-:Y:S01]  /*bef0*/  @P5 FADD R35, -R35, 1 ;  /* 0x3f80000023235421 */ /* 0x004fe20000000100 */
[----:B------:R-:W-:Y:S01]  /*bf00*/  FMUL R21, R46, R3 ;  /* 0x000000032e157220 */ /* 0x000fe20000400000 */
[----:B------:R-:W-:Y:S01]  /*bf10*/  FMUL R8, R8, R7 ;  /* 0x0000000708087220 */ /* 0x000fe20000400000 */
[----:B------:R-:W-:Y:S01]  /*bf20*/  FMUL R3, R51, 0.5 ;  /* 0x3f00000033037820 */ /* 0x000fe20000400000 */
[----:B------:R-:W-:Y:S01]  /*bf30*/  FMUL R5, R53, 0.5 ;  /* 0x3f00000035057820 */ /* 0x000fe20000400000 */
[----:B------:R-:W-:Y:S01]  /*bf40*/  @P5 LOP3.LUT R12, R35, 0x80000000, R57, 0xb8, !PT ;  /* 0x80000000230c5812 */ /* 0x000fe200078eb839 */
[----:B------:R-:W-:Y:S01]  /*bf50*/  FMUL R7, R47, 0.5 ;  /* 0x3f0000002f077820 */ /* 0x000fe20000400000 */
[----:B------:R-:W-:Y:S01]  /*bf60*/  FADD R9, R9, 1 ;  /* 0x3f80000009097421 */ /* 0x000fe20000000000 */
[----:B------:R-:W-:Y:S01]  /*bf70*/  FMUL R6, R29, R6 ;  /* 0x000000061d067220 */ /* 0x000fe20000400000 */
[----:B------:R-:W-:Y:S01]  /*bf80*/  FMUL R3, R40, R3 ;  /* 0x0000000328037220 */ /* 0x000fe20000400000 */
[----:B------:R-:W-:Y:S01]  /*bf90*/  FADD R12, R12, 1 ;  /* 0x3f8000000c0c7421 */ /* 0x000fe20000000000 */
[----:B------:R-:W-:Y:S01]  /*bfa0*/  FMUL R0, R9, R0 ;  /* 0x0000000009007220 */ /* 0x000fe20000400000 */
[----:B------:R-:W-:Y:S01]  /*bfb0*/  FMUL R10, R10, R5 ;  /* 0x000000050a0a7220 */ /* 0x000fe20000400000 */
[----:B------:R-:W-:Y:S01]  /*bfc0*/  F2FP.SATFINITE.E4M3.F32.PACK_AB_MERGE_C R6, R25, R6, RZ ;  /* 0x000000061906723e */ /* 0x000fe200048070ff */
[----:B------:R-:W-:Y:S01]  /*bfd0*/  FMUL R7, R12, R7 ;  /* 0x000000070c077220 */ /* 0x000fe20000400000 */
[----:B------:R-:W-:-:S02]  /*bfe0*/  F2FP.SATFINITE.E4M3.F32.PACK_AB_MERGE_C R38, R11, R38, RZ ;  /* 0x000000260b26723e */ /* 0x000fc400048070ff */
[----:B------:R-:W-:Y:S02]  /*bff0*/  F2FP.SATFINITE.E4M3.F32.PACK_AB_MERGE_C R44, R21, R44, RZ ;  /* 0x0000002c152c723e */ /* 0x000fe400048070ff */
[----:B------:R-:W-:Y:S02]  /*c000*/  F2FP.SATFINITE.E4M3.F32.PACK_AB_MERGE_C R8, R8, R31, RZ ;  /* 0x0000001f0808723e */ /* 0x000fe400048070ff */
[----:B------:R-:W-:Y:S02]  /*c010*/  F2FP.SATFINITE.E4M3.F32.PACK_AB_MERGE_C R0, R3, R0, RZ ;  /* 0x000000000300723e */ /* 0x000fe400048070ff */
[----:B------:R-:W-:Y:S01]  /*c020*/  F2FP.SATFINITE.E4M3.F32.PACK_AB_MERGE_C R10, R7, R10, RZ ;  /* 0x0000000a070a723e */ /* 0x000fe200048070ff */
[----:B------:R-:W-:Y:S06]  /*c030*/  @P1 BRA `(.L_x_88) ;  /* 0x0000000000041947 */ /* 0x000fec0003800000 */
[----:B------:R-:W-:-:S04]  /*c040*/  DEPBAR.LE SB0, 0x1 ;  /* 0x000080400000791a */ /* 0x000fc80000000000 */
.L_x_88:
[----:B------:R-:W-:Y:S05]  /*c050*/  WARPSYNC.ALL ;  /* 0x0000000000007948 */ /* 0x000fea0003800000 */
[----:B------:R-:W-:Y:S01]  /*c060*/  BAR.SYNC.DEFER_BLOCKING 0x1, 0x100 ;  /* 0x0044000000007b1d */ /* 0x000fe20000010000 */
[----:B------:R-:W-:-:S05]  /*c070*/  IADD3 R16, P0, R16, UR38, RZ ;  /* 0x0000002610107c10 */ /* 0x000fca000ff1e0ff */
        /* <DEDUP_REMOVED lines=25> */
.L_x_90:
[----:B------:R-:W-:Y:S05]  /*c210*/  BSYNC B0 ;  /* 0x0000000000007941 */ /* 0x000fea0003800000 */
.L_x_89:
[----:B------:R-:W-:Y:S01]  /*c220*/  ULDC.64 UR4, c[0x0][0x8f8] ;  /* 0x00023e0000047ab9 */ /* 0x000fe20000000a00 */
[----:B------:R-:W-:Y:S01]  /*c230*/  IADD3.X R17, R17, UR37, RZ, P0, !PT ;  /* 0x0000002511117c10 */ /* 0x000fe200087fe4ff */
[----:B------:R-:W-:Y:S01]  /*c240*/  UMOV UR47, 0xffffffff ;  /* 0xffffffff002f7882 */ /* 0x000fe20000000000 */
[----:B------:R-:W-:Y:S01]  /*c250*/  ISETP.GE.U32.AND P0, PT, R16, UR4, PT ;  /* 0x0000000410007c0c */ /* 0x000fe2000bf06070 */
[----:B------:R-:W-:Y:S01]  /*c260*/  IMAD.MOV.U32 R8, RZ, RZ, -0x1 ;  /* 0xffffffffff087424 */ /* 0x000fe200078e00ff */
[----:B------:R-:W-:Y:S02]  /*c270*/  PRMT R0, RZ, 0x7610, R0 ;  /* 0x00007610ff007816 */ /* 0x000fe40000000000 */
[----:B------:R-:W-:Y:S02]  /*c280*/  ISETP.GE.U32.AND.EX P0, PT, R17, UR5, PT, P0 ;  /* 0x0000000511007c0c */ /* 0x000fe4000bf06100 */
[----:B------:R-:W-:-:S11]  /*c290*/  MOV R3, 0xffffffff ;  /* 0xffffffff00037802 */ /* 0x000fd60000000f00 */
[----:B------:R-:W-:Y:S05]  /*c2a0*/  @P0 BRA `(.L_x_91) ;  /* 0x0000000400680947 */ /* 0x000fea0003800000 */
[----:B------:R-:W1:Y:S01]  /*c2b0*/  S2R R12, SR_CTAID.X ;  /* 0x00000000000c7919 */ /* 0x000e620000002500 */
[----:B------:R-:W2:Y:S01]  /*c2c0*/  LDC.64 R10, c[0x0][0x8d0] ;  /* 0x00023400ff0a7b82 */ /* 0x000ea20000000a00 */
[----:B------:R-:W-:Y:S01]  /*c2d0*/  ULDC UR4, c[0x0][0x150] ;  /* 0x0000540000047ab9 */ /* 0x000fe20000000800 */
[----:B------:R-:W-:Y:S01]  /*c2e0*/  MOV R8, R16 ;  /* 0x0000001000087202 */ /* 0x000fe20000000f00 */
[----:B------:R-:W3:Y:S01]  /*c2f0*/  S2R R26, SR_CTAID.Y ;  /* 0x00000000001a7919 */ /* 0x000ee20000002600 */
[----:B------:R-:W-:-:S04]  /*c300*/  IMAD.MOV.U32 R9, RZ, RZ, R17 ;  /* 0x000000ffff097224 */ /* 0x000fc800078e0011 */
[----:B------:R-:W4:Y:S08]  /*c310*/  LDC R25, c[0x0][0x144] ;  /* 0x00005100ff197b82 */ /* 0x000f300000000800 */
[----:B------:R-:W3:Y:S08]  /*c320*/  LDC R0, c[0x0][0x8d8] ;  /* 0x00023600ff007b82 */ /* 0x000ef00000000800 */
[----:B------:R-:W3:Y:S01]  /*c330*/  LDC.64 R20, c[0x0][0x8c8] ;  /* 0x00023200ff147b82 */ /* 0x000ee20000000a00 */
[----:B--2---:R-:W-:-:S04]  /*c340*/  ISETP.NE.U32.AND P0, PT, R10, RZ, PT ;  /* 0x000000ff0a00720c */ /* 0x004fc80003f05070 */
[----:B------:R-:W-:Y:S02]  /*c350*/  ISETP.NE.AND.EX P0, PT, R11, RZ, PT, P0 ;  /* 0x000000ff0b00720c */ /* 0x000fe40003f05300 */
[----:B-1----:R-:W-:-:S05]  /*c360*/  I2FP.F32.U32 R3, R12 ;  /* 0x0000000c00037245 */ /* 0x002fca0000201000 */
[----:B------:R-:W-:-:S04]  /*c370*/  FMUL R3, R3, UR4 ;  /* 0x0000000403037c20 */ /* 0x000fc80008400000 */
[----:B------:R1:W2:Y:S02]  /*c380*/  F2I.U32.TRUNC.NTZ R24, R3 ;  /* 0x0000000300187305 */ /* 0x0002a4000020f000 */
[----:B----4-:R-:W-:Y:S05]  /*c390*/  @!P0 BRA `(.L_x_92) ;  /* 0x0000000000288947 */ /* 0x010fea0003800000 */
[----:B-1----:R-:W1:Y:S02]  /*c3a0*/  LDC R3, c[0x0][0x8dc] ;  /* 0x00023700ff037b82 */ /* 0x002e640000000800 */
[----:B-1----:R-:W-:-:S04]  /*c3b0*/  IADD3 R3, P0, R16, R3, RZ ;  /* 0x0000000310037210 */ /* 0x002fc80007f1e0ff */
[----:B------:R-:W-:-:S05]  /*c3c0*/  IADD3.X R13, RZ, R17, RZ, P0, !PT ;  /* 0x00000011ff0d7210 */ /* 0x000fca00007fe4ff */
[----:B------:R-:W-:-:S04]  /*c3d0*/  IMAD.WIDE.U32 R4, R13, R10, RZ ;  /* 0x0000000a0d047225 */ /* 0x000fc800078e00ff */
[----:B------:R-:W-:-:S04]  /*c3e0*/  IMAD.WIDE.U32 R6, P0, R3, R11, R4 ;  /* 0x0000000b03067225 */ /* 0x000fc80007800004 */
[----:B------:R-:W-:Y:S01]  /*c3f0*/  IMAD.WIDE.U32 R4, R3, R10, RZ ;  /* 0x0000000a03047225 */ /* 0x000fe200078e00ff */
[----:B------:R-:W-:-:S03]  /*c400*/  MOV R8, R7 ;  /* 0x0000000700087202 */ /* 0x000fc60000000f00 */
[----:B------:R-:W-:Y:S01]  /*c410*/  IMAD.X R9, RZ, RZ, RZ, P0 ;  /* 0x000000ffff097224 */ /* 0x000fe200000e06ff */
[----:B------:R-:W-:-:S05]  /*c420*/  IADD3 RZ, P0, R5, R6, RZ ;  /* 0x0000000605ff7210 */ /* 0x000fca0007f1e0ff */
[----:B------:R-:W-:-:S08]  /*c430*/  IMAD.WIDE.U32.X R8, R13, R11, R8, P0 ;  /* 0x0000000b0d087225 */ /* 0x000fd000000e0408 */
.L_x_92:
[----:B------:R-:W4:Y:S01]  /*c440*/  LDC.64 R14, c[0x0][0x8e8] ;  /* 0x00023a00ff0e7b82 */ /* 0x000f220000000a00 */
[-CC-:B---3--:R-:W-:Y:S01]  /*c450*/  SHF.R.U64 R32, R8, R0.reuse, R9.reuse ;  /* 0x0000000008207219 */ /* 0x188fe20000001209 */
[----:B------:R-:W-:Y:S01]  /*c460*/  ULDC UR4, c[0x0][0x154] ;  /* 0x0000550000047ab9 */ /* 0x000fe20000000800 */
[----:B------:R-:W-:Y:S01]  /*c470*/  SHF.R.U32.HI R0, RZ, R0, R9 ;  /* 0x00000000ff007219 */ /* 0x000fe20000011609 */
[----:B------:R-:W-:Y:S01]  /*c480*/  IMAD.MOV.U32 R7, RZ, RZ, 0x1 ;  /* 0x00000001ff077424 */ /* 0x000fe200078e00ff */
[----:B-1----:R-:W-:Y:S02]  /*c490*/  IADD3 R3, P0, RZ, -R32, RZ ;  /* 0x80000020ff037210 */ /* 0x002fe40007f1e0ff */
[----:B--2---:R-:W-:Y:S01]  /*c4a0*/  IADD3 R24, -R24, RZ, RZ ;  /* 0x000000ff18187210 */ /* 0x004fe20007ffe1ff */
[----:B------:R-:W1:Y:S02]  /*c4b0*/  LDC R6, c[0x0][0x8c0] ;  /* 0x00023000ff067b82 */ /* 0x000e640000000800 */
[----:B------:R-:W-:-:S02]  /*c4c0*/  IMAD.X R5, RZ, RZ, ~R0, P0 ;  /* 0x000000ffff057224 */ /* 0x000fc400000e0e00 */
[----:B------:R-:W-:Y:S02]  /*c4d0*/  IMAD R28, R25, R24, R12 ;  /* 0x00000018191c7224 */ /* 0x000fe400078e020c */
[-C--:B------:R-:W-:Y:S02]  /*c4e0*/  IMAD R0, R5, R20.reuse, RZ ;  /* 0x0000001405007224 */ /* 0x080fe400078e02ff */
[----:B------:R-:W2:Y:S01]  /*c4f0*/  LDC R8, c[0x0][0x8b0] ;  /* 0x00022c00ff087b82 */ /* 0x000ea20000000800 */
[----:B------:R-:W-:-:S04]  /*c500*/  IMAD.WIDE.U32 R4, R3, R20, R16 ;  /* 0x0000001403047225 */ /* 0x000fc800078e0010 */
[----:B------:R-:W-:Y:S01]  /*c510*/  IMAD R3, R3, R21, R0 ;  /* 0x0000001503037224 */ /* 0x000fe200078e0200 */
[----:B------:R-:W-:Y:S02]  /*c520*/  I2FP.F32.U32 R0, R26 ;  /* 0x0000001a00007245 */ /* 0x000fe40000201000 */
[----:B------:R-:W3:Y:S01]  /*c530*/  LDC R30, c[0x0][0x900] ;  /* 0x00024000ff1e7b82 */ /* 0x000ee20000000800 */
[----:B------:R-:W-:Y:S01]  /*c540*/  IMAD.IADD R3, R5, 0x1, R3 ;  /* 0x0000000105037824 */ /* 0x000fe200078e0203 */
[----:B----4-:R-:W-:Y:S01]  /*c550*/  ISETP.NE.U32.AND P0, PT, R14, RZ, PT ;  /* 0x000000ff0e00720c */ /* 0x010fe20003f05070 */
[----:B------:R-:W-:Y:S01]  /*c560*/  FMUL R0, R0, UR4 ;  /* 0x0000000400007c20 */ /* 0x000fe20008400000 */
[----:B------:R-:W-:Y:S02]  /*c570*/  MOV R5, 0xffffffff ;  /* 0xffffffff00057802 */ /* 0x000fe40000000f00 */
[----:B------:R-:W-:Y:S01]  /*c580*/  ISETP.NE.AND.EX P0, PT, R15, RZ, PT, P0 ;  /* 0x000000ff0f00720c */ /* 0x000fe20003f05300 */
[----:B------:R4:W3:Y:S01]  /*c590*/  F2I.U32.TRUNC.NTZ R20, R0 ;  /* 0x0000000000147305 */ /* 0x0008e2000020f000 */
[----:B------:R-:W4:Y:S01]  /*c5a0*/  LDC R21, c[0x0][0x148] ;  /* 0x00005200ff157b82 */ /* 0x000f220000000800 */
[----:B-1----:R-:W-:-:S02]  /*c5b0*/  SHF.R.U64 R12, R4, R6, R3 ;  /* 0x00000006040c7219 */ /* 0x002fc40000001203 */
[----:B------:R-:W-:-:S05]  /*c5c0*/  SHF.R.U32.HI R3, RZ, R6, R3 ;  /* 0x00000006ff037219 */ /* 0x000fca0000011603 */
[----:B------:R-:W1:Y:S01]  /*c5d0*/  LDC R24, c[0x0][0x8a8] ;  /* 0x00022a00ff187b82 */ /* 0x000e620000000800 */
[-CC-:B--2---:R-:W-:Y:S02]  /*c5e0*/  SHF.R.U64 R10, R12, R8.reuse, R3.reuse ;  /* 0x000000080c0a7219 */ /* 0x184fe40000001203 */
[----:B------:R-:W-:-:S05]  /*c5f0*/  SHF.R.U32.HI R3, RZ, R8, R3 ;  /* 0x00000008ff037219 */ /* 0x000fca0000011603 */
[----:B------:R-:W2:Y:S01]  /*c600*/  LDC R27, c[0x0][0x8f0] ;  /* 0x00023c00ff1b7b82 */ /* 0x000ea20000000800 */
[-C--:B---3--:R-:W-:Y:S02]  /*c610*/  SHF.L.U32 R4, R5, R30.reuse, RZ ;  /* 0x0000001e05047219 */ /* 0x088fe400000006ff */
[-CC-:B------:R-:W-:Y:S02]  /*c620*/  SHF.R.U64 R13, R10, R30.reuse, R3.reuse ;  /* 0x0000001e0a0d7219 */ /* 0x180fe40000001203 */
[----:B------:R-:W-:Y:S02]  /*c630*/  SHF.R.U32.HI R5, RZ, R30, R3 ;  /* 0x0000001eff057219 */ /* 0x000fe40000011603 */
[----:B------:R-:W-:Y:S01]  /*c640*/  LOP3.LUT R25, RZ, R4, RZ, 0x33, !PT ;  /* 0x00000004ff197212 */ /* 0x000fe200078e33ff */
[----:B------:R-:W3:Y:S01]  /*c650*/  LDC R29, c[0x0][0x8e0] ;  /* 0x00023800ff1d7b82 */ /* 0x000ee20000000800 */
[----:B------:R-:W-:Y:S02]  /*c660*/  SHF.L.U32 R30, R7, R30, RZ ;  /* 0x0000001e071e7219 */ /* 0x000fe400000006ff */
[----:B------:R-:W-:-:S05]  /*c670*/  MOV R4, R13 ;  /* 0x0000000d00047202 */ /* 0x000fca0000000f00 */
[----:B------:R-:W1:Y:S01]  /*c680*/  LDC R31, c[0x0][0x8b8] ;  /* 0x00022e00ff1f7b82 */ /* 0x000e620000000800 */
[----:B------:R-:W-:Y:S05]  /*c690*/  @!P0 BRA `(.L_x_93) ;  /* 0x0000000000288947 */ /* 0x000fea0003800000 */
[----:B----4-:R-:W4:Y:S02]  /*c6a0*/  LDC R0, c[0x0][0x8f4] ;  /* 0x00023d00ff007b82 */ /* 0x010f240000000800 */
[----:B----4-:R-:W-:-:S05]  /*c6b0*/  IADD3 R3, P0, R13, R0, RZ ;  /* 0x000000000d037210 */ /* 0x010fca0007f1e0ff */
[----:B------:R-:W-:-:S04]  /*c6c0*/  IMAD.X R11, RZ, RZ, R5, P0 ;  /* 0x000000ffff0b7224 */ /* 0x000fc800000e0605 */
[----:B------:R-:W-:-:S04]  /*c6d0*/  IMAD.WIDE.U32 R4, R11, R14, RZ ;  /* 0x0000000e0b047225 */ /* 0x000fc800078e00ff */
[----:B------:R-:W-:-:S04]  /*c6e0*/  IMAD.WIDE.U32 R6, P0, R3, R15, R4 ;  /* 0x0000000f03067225 */ /* 0x000fc80007800004 */
[----:B------:R-:W-:Y:S01]  /*c6f0*/  IMAD.WIDE.U32 R4, R3, R14, RZ ;  /* 0x0000000e03047225 */ /* 0x000fe200078e00ff */
[----:B------:R-:W-:-:S03]  /*c700*/  IADD3.X R9, RZ, RZ, RZ, P0, !PT ;  /* 0x000000ffff097210 */ /* 0x000fc600007fe4ff */
[----:B------:R-:W-:Y:S01]  /*c710*/  IMAD.MOV.U32 R8, RZ, RZ, R7 ;  /* 0x000000ffff087224 */ /* 0x000fe200078e0007 */
[----:B------:R-:W-:-:S05]  /*c720*/  IADD3 RZ, P0, R5, R6, RZ ;  /* 0x0000000605ff7210 */ /* 0x000fca0007f1e0ff */
[----:B------:R-:W-:-:S08]  /*c730*/  IMAD.WIDE.U32.X R4, R11, R15, R8, P0 ;  /* 0x0000000f0b047225 */ /* 0x000fd000000e0408 */
.L_x_93:
[----:B------:R-:W-:Y:S02]  /*c740*/  ISETP.NE.AND P0, PT, R2, 0x1, PT ;  /* 0x000000010200780c */ /* 0x000fe40003f05270 */
[----:B--2-4-:R-:W-:Y:S01]  /*c750*/  SHF.R.U64 R0, R4, R27, R5 ;  /* 0x0000001b04007219 */ /* 0x014fe20000001205 */
[----:B-1----:R-:W-:Y:S01]  /*c760*/  VIADD R5, R24, 0xffffffff ;  /* 0xffffffff18057836 */ /* 0x002fe20000000000 */
[----:B------:R-:W-:Y:S02]  /*c770*/  LOP3.LUT R3, R10, R25, RZ, 0xc0, !PT ;  /* 0x000000190a037212 */ /* 0x000fe400078ec0ff */
[----:B------:R-:W-:Y:S02]  /*c780*/  IADD3 R20, -R20, RZ, RZ ;  /* 0x000000ff14147210 */ /* 0x000fe40007ffe1ff */
[----:B------:R-:W-:Y:S01]  /*c790*/  IADD3 R4, -R0, RZ, RZ ;  /* 0x000000ff00047210 */ /* 0x000fe20007ffe1ff */
[----:B------:R-:W-:Y:S01]  /*c7a0*/  IMAD R3, R30, R0, R3 ;  /* 0x000000001e037224 */ /* 0x000fe200078e0203 */
[----:B------:R-:W-:-:S02]  /*c7b0*/  LOP3.LUT R5, R12, R5, RZ, 0xc0, !PT ;  /* 0x000000050c057212 */ /* 0x000fc400078ec0ff */
[----:B------:R-:W-:Y:S01]  /*c7c0*/  R2UR UR47, R32 ;  /* 0x00000000202f72ca */ /* 0x000fe200000e0000 */
[----:B------:R-:W-:Y:S02]  /*c7d0*/  @P0 IMAD R28, R21, R20, R26 ;  /* 0x00000014151c0224 */ /* 0x000fe400078e021a */
[----:B---3--:R-:W-:Y:S02]  /*c7e0*/  IMAD R0, R4, R29, R13 ;  /* 0x0000001d04007224 */ /* 0x008fe400078e020d */
[----:B------:R-:W-:Y:S02]  /*c7f0*/  IMAD R3, R3, R31, R28 ;  /* 0x0000001f03037224 */ /* 0x000fe400078e021c */
[----:B------:R-:W-:Y:S02]  /*c800*/  IMAD R0, R0, R24, R5 ;  /* 0x0000001800007224 */ /* 0x000fe400078e0205 */
[----:B------:R-:W-:-:S03]  /*c810*/  IMAD.MOV.U32 R4, RZ, RZ, 0x1 ;  /* 0x00000001ff047424 */ /* 0x000fc600078e00ff */
[----:B------:R-:W-:Y:S02]  /*c820*/  SEL R8, R0, R3, !P0 ;  /* 0x0000000300087207 */ /* 0x000fe40004000000 */
[----:B------:R-:W-:Y:S02]  /*c830*/  SEL R3, R3, R0, !P0 ;  /* 0x0000000003037207 */ /* 0x000fe40004000000 */
[----:B------:R-:W-:-:S07]  /*c840*/  PRMT R0, R4, 0x7610, R0 ;  /* 0x0000761004007816 */ /* 0x000fce0000000000 */
.L_x_91:
[----:B------:R-:W-:Y:S01]  /*c850*/  LOP3.LUT P0, RZ, R0, 0xff, RZ, 0xc0, !PT ;  /* 0x000000ff00ff7812 */ /* 0x000fe2000780c0ff */
[----:B------:R-:W-:-:S04]  /*c860*/  UIMAD.WIDE.U32 UR4, UR51, -0x55555555, URZ ;  /* 0xaaaaaaab330478a5 */ /* 0x000fc8000f8e003f */
[----:B------:R-:W-:-:S04]  /*c870*/  USHF.R.U32.HI UR4, URZ, 0x3, UR5 ;  /* 0x000000033f047899 */ /* 0x000fc80008011605 */
[----:B------:R-:W-:-:S04]  /*c880*/  UIMAD UR4, UR4, -0xc, UR51 ;  /* 0xfffffff4040478a4 */ /* 0x000fc8000f8e0233 */
[----:B------:R-:W-:Y:S08]  /*c890*/  @P0 BRA `(.L_x_94) ;  /* 0xffffff4c00140947 */ /* 0x000ff0000383ffff */
[----:B------:R-:W-:-:S04]  /*c8a0*/  DEPBAR.LE SB0, 0x0 ;  /* 0x000080000000791a */ /* 0x000fc80000000000 */
[----:B------:R-:W-:Y:S05]  /*c8b0*/  EXIT ;  /* 0x000000000000794d */ /* 0x000fea0003800000 */
.L_x_9:
[----:B------:R-:W-:Y:S01]  /*c8c0*/  ULDC.64 UR4, c[0x0][0x8f8] ;  /* 0x00023e0000047ab9 */ /* 0x000fe20000000a00 */
[----:B------:R-:W-:Y:S01]  /*c8d0*/  PRMT R12, RZ, 0x7610, R12 ;  /* 0x00007610ff0c7816 */ /* 0x000fe2000000000c */
[----:B------:R-:W-:Y:S01]  /*c8e0*/  IMAD.MOV.U32 R4, RZ, RZ, -0x1 ;  /* 0xffffffffff047424 */ /* 0x000fe200078e00ff */
[----:B------:R-:W-:Y:S02]  /*c8f0*/  ISETP.GE.U32.AND P1, PT, R16, UR4, PT ;  /* 0x0000000410007c0c */ /* 0x000fe4000bf26070 */
[----:B------:R-:W-:Y:S02]  /*c900*/  MOV R5, 0xffffffff ;  /* 0xffffffff00057802 */ /* 0x000fe40000000f00 */
[----:B------:R-:W-:Y:S02]  /*c910*/  ISETP.GE.U32.AND.EX P1, PT, R17, UR5, PT, P1 ;  /* 0x0000000511007c0c */ /* 0x000fe4000bf26110 */
[----:B------:R-:W-:-:S11]  /*c920*/  MOV R6, 0xffffffff ;  /* 0xffffffff00067802 */ /* 0x000fd60000000f00 */
[----:B------:R-:W-:Y:S05]  /*c930*/  @P1 BRA `(.L_x_95) ;  /* 0x00000004005c1947 */ /* 0x000fea0003800000 */
[----:B------:R-:W1:Y:S01]  /*c940*/  LDC.64 R20, c[0x0][0x8d0] ;  /* 0x00023400ff147b82 */ /* 0x000e620000000a00 */
[----:B------:R-:W-:Y:S01]  /*c950*/  IMAD.MOV.U32 R14, RZ, RZ, R16 ;  /* 0x000000ffff0e7224 */ /* 0x000fe200078e0010 */
[----:B------:R-:W-:-:S06]  /*c960*/  MOV R15, R17 ;  /* 0x00000011000f7202 */ /* 0x000fcc0000000f00 */
[----:B------:R-:W2:Y:S08]  /*c970*/  LDC R6, c[0x0][0x8d8] ;  /* 0x00023600ff067b82 */ /* 0x000eb00000000800 */
[----:B------:R-:W3:Y:S01]  /*c980*/  LDC.64 R24, c[0x0][0x8c8] ;  /* 0x00023200ff187b82 */ /* 0x000ee20000000a00 */
[----:B-1----:R-:W-:-:S04]  /*c990*/  ISETP.NE.U32.AND P1, PT, R20, RZ, PT ;  /* 0x000000ff1400720c */ /* 0x002fc80003f25070 */
[----:B------:R-:W-:-:S13]  /*c9a0*/  ISETP.NE.AND.EX P1, PT, R21, RZ, PT, P1 ;  /* 0x000000ff1500720c */ /* 0x000fda0003f25310 */
[----:B--23--:R-:W-:Y:S05]  /*c9b0*/  @!P1 BRA `(.L_x_96) ;  /* 0x0000000000289947 */ /* 0x00cfea0003800000 */
[----:B------:R-:W1:Y:S02]  /*c9c0*/  LDC R5, c[0x0][0x8dc] ;  /* 0x00023700ff057b82 */ /* 0x000e640000000800 */
[----:B-1----:R-:W-:-:S05]  /*c9d0*/  IADD3 R15, P1, R16, R5, RZ ;  /* 0x00000005100f7210 */ /* 0x002fca0007f3e0ff */
        /* <DEDUP_REMOVED lines=8> */
.L_x_96:
[--C-:B------:R-:W-:Y:S01]  /*ca60*/  SHF.R.U64 R14, R14, R6, R15.reuse ;  /* 0x000000060e0e7219 */ /* 0x100fe2000000120f */
[----:B------:R-:W1:Y:S01]  /*ca70*/  LDC R12, c[0x0][0x8c0] ;  /* 0x00023000ff0c7b82 */ /* 0x000e620000000800 */
[----:B------:R-:W-:Y:S01]  /*ca80*/  I2FP.F32.U32 R5, R10 ;  /* 0x0000000a00057245 */ /* 0x000fe20000201000 */
[----:B------:R-:W-:Y:S01]  /*ca90*/  ULDC UR4, c[0x0][0x150] ;  /* 0x0000540000047ab9 */ /* 0x000fe20000000800 */
[----:B------:R-:W-:Y:S02]  /*caa0*/  SHF.R.U32.HI R4, RZ, R6, R15 ;  /* 0x00000006ff047219 */ /* 0x000fe4000001160f */
[----:B------:R-:W-:Y:S01]  /*cab0*/  IADD3 R11, P1, RZ, -R14, RZ ;  /* 0x8000000eff0b7210 */ /* 0x000fe20007f3e0ff */
[----:B------:R-:W-:Y:S01]  /*cac0*/  FMUL R15, R5, UR4 ;  /* 0x00000004050f7c20 */ /* 0x000fe20008400000 */
[----:B------:R-:W-:Y:S01]  /*cad0*/  ULDC UR4, c[0x0][0x154] ;  /* 0x0000550000047ab9 */ /* 0x000fe20000000800 */
[----:B------:R-:W2:Y:S01]  /*cae0*/  LDC.64 R28, c[0x0][0x8e8] ;  /* 0x00023a00ff1c7b82 */ /* 0x000ea20000000a00 */
[----:B------:R-:W-:Y:S01]  /*caf0*/  IADD3.X R13, RZ, ~R4, RZ, P1, !PT ;  /* 0x80000004ff0d7210 */ /* 0x000fe20000ffe4ff */
[----:B------:R-:W-:-:S02]  /*cb00*/  IMAD.WIDE.U32 R4, R11, R24, R16 ;  /* 0x000000180b047225 */ /* 0x000fc400078e0010 */
[----:B------:R-:W3:Y:S02]  /*cb10*/  F2I.U32.TRUNC.NTZ R15, R15 ;  /* 0x0000000f000f7305 */ /* 0x000ee4000020f000 */
[----:B------:R-:W-:Y:S02]  /*cb20*/  IMAD R6, R13, R24, RZ ;  /* 0x000000180d067224 */ /* 0x000fe400078e02ff */
[----:B------:R-:W4:Y:S02]  /*cb30*/  LDC R21, c[0x0][0x144] ;  /* 0x00005100ff157b82 */ /* 0x000f240000000800 */
[----:B------:R-:W-:-:S04]  /*cb40*/  IMAD R11, R11, R25, R6 ;  /* 0x000000190b0b7224 */ /* 0x000fc800078e0206 */
[----:B------:R-:W-:Y:S01]  /*cb50*/  IMAD.IADD R5, R5, 0x1, R11 ;  /* 0x0000000105057824 */ /* 0x000fe200078e020b */
[----:B------:R-:W-:Y:S01]  /*cb60*/  I2FP.F32.U32 R11, R7 ;  /* 0x00000007000b7245 */ /* 0x000fe20000201000 */
[----:B------:R-:W5:Y:S03]  /*cb70*/  LDC R20, c[0x0][0x8b0] ;  /* 0x00022c00ff147b82 */ /* 0x000f660000000800 */
[-CC-:B-1----:R-:W-:Y:S01]  /*cb80*/  SHF.R.U64 R6, R4, R12.reuse, R5.reuse ;  /* 0x0000000c04067219 */ /* 0x182fe20000001205 */
[----:B------:R-:W-:Y:S01]  /*cb90*/  FMUL R11, R11, UR4 ;  /* 0x000000040b0b7c20 */ /* 0x000fe20008400000 */
[----:B---3--:R-:W-:Y:S02]  /*cba0*/  IADD3 R4, -R15, RZ, RZ ;  /* 0x000000ff0f047210 */ /* 0x008fe40007ffe1ff */
[----:B------:R-:W-:Y:S01]  /*cbb0*/  SHF.R.U32.HI R5, RZ, R12, R5 ;  /* 0x0000000cff057219 */ /* 0x000fe20000011605 */
[----:B------:R-:W1:Y:S01]  /*cbc0*/  LDC R13, c[0x0][0x900] ;  /* 0x00024000ff0d7b82 */ /* 0x000e620000000800 */
[----:B--2---:R-:W-:Y:S01]  /*cbd0*/  ISETP.NE.U32.AND P1, PT, R28, RZ, PT ;  /* 0x000000ff1c00720c */ /* 0x004fe20003f25070 */
[----:B------:R-:W-:-:S03]  /*cbe0*/  IMAD.MOV.U32 R12, RZ, RZ, -0x1 ;  /* 0xffffffffff0c7424 */ /* 0x000fc600078e00ff */
[----:B------:R-:W-:-:S03]  /*cbf0*/  ISETP.NE.AND.EX P1, PT, R29, RZ, PT, P1 ;  /* 0x000000ff1d00720c */ /* 0x000fc60003f25310 */
[----:B------:R-:W2:Y:S01]  /*cc00*/  LDC R22, c[0x0][0x148] ;  /* 0x00005200ff167b82 */ /* 0x000ea20000000800 */
[----:B----4-:R-:W-:Y:S01]  /*cc10*/  IMAD R26, R21, R4, R10 ;  /* 0x00000004151a7224 */ /* 0x010fe200078e020a */
[----:B------:R-:W-:-:S06]  /*cc20*/  MOV R10, 0x1 ;  /* 0x00000001000a7802 */ /* 0x000fcc0000000f00 */
[----:B------:R-:W3:Y:S01]  /*cc30*/  LDC R24, c[0x0][0x8a8] ;  /* 0x00022a00ff187b82 */ /* 0x000ee20000000800 */
[-CC-:B-----5:R-:W-:Y:S02]  /*cc40*/  SHF.R.U64 R21, R6, R20.reuse, R5.reuse ;  /* 0x0000001406157219 */ /* 0x1a0fe40000001205 */
[----:B------:R-:W-:Y:S02]  /*cc50*/  SHF.R.U32.HI R4, RZ, R20, R5 ;  /* 0x00000014ff047219 */ /* 0x000fe40000011605 */
[----:B------:R4:W1:Y:S03]  /*cc60*/  F2I.U32.TRUNC.NTZ R20, R11 ;  /* 0x0000000b00147305 */ /* 0x000866000020f000 */
[----:B------:R-:W2:Y:S01]  /*cc70*/  LDC R25, c[0x0][0x8f0] ;  /* 0x00023c00ff197b82 */ /* 0x000ea20000000800 */
[-C--:B-1----:R-:W-:Y:S02]  /*cc80*/  SHF.R.U64 R23, R21, R13.reuse, R4 ;  /* 0x0000000d15177219 */ /* 0x082fe40000001204 */
[----:B------:R-:W-:-:S02]  /*cc90*/  SHF.L.U32 R12, R12, R13, RZ ;  /* 0x0000000d0c0c7219 */ /* 0x000fc400000006ff */
[-C--:B------:R-:W-:Y:S01]  /*cca0*/  SHF.R.U32.HI R5, RZ, R13.reuse, R4 ;  /* 0x0000000dff057219 */ /* 0x080fe20000011604 */
[----:B------:R-:W-:Y:S01]  /*ccb0*/  IMAD.MOV.U32 R4, RZ, RZ, R23 ;  /* 0x000000ffff047224 */ /* 0x000fe200078e0017 */
[----:B------:R-:W-:Y:S01]  /*ccc0*/  SHF.L.U32 R30, R10, R13, RZ ;  /* 0x0000000d0a1e7219 */ /* 0x000fe200000006ff */
[----:B------:R-:W1:Y:S01]  /*ccd0*/  LDC R27, c[0x0][0x8e0] ;  /* 0x00023800ff1b7b82 */ /* 0x000e620000000800 */
[----:B------:R-:W-:-:S07]  /*cce0*/  LOP3.LUT R32, RZ, R12, RZ, 0x33, !PT ;  /* 0x0000000cff207212 */ /* 0x000fce00078e33ff */
[----:B------:R-:W1:Y:S01]  /*ccf0*/  LDC R31, c[0x0][0x8b8] ;  /* 0x00022e00ff1f7b82 */ /* 0x000e620000000800 */
[----:B----4-:R-:W-:Y:S05]  /*cd00*/  @!P1 BRA `(.L_x_97) ;  /* 0x0000000000289947 */ /* 0x010fea0003800000 */
[----:B------:R-:W4:Y:S02]  /*cd10*/  LDC R4, c[0x0][0x8f4] ;  /* 0x00023d00ff047b82 */ /* 0x000f240000000800 */
[----:B----4-:R-:W-:-:S04]  /*cd20*/  IADD3 R13, P1, R23, R4, RZ ;  /* 0x00000004170d7210 */ /* 0x010fc80007f3e0ff */
        /* <DEDUP_REMOVED lines=8> */
.L_x_97:
[----:B------:R-:W-:Y:S01]  /*cdb0*/  ISETP.NE.AND P1, PT, R2, 0x1, PT ;  /* 0x000000010200780c */ /* 0x000fe20003f25270 */
[----:B------:R-:W-:Y:S01]  /*cdc0*/  IMAD.MOV R20, RZ, RZ, -R20 ;  /* 0x000000ffff147224 */ /* 0x000fe200078e0a14 */
[----:B--2---:R-:W-:Y:S02]  /*cdd0*/  SHF.R.U64 R5, R4, R25, R5 ;  /* 0x0000001904057219 */ /* 0x004fe40000001205 */
[----:B------:R-:W-:Y:S02]  /*cde0*/  LOP3.LUT R4, R21, R32, RZ, 0xc0, !PT ;  /* 0x0000002015047212 */ /* 0x000fe400078ec0ff */
[----:B---3--:R-:W-:Y:S01]  /*cdf0*/  IADD3 R11, R24, -0x1, RZ ;  /* 0xffffffff180b7810 */ /* 0x008fe20007ffe0ff */
[----:B------:R-:W-:Y:S01]  /*ce00*/  IMAD.MOV R10, RZ, RZ, -R5 ;  /* 0x000000ffff0a7224 */ /* 0x000fe200078e0a05 */
[----:B------:R-:W-:Y:S01]  /*ce10*/  MOV R12, 0x1 ;  /* 0x00000001000c7802 */ /* 0x000fe20000000f00 */
[----:B------:R-:W-:Y:S02]  /*ce20*/  IMAD R5, R30, R5, R4 ;  /* 0x000000051e057224 */ /* 0x000fe400078e0204 */
[----:B-1----:R-:W-:-:S02]  /*ce30*/  IMAD R4, R10, R27, R23 ;  /* 0x0000001b0a047224 */ /* 0x002fc400078e0217 */
[----:B------:R-:W-:Y:S01]  /*ce40*/  @P1 IMAD R26, R22, R20, R7 ;  /* 0x00000014161a1224 */ /* 0x000fe200078e0207 */
[----:B------:R-:W-:-:S03]  /*ce50*/  LOP3.LUT R7, R6, R11, RZ, 0xc0, !PT ;  /* 0x0000000b06077212 */ /* 0x000fc600078ec0ff */
[----:B------:R-:W-:Y:S02]  /*ce60*/  IMAD R5, R5, R31, R26 ;  /* 0x0000001f05057224 */ /* 0x000fe400078e021a */
[----:B------:R-:W-:-:S05]  /*ce70*/  IMAD R6, R4, R24, R7 ;  /* 0x0000001804067224 */ /* 0x000fca00078e0207 */
[----:B------:R-:W-:Y:S02]  /*ce80*/  SEL R4, R6, R5, !P1 ;  /* 0x0000000506047207 */ /* 0x000fe40004800000 */
[----:B------:R-:W-:Y:S01]  /*ce90*/  SEL R5, R5, R6, !P1 ;  /* 0x0000000605057207 */ /* 0x000fe20004800000 */
[----:B------:R-:W-:-:S07]  /*cea0*/  IMAD.MOV.U32 R6, RZ, RZ, R14 ;  /* 0x000000ffff067224 */ /* 0x000fce00078e000e */
.L_x_95:
[----:B------:R-:W-:-:S08]  /*ceb0*/  NOP ;  /* 0x0000000000007918 */ /* 0x000fd00000000000 */
[----:B------:R-:W1:-:S00]  /*cec0*/  USETMAXREG.DEALLOC.CTAPOOL 0x28 ;  /* 0x00000028000079c8 */ /* 0x000e4000080e0500 */
[----:B-1----:R-:W-:-:S13]  /*ced0*/  ISETP.NE.AND P1, PT, R3, 0x1, PT ;  /* 0x000000010300780c */ /* 0x002fda0003f25270 */
[----:B------:R-:W-:Y:S05]  /*cee0*/  @!P1 EXIT ;  /* 0x000000000000994d */ /* 0x000fea0003800000 */
[----:B------:R-:W-:Y:S05]  /*cef0*/  @!P4 BRA `(.L_x_98) ;  /* 0x0000001000b4c947 */ /* 0x000fea0003800000 */
[----:B------:R-:W-:-:S13]  /*cf00*/  ISETP.NE.OR P0, PT, R3, 0x2, P0 ;  /* 0x000000020300780c */ /* 0x000fda0000705670 */
[----:B------:R-:W-:Y:S05]  /*cf10*/  @P0 EXIT ;  /* 0x000000000000094d */ /* 0x000fea0003800000 */
[----:B------:R-:W-:-:S13]  /*cf20*/  LOP3.LUT P1, RZ, R12, 0xff, RZ, 0xc0, !PT ;  /* 0x000000ff0cff7812 */ /* 0x000fda000782c0ff */
[----:B------:R-:W-:Y:S05]  /*cf30*/  @!P1 BRA `(.L_x_99) ;  /* 0x0000000000189947 */ /* 0x000fea0003800000 */
[----:B------:R-:W-:Y:S01]  /*cf40*/  UMOV UR4, 0x400 ;  /* 0x0000040000047882 */ /* 0x000fe20000000000 */
[----:B------:R-:W-:Y:S01]  /*cf50*/  MOV R3, RZ ;  /* 0x000000ff00037202 */ /* 0x000fe20000000f00 */
[----:B------:R-:W-:-:S03]  /*cf60*/  ULEA UR4, UR36, UR4, 0x18 ;  /* 0x0000000424047291 */ /* 0x000fc6000f8ec03f */
[----:B------:R-:W-:-:S06]  /*cf70*/  SHF.L.U32 R3, R3, 0x1f, RZ ;  /* 0x0000001f03037819 */ /* 0x000fcc00000006ff */
[----:B------:R-:W1:Y:S02]  /*cf80*/  SYNCS.PHASECHK.TRANS64.TRYWAIT P0, [UR4+0x108], R3 ;  /* 0x00010803ff0075a7 */ /* 0x000e640008000144 */
[----:B-1----:R-:W-:Y:S05]  /*cf90*/  @!P0 BRA `(.L_x_100) ;  /* 0x00000028000c8947 */ /* 0x002fea0003800000 */
.L_x_99:
[----:B-1----:R-:W-:Y:S01]  /*cfa0*/  PRMT R3, RZ, 0x7610, R3 ;  /* 0x00007610ff037816 */ /* 0x002fe20000000003 */
[----:B------:R-:W-:Y:S06]  /*cfb0*/  @P3 BRA `(.L_x_101) ;  /* 0x0000000000243947 */ /* 0x000fec0003800000 */
[----:B------:R-:W-:Y:S02]  /*cfc0*/  ULDC.64 UR4, c[0x0][0x588] ;  /* 0x0001620000047ab9 */ /* 0x000fe40000000a00 */
[----:B------:R-:W-:-:S04]  /*cfd0*/  ISETP.NE.U32.AND P0, PT, RZ, UR4, PT ;  /* 0x00000004ff007c0c */ /* 0x000fc8000bf05070 */
[----:B------:R-:W-:-:S13]  /*cfe0*/  ISETP.NE.AND.EX P0, PT, RZ, UR5, PT, P0 ;  /* 0x00000005ff007c0c */ /* 0x000fda000bf05300 */
[----:B------:R-:W-:Y:S05]  /*cff0*/  @!P0 BRA `(.L_x_102) ;  /* 0x00000000000c8947 */ /* 0x000fea0003800000 */
[----:B------:R1:W5:Y:S01]  /*d000*/  LDG.E R8, desc[UR40][R8.64] ;  /* 0x0000002808087981 */ /* 0x000362000c1e1900 */
[----:B------:R-:W-:Y:S01]  /*d010*/  IMAD.MOV.U32 R3, RZ, RZ, 0x1 ;  /* 0x00000001ff037424 */ /* 0x000fe200078e00ff */
[----:B------:R-:W-:Y:S06]  /*d020*/  BRA `(.L_x_101) ;  /* 0x0000000000087947 */ /* 0x000fec0003800000 */
.L_x_102:
[----:B------:R-:W2:Y:S01]  /*d030*/  LDC R8, c[0x0][0x580] ;  /* 0x00016000ff087b82 */ /* 0x000ea20000000800 */
[----:B------:R-:W-:-:S07]  /*d040*/  MOV R3, 0x1 ;  /* 0x0000000100037802 */ /* 0x000fce0000000f00 */
.L_x_101:
[----:B-1----:R-:W-:Y:S01]  /*d050*/  IMAD.MOV.U32 R9, RZ, RZ, 0x1 ;  /* 0x00000001ff097424 */ /* 0x002fe200078e00ff */
[----:B------:R-:W-:Y:S06]  /*d060*/  @!P1 BRA `(.L_x_103) ;  /* 0x0000000c00e09947 */ /* 0x000fec0003800000 */
[----:B------:R-:W1:Y:S01]  /*d070*/  LDC R10, c[0x0][0x900] ;  /* 0x00024000ff0a7b82 */ /* 0x000e620000000800 */
[----:B------:R-:W-:Y:S01]  /*d080*/  MOV R7, 0xffffffff ;  /* 0xffffffff00077802 */ /* 0x000fe20000000f00 */
[----:B------:R-:W-:Y:S01]  /*d090*/  IMAD.MOV.U32 R9, RZ, RZ, 0x1 ;  /* 0x00000001ff097424 */ /* 0x000fe200078e00ff */
[----:B------:R-:W-:Y:S01]  /*d0a0*/  LOP3.LUT R11, R0, 0x2, RZ, 0xfc, !PT ;  /* 0x00000002000b7812 */ /* 0x000fe200078efcff */
[----:B------:R-:W-:Y:S01]  /*d0b0*/  ULDC.64 UR6, c[0x0][0x198] ;  /* 0x0000660000067ab9 */ /* 0x000fe20000000a00 */
[----:B------:R-:W-:Y:S01]  /*d0c0*/  ULDC.64 UR14, c[0x0][0x588] ;  /* 0x00016200000e7ab9 */ /* 0x000fe20000000a00 */
[----:B------:R-:W-:Y:S01]  /*d0d0*/  ULDC.64 UR22, c[0x0][0x8f8] ;  /* 0x00023e0000167ab9 */ /* 0x000fe20000000a00 */
[----:B------:R-:W-:Y:S01]  /*d0e0*/  ULDC.64 UR24, c[0x0][0x590] ;  /* 0x0001640000187ab9 */ /* 0x000fe20000000a00 */
[----:B------:R-:W3:Y:S01]  /*d0f0*/  LDC R12, c[0x0][0x8a8] ;  /* 0x00022a00ff0c7b82 */ /* 0x000ee20000000800 */
[-C--:B-1----:R-:W-:Y:S02]  /*d100*/  SHF.L.U32 R7, R7, R10.reuse, RZ ;  /* 0x0000000a07077219 */ /* 0x082fe400000006ff */
[----:B------:R-:W-:-:S02]  /*d110*/  SHF.L.U32 R10, R9, R10, RZ ;  /* 0x0000000a090a7219 */ /* 0x000fc400000006ff */
[----:B------:R-:W-:Y:S02]  /*d120*/  MOV R9, 0x1 ;  /* 0x0000000100097802 */ /* 0x000fe40000000f00 */
[----:B------:R-:W-:Y:S01]  /*d130*/  LOP3.LUT R13, RZ, R7, RZ, 0x33, !PT ;  /* 0x00000007ff0d7212 */ /* 0x000fe200078e33ff */
[----:B---3--:R-:W-:-:S07]  /*d140*/  VIADD R12, R12, 0xffffffff ;  /* 0xffffffff0c0c7836 */ /* 0x008fce0000000000 */
.L_x_135:
[----:B------:R-:W-:Y:S02]  /*d150*/  ISETP.NE.U32.AND P0, PT, RZ, UR24, PT ;  /* 0x00000018ff007c0c */ /* 0x000fe4000bf05070 */
[----:B------:R-:W-:Y:S02]  /*d160*/  R2UR UR11, R5 ;  /* 0x00000000050b72ca */ /* 0x000fe400000e0000 */
[----:B------:R-:W-:Y:S02]  /*d170*/  R2UR UR10, R4 ;  /* 0x00000000040a72ca */ /* 0x000fe400000e0000 */
[----:B------:R-:W-:-:S09]  /*d180*/  ISETP.NE.AND.EX P0, PT, RZ, UR25, PT, P0 ;  /* 0x00000019ff007c0c */ /* 0x000fd2000bf05300 */
[----:B------:R-:W-:Y:S02]  /*d190*/  USHF.L.U32 UR11, UR11, 0x7, URZ ;  /* 0x000000070b0b7899 */ /* 0x000fe4000800063f */
[----:B------:R-:W-:Y:S02]  /*d1a0*/  USHF.L.U32 UR10, UR10, 0x7, URZ ;  /* 0x000000070a0a7899 */ /* 0x000fe4000800063f */
[----:B------:R-:W-:Y:S10]  /*d1b0*/  @!P0 BRA `(.L_x_104) ;  /* 0x00000000002c8947 */ /* 0x000ff40003800000 */
[----:B------:R-:W-:-:S04]  /*d1c0*/  ISETP.NE.U32.AND P1, PT, RZ, UR14, PT ;  /* 0x0000000eff007c0c */ /* 0x000fc8000bf25070 */
[----:B------:R-:W-:-:S13]  /*d1d0*/  ISETP.NE.AND.EX P1, PT, RZ, UR15, PT, P1 ;  /* 0x0000000fff007c0c */ /* 0x000fda000bf25310 */
[----:B------:R-:W-:Y:S05]  /*d1e0*/  @!P1 BRA `(.L_x_105) ;  /* 0x0000000000189947 */ /* 0x000fea0003800000 */
[----:B------:R-:W1:Y:S01]  /*d1f0*/  LDC.64 R4, c[0x0][0x588] ;  /* 0x00016200ff047b82 */ /* 0x000e620000000a00 */
[----:B------:R-:W-:-:S04]  /*d200*/  IMAD R3, R6, UR24, RZ ;  /* 0x0000001806037c24 */ /* 0x000fc8000f8e02ff */
[----:B-1----:R-:W-:-:S05]  /*d210*/  IMAD.WIDE R4, R3, 0x4, R4 ;  /* 0x0000000403047825 */ /* 0x002fca00078e0204 */
[----:B--2--5:R1:W5:Y:S01]  /*d220*/  LDG.E R8, desc[UR40][R4.64] ;  /* 0x0000002804087981 */ /* 0x024362000c1e1900 */
[----:B------:R-:W-:Y:S01]  /*d230*/  MOV R3, 0x1 ;  /* 0x0000000100037802 */ /* 0x000fe20000000f00 */
[----:B------:R-:W-:Y:S06]  /*d240*/  BRA `(.L_x_104) ;  /* 0x0000000000087947 */ /* 0x000fec0003800000 */
.L_x_105:
[----:B--2--5:R-:W3:Y:S01]  /*d250*/  LDC R8, c[0x0][0x580] ;  /* 0x00016000ff087b82 */ /* 0x024ee20000000800 */
[----:B------:R-:W-:-:S07]  /*d260*/  IMAD.MOV.U32 R3, RZ, RZ, 0x1 ;  /* 0x00000001ff037424 */ /* 0x000fce00078e00ff */
.L_x_104:
[----:B------:R-:W-:Y:S05]  /*d270*/  @!P0 BRA `(.L_x_106) ;  /* 0x00000000001c8947 */ /* 0x000fea0003800000 */
[----:B------:R-:W-:-:S13]  /*d280*/  LOP3.LUT P2, RZ, R3, 0xff, RZ, 0xc0, !PT ;  /* 0x000000ff03ff7812 */ /* 0x000fda000784c0ff */
[----:B-1----:R-:W1:Y:S02]  /*d290*/  @!P2 LDC.64 R4, c[0x0][0x588] ;  /* 0x00016200ff04ab82 */ /* 0x002e640000000a00 */
[----:B-1----:R-:W-:-:S04]  /*d2a0*/  @!P2 ISETP.NE.U32.AND P0, PT, R4, RZ, PT ;  /* 0x000000ff0400a20c */ /* 0x002fc80003f05070 */
[----:B------:R-:W-:Y:S02]  /*d2b0*/  @!P2 ISETP.NE.AND.EX P1, PT, R5, RZ, PT, P0 ;  /* 0x000000ff0500a20c */ /* 0x000fe40003f25300 */
[----:B--23-5:R-:W-:Y:S02]  /*d2c0*/  @P2 FSETP.EQ.AND P0, PT, R8, RZ, PT ;  /* 0x000000ff0800220b */ /* 0x02cfe40003f02000 */
[----:B------:R-:W-:Y:S01]  /*d2d0*/  @!P2 PLOP3.LUT P0, PT, P1, PT, PT, 0x8, 0x0 ;  /* 0x000000000000a81c */ /* 0x000fe20000f0e170 */
[----:B------:R-:W-:-:S12]  /*d2e0*/  BRA `(.L_x_107) ;  /* 0x0000000000047947 */ /* 0x000fd80003800000 */
.L_x_106:
[----:B--23-5:R-:W-:-:S13]  /*d2f0*/  FSETP.EQ.AND P0, PT, R8, RZ, PT ;  /* 0x000000ff0800720b */ /* 0x02cfda0003f02000 */
.L_x_107:
[----:B------:R-:W-:Y:S02]  /*d300*/  ISETP.NE.AND P2, PT, R11, 0x3, PT ;  /* 0x000000030b00780c */ /* 0x000fe40003f45270 */
[----:B------:R-:W-:-:S04]  /*d310*/  ELECT P1, URZ, PT ;  /* 0x00000000003f782f */ /* 0x000fc80003820000 */
[----:B------:R-:W-:-:S07]  /*d320*/  PLOP3.LUT P0, PT, P1, P0, PT, 0x20, 0x0 ;  /* 0x000000000000781c */ /* 0x000fce0000f00470 */
[----:B------:R-:W-:Y:S06]  /*d330*/  @!P2 BRA `(.L_x_108) ;  /* 0x000000000004a947 */ /* 0x000fec0003800000 */
[----:B------:R-:W-:Y:S01]  /*d340*/  BPT.TRAP 0x1 ;  /* 0x000000040000795c */ /* 0x000fe20000300000 */
.L_x_108:
[----:B------:R-:W2:Y:S01]  /*d350*/  S2UR UR36, SR_CgaCtaId ;  /* 0x00000000002479c3 */ /* 0x000ea20000008800 */
[----:B------:R-:W-:Y:S01]  /*d360*/  UMOV UR4, 0x400 ;  /* 0x0000040000047882 */ /* 0x000fe20000000000 */
[----:B-1----:R-:W-:Y:S01]  /*d370*/  SHF.L.U32 R4, R9, 0x1f, RZ ;  /* 0x0000001f09047819 */ /* 0x002fe200000006ff */
[----:B--2---:R-:W-:-:S09]  /*d380*/  ULEA UR5, UR36, UR4, 0x18 ;  /* 0x0000000424057291 */ /* 0x004fd2000f8ec03f */
[----:B------:R-:W1:Y:S02]  /*d390*/  SYNCS.PHASECHK.TRANS64.TRYWAIT P1, [UR5+0xe0], R4 ;  /* 0x0000e004ff0075a7 */ /* 0x000e640008020145 */
[----:B-1----:R-:W-:Y:S05]  /*d3a0*/  @!P1 BRA `(.L_x_109) ;  /* 0x0000002400209947 */ /* 0x002fea0003800000 */
.L_x_179:
[----:B------:R-:W-:Y:S04]  /*d3b0*/  BSSY B0, `(.L_x_110) ;  /* 0x000000e000007945 */ /* 0x000fe80003800000 */
[----:B------:R-:W-:Y:S05]  /*d3c0*/  @!P0 BRA `(.L_x_111) ;  /* 0x0000000000308947 */ /* 0x000fea0003800000 */
[----:B------:R-:W-:Y:S01]  /*d3d0*/  R2UR UR12, R6 ;  /* 0x00000000060c72ca */ /* 0x000fe200000e0000 */
[----:B------:R-:W-:Y:S02]  /*d3e0*/  UIADD3 UR16, UP0, UR6, 0x3f0, URZ ;  /* 0x000003f006107890 */ /* 0x000fe4000ff1e03f */
[----:B------:R-:W-:Y:S02]  /*d3f0*/  UIADD3 UR8, UR5, 0x200, URZ ;  /* 0x0000020005087890 */ /* 0x000fe4000fffe03f */
[----:B------:R-:W-:Y:S02]  /*d400*/  UIADD3 UR9, UR5, 0xc0, URZ ;  /* 0x000000c005097890 */ /* 0x000fe4000fffe03f */
[----:B------:R-:W-:Y:S01]  /*d410*/  UIADD3.X UR17, URZ, UR7, URZ, UP0, !UPT ;  /* 0x000000073f117290 */ /* 0x000fe200087fe43f */
[----:B------:R-:W-:Y:S01]  /*d420*/  UMOV UR18, 0x0 ;  /* 0x0000000000127882 */ /* 0x000fe20000000000 */
[----:B------:R-:W-:-:S07]  /*d430*/  UMOV UR19, 0x10000000 ;  /* 0x1000000000137882 */ /* 0x000fce0000000000 */
[----:B------:R2:W-:Y:S02]  /*d440*/  UTMALDG.3D [UR8], [UR16], desc[UR18] ;  /* 0x00001208100075b4 */ /* 0x0005e40008011000 */
[----:B--2---:R-:W-:Y:S05]  /*d450*/  @!P2 BRA `(.L_x_112) ;  /* 0x000000000004a947 */ /* 0x004fea0003800000 */
[----:B------:R-:W-:Y:S01]  /*d460*/  BPT.TRAP 0x1 ;  /* 0x000000040000795c */ /* 0x000fe20000300000 */
.L_x_112:
[----:B-1----:R-:W1:Y:S02]  /*d470*/  LDC R5, c[0x0][0x800] ;  /* 0x00020000ff057b82 */ /* 0x002e640000000800 */
[----:B-1----:R2:W-:Y:S02]  /*d480*/  SYNCS.ARRIVE.TRANS64.RED.A0TR RZ, [UR5+0xc0], R5 ;  /* 0x0000c005ffff79a7 */ /* 0x0025e40008300405 */
.L_x_111:
[----:B------:R-:W-:Y:S05]  /*d490*/  BSYNC B0 ;  /* 0x0000000000007941 */ /* 0x000fea0003800000 */
.L_x_110:
[----:B------:R-:W-:Y:S05]  /*d4a0*/  @!P2 BRA `(.L_x_113) ;  /* 0x000000000004a947 */ /* 0x000fea0003800000 */
[----:B------:R-:W-:Y:S01]  /*d4b0*/  BPT.TRAP 0x1 ;  /* 0x000000040000795c */ /* 0x000fe20000300000 */
.L_x_113:
[----:B------:R-:W-:-:S04]  /*d4c0*/  UIADD3 UR4, UR5, 0xc0, URZ ;  /* 0x000000c005047890 */ /* 0x000fc8000fffe03f */
[----:B------:R-:W-:-:S09]  /*d4d0*/  UPRMT UR4, UR36, 0x654, UR4 ;  /* 0x0000065424047896 */ /* 0x000fd20008000004 */
[----:B------:R-:W-:Y:S01]  /*d4e0*/  SYNCS.ARRIVE.TRANS64.RED.A1T0 RZ, [UR4], RZ ;  /* 0x000000ffffff79a7 */ /* 0x000fe20008100404 */
[----:B------:R-:W-:Y:S05]  /*d4f0*/  @!P2 BRA `(.L_x_114) ;  /* 0x000000000004a947 */ /* 0x000fea0003800000 */
[----:B------:R-:W-:Y:S01]  /*d500*/  BPT.TRAP 0x1 ;  /* 0x000000040000795c */ /* 0x000fe20000300000 */
.L_x_114:
[----:B------:R-:W3:Y:S02]  /*d510*/  SYNCS.PHASECHK.TRANS64.TRYWAIT P1, [UR5+0xe8], R4 ;  /* 0x0000e804ff0075a7 */ /* 0x000ee40008020145 */
[----:B---3--:R-:W-:Y:S05]  /*d520*/  @!P1 BRA `(.L_x_115) ;  /* 0x0000002000d89947 */ /* 0x008fea0003800000 */
.L_x_180:
[----:B------:R-:W-:Y:S04]  /*d530*/  BSSY B0, `(.L_x_116) ;  /* 0x0000010000007945 */ /* 0x000fe80003800000 */
[----:B------:R-:W-:Y:S05]  /*d540*/  @!P0 BRA `(.L_x_117) ;  /* 0x0000000000388947 */ /* 0x000fea0003800000 */
[----:B------:R-:W-:Y:S01]  /*d550*/  UIADD3 UR8, UP0, UR6, 0x3f0, URZ ;  /* 0x000003f006087890 */ /* 0x000fe2000ff1e03f */
[----:B------:R-:W-:Y:S01]  /*d560*/  R2UR UR20, R6 ;  /* 0x00000000061472ca */ /* 0x000fe200000e0000 */
[----:B------:R-:W-:Y:S02]  /*d570*/  UIADD3 UR18, UR10, 0x20, URZ ;  /* 0x000000200a127890 */ /* 0x000fe4000fffe03f */
[----:B------:R-:W-:Y:S02]  /*d580*/  UIADD3 UR16, UR5, 0x1200, URZ ;  /* 0x0000120005107890 */ /* 0x000fe4000fffe03f */
[----:B------:R-:W-:Y:S02]  /*d590*/  UIADD3 UR17, UR5, 0xc8, URZ ;  /* 0x000000c805117890 */ /* 0x000fe4000fffe03f */
[----:B------:R-:W-:Y:S01]  /*d5a0*/  UIADD3.X UR9, URZ, UR7, URZ, UP0, !UPT ;  /* 0x000000073f097290 */ /* 0x000fe200087fe43f */
[----:B------:R-:W-:Y:S01]  /*d5b0*/  UMOV UR12, 0x0 ;  /* 0x00000000000c7882 */ /* 0x000fe20000000000 */
[----:B------:R-:W-:Y:S01]  /*d5c0*/  UMOV UR13, 0x10000000 ;  /* 0x10000000000d7882 */ /* 0x000fe20000000000 */
[----:B------:R-:W-:-:S06]  /*d5d0*/  UMOV UR19, UR11 ;  /* 0x0000000b00137c82 */ /* 0x000fcc0008000000 */
[----:B------:R3:W-:Y:S02]  /*d5e0*/  UTMALDG.3D [UR16], [UR8], desc[UR12] ;  /* 0x00000c10080075b4 */ /* 0x0007e40008011000 */
[----:B---3--:R-:W-:Y:S05]  /*d5f0*/  @!P2 BRA `(.L_x_118) ;  /* 0x000000000004a947 */ /* 0x008fea0003800000 */
[----:B------:R-:W-:Y:S01]  /*d600*/  BPT.TRAP 0x1 ;  /* 0x000000040000795c */ /* 0x000fe20000300000 */
.L_x_118:
[----:B-12---:R-:W1:Y:S02]  /*d610*/  LDC R5, c[0x0][0x800] ;  /* 0x00020000ff057b82 */ /* 0x006e640000000800 */
[----:B-1----:R3:W-:Y:S02]  /*d620*/  SYNCS.ARRIVE.TRANS64.RED.A0TR RZ, [UR5+0xc8], R5 ;  /* 0x0000c805ffff79a7 */ /* 0x0027e40008300405 */
.L_x_117:
[----:B------:R-:W-:Y:S05]  /*d630*/  BSYNC B0 ;  /* 0x0000000000007941 */ /* 0x000fea0003800000 */
.L_x_116:
[----:B------:R-:W-:Y:S05]  /*d640*/  @!P2 BRA `(.L_x_119) ;  /* 0x000000000004a947 */ /* 0x000fea0003800000 */
[----:B------:R-:W-:Y:S01]  /*d650*/  BPT.TRAP 0x1 ;  /* 0x000000040000795c */ /* 0x000fe20000300000 */
.L_x_119:
[----:B------:R-:W-:-:S04]  /*d660*/  UIADD3 UR4, UR5, 0xc8, URZ ;  /* 0x000000c805047890 */ /* 0x000fc8000fffe03f */
[----:B------:R-:W-:-:S09]  /*d670*/  UPRMT UR4, UR36, 0x654, UR4 ;  /* 0x0000065424047896 */ /* 0x000fd20008000004 */
[----:B------:R-:W-:Y:S01]  /*d680*/  SYNCS.ARRIVE.TRANS64.RED.A1T0 RZ, [UR4], RZ ;  /* 0x000000ffffff79a7 */ /* 0x000fe20008100404 */
[----:B------:R-:W-:Y:S05]  /*d690*/  @!P2 BRA `(.L_x_120) ;  /* 0x000000000004a947 */ /* 0x000fea0003800000 */
[----:B------:R-:W-:Y:S01]  /*d6a0*/  BPT.TRAP 0x1 ;  /* 0x000000040000795c */ /* 0x000fe20000300000 */
.L_x_120:
[----:B------:R-:W4:Y:S02]  /*d6b0*/  SYNCS.PHASECHK.TRANS64.TRYWAIT P1, [UR5+0xf0], R4 ;  /* 0x0000f004ff0075a7 */ /* 0x000f240008020145 */
[----:B----4-:R-:W-:Y:S05]  /*d6c0*/  @!P1 BRA `(.L_x_121) ;  /* 0x0000002000889947 */ /* 0x010fea0003800000 */
.L_x_181:
        /* <DEDUP_REMOVED lines=12> */
[----:B----4-:R-:W-:Y:S05]  /*d790*/  @!P2 BRA `(.L_x_124) ;  /* 0x000000000004a947 */ /* 0x010fea0003800000 */
[----:B------:R-:W-:Y:S01]  /*d7a0*/  BPT.TRAP 0x1 ;  /* 0x000000040000795c */ /* 0x000fe20000300000 */
.L_x_124:
[----:B-123--:R-:W1:Y:S02]  /*d7b0*/  LDC R5, c[0x0][0x800] ;  /* 0x00020000ff057b82 */ /* 0x00ee640000000800 */
[----:B-1----:R4:W-:Y:S02]  /*d7c0*/  SYNCS.ARRIVE.TRANS64.RED.A0TR RZ, [UR5+0xd0], R5 ;  /* 0x0000d005ffff79a7 */ /* 0x0029e40008300405 */
.L_x_123:
[----:B------:R-:W-:Y:S05]  /*d7d0*/  BSYNC B0 ;  /* 0x0000000000007941 */ /* 0x000fea0003800000 */
.L_x_122:
[----:B------:R-:W-:Y:S05]  /*d7e0*/  @!P2 BRA `(.L_x_125) ;  /* 0x000000000004a947 */ /* 0x000fea0003800000 */
[----:B------:R-:W-:Y:S01]  /*d7f0*/  BPT.TRAP 0x1 ;  /* 0x000000040000795c */ /* 0x000fe20000300000 */
.L_x_125:
[----:B------:R-:W-:-:S04]  /*d800*/  UIADD3 UR4, UR5, 0xd0, URZ ;  /* 0x000000d005047890 */ /* 0x000fc8000fffe03f */
[----:B------:R-:W-:-:S09]  /*d810*/  UPRMT UR4, UR36, 0x654, UR4 ;  /* 0x0000065424047896 */ /* 0x000fd20008000004 */
[----:B------:R-:W-:Y:S01]  /*d820*/  SYNCS.ARRIVE.TRANS64.RED.A1T0 RZ, [UR4], RZ ;  /* 0x000000ffffff79a7 */ /* 0x000fe20008100404 */
[----:B------:R-:W-:Y:S05]  /*d830*/  @!P2 BRA `(.L_x_126) ;  /* 0x000000000004a947 */ /* 0x000fea0003800000 */
[----:B------:R-:W-:Y:S01]  /*d840*/  BPT.TRAP 0x1 ;  /* 0x000000040000795c */ /* 0x000fe20000300000 */
.L_x_126:
[----:B------:R-:W5:Y:S02]  /*d850*/  SYNCS.PHASECHK.TRANS64.TRYWAIT P1, [UR5+0xf8], R4 ;  /* 0x0000f804ff0075a7 */ /* 0x000f640008020145 */
[----:B-----5:R-:W-:Y:S05]  /*d860*/  @!P1 BRA `(.L_x_127) ;  /* 0x0000002000389947 */ /* 0x020fea0003800000 */
.L_x_182:
[----:B------:R-:W-:Y:S04]  /*d870*/  BSSY B0, `(.L_x_128) ;  /* 0x0000010000007945 */ /* 0x000fe80003800000 */
[----:B------:R-:W-:Y:S05]  /*d880*/  @!P0 BRA `(.L_x_129) ;  /* 0x0000000000388947 */ /* 0x000fea0003800000 */
[----:B------:R-:W-:Y:S01]  /*d890*/  R2UR UR20, R6 ;  /* 0x00000000061472ca */ /* 0x000fe200000e0000 */
[----:B------:R-:W-:Y:S02]  /*d8a0*/  UIADD3 UR8, UP0, UR6, 0x3f0, URZ ;  /* 0x000003f006087890 */ /* 0x000fe4000ff1e03f */
        /* <DEDUP_REMOVED lines=8> */
[----:B-1----:R-:W-:Y:S05]  /*d930*/  @!P2 BRA `(.L_x_130) ;  /* 0x000000000004a947 */ /* 0x002fea0003800000 */
[----:B------:R-:W-:Y:S01]  /*d940*/  BPT.TRAP 0x1 ;  /* 0x000000040000795c */ /* 0x000fe20000300000 */
.L_x_130:
[----:B------:R-:W1:Y:S02]  /*d950*/  LDC R4, c[0x0][0x800] ;  /* 0x00020000ff047b82 */ /* 0x000e640000000800 */
[----:B-1----:R1:W-:Y:S02]  /*d960*/  SYNCS.ARRIVE.TRANS64.RED.A0TR RZ, [UR5+0xd8], R4 ;  /* 0x0000d804ffff79a7 */ /* 0x0023e40008300405 */
.L_x_129:
[----:B------:R-:W-:Y:S05]  /*d970*/  BSYNC B0 ;  /* 0x0000000000007941 */ /* 0x000fea0003800000 */
.L_x_128:
[----:B------:R-:W-:Y:S05]  /*d980*/  @!P2 BRA `(.L_x_131) ;  /* 0x000000000004a947 */ /* 0x000fea0003800000 */
[----:B------:R-:W-:Y:S01]  /*d990*/  BPT.TRAP 0x1 ;  /* 0x000000040000795c */ /* 0x000fe20000300000 */
.L_x_131:
[----:B------:R-:W-:Y:S01]  /*d9a0*/  IADD3 R16, P0, R16, UR38, RZ ;  /* 0x0000002610107c10 */ /* 0x000fe2000ff1e0ff */
[----:B------:R-:W-:Y:S01]  /*d9b0*/  UIADD3 UR4, UR5, 0xd8, URZ ;  /* 0x000000d805047890 */ /* 0x000fe2000fffe03f */
[----:B------:R-:W-:Y:S01]  /*d9c0*/  LOP3.LUT R9, R9, 0x1, RZ, 0x3c, !PT ;  /* 0x0000000109097812 */ /* 0x000fe200078e3cff */
[----:B-1----:R-:W-:Y:S01]  /*d9d0*/  IMAD.MOV.U32 R4, RZ, RZ, -0x1 ;  /* 0xffffffffff047424 */ /* 0x002fe200078e00ff */
[----:B------:R-:W-:Y:S01]  /*d9e0*/  IADD3.X R17, R17, UR37, RZ, P0, !PT ;  /* 0x0000002511117c10 */ /* 0x000fe200087fe4ff */
[----:B------:R-:W-:Y:S01]  /*d9f0*/  UPRMT UR4, UR36, 0x654, UR4 ;  /* 0x0000065424047896 */ /* 0x000fe20008000004 */
[----:B------:R-:W-:Y:S02]  /*da00*/  ISETP.GE.U32.AND P0, PT, R16, UR22, PT ;  /* 0x0000001610007c0c */ /* 0x000fe4000bf06070 */
[----:B------:R-:W-:Y:S02]  /*da10*/  PRMT R7, RZ, 0x7610, R7 ;  /* 0x00007610ff077816 */ /* 0x000fe40000000007 */
[----:B------:R-:W-:-:S02]  /*da20*/  ISETP.GE.U32.AND.EX P0, PT, R17, UR23, PT, P0 ;  /* 0x0000001711007c0c */ /* 0x000fc4000bf06100 */
[----:B--234-:R-:W-:Y:S02]  /*da30*/  MOV R5, 0xffffffff ;  /* 0xffffffff00057802 */ /* 0x01cfe40000000f00 */
[----:B------:R-:W-:Y:S01]  /*da40*/  SYNCS.ARRIVE.TRANS64.RED.A1T0 RZ, [UR4], RZ ;  /* 0x000000ffffff79a7 */ /* 0x000fe20008100404 */
[----:B------:R-:W-:-:S08]  /*da50*/  MOV R6, 0xffffffff ;  /* 0xffffffff00067802 */ /* 0x000fd00000000f00 */
[----:B------:R-:W-:Y:S05]  /*da60*/  @P0 BRA `(.L_x_132) ;  /* 0x0000000400580947 */ /* 0x000fea0003800000 */
[----:B------:R-:W1:Y:S01]  /*da70*/  S2R R18, SR_CTAID.X ;  /* 0x0000000000127919 */ /* 0x000e620000002500 */
[----:B------:R-:W2:Y:S01]  /*da80*/  LDC.64 R14, c[0x0][0x8d0] ;  /* 0x00023400ff0e7b82 */ /* 0x000ea20000000a00 */
[----:B------:R-:W-:Y:S01]  /*da90*/  ULDC UR4, c[0x0][0x150] ;  /* 0x0000540000047ab9 */ /* 0x000fe20000000800 */
[----:B------:R-:W-:Y:S01]  /*daa0*/  IMAD.MOV.U32 R22, RZ, RZ, R17 ;  /* 0x000000ffff167224 */ /* 0x000fe200078e0011 */
[----:B------:R-:W3:Y:S05]  /*dab0*/  S2R R20, SR_CTAID.Y ;  /* 0x0000000000147919 */ /* 0x000eea0000002600 */
[----:B------:R-:W4:Y:S08]  /*dac0*/  LDC R5, c[0x0][0x144] ;  /* 0x00005100ff057b82 */ /* 0x000f300000000800 */
[----:B------:R-:W4:Y:S01]  /*dad0*/  LDC R21, c[0x0][0x8d8] ;  /* 0x00023600ff157b82 */ /* 0x000f220000000800 */
[----:B--2---:R-:W-:-:S04]  /*dae0*/  ISETP.NE.U32.AND P0, PT, R14, RZ, PT ;  /* 0x000000ff0e00720c */ /* 0x004fc80003f05070 */
[----:B------:R-:W-:Y:S02]  /*daf0*/  ISETP.NE.AND.EX P0, PT, R15, RZ, PT, P0 ;  /* 0x000000ff0f00720c */ /* 0x000fe40003f05300 */
[----:B-1----:R-:W-:Y:S02]  /*db00*/  I2FP.F32.U32 R4, R18 ;  /* 0x0000001200047245 */ /* 0x002fe40000201000 */
[----:B---3--:R-:W-:-:S03]  /*db10*/  I2FP.F32.U32 R23, R20 ;  /* 0x0000001400177245 */ /* 0x008fc60000201000 */
[----:B------:R-:W-:-:S06]  /*db20*/  FMUL R4, R4, UR4 ;  /* 0x0000000404047c20 */ /* 0x000fcc0008400000 */
[----:B------:R-:W1:Y:S02]  /*db30*/  F2I.U32.TRUNC.NTZ R4, R4 ;  /* 0x0000000400047305 */ /* 0x000e64000020f000 */
[----:B-1----:R-:W-:-:S04]  /*db40*/  IMAD.MOV R6, RZ, RZ, -R4 ;  /* 0x000000ffff067224 */ /* 0x002fc800078e0a04 */
[----:B----4-:R-:W-:Y:S01]  /*db50*/  IMAD R18, R5, R6, R18 ;  /* 0x0000000605127224 */ /* 0x010fe200078e0212 */
[----:B------:R-:W-:Y:S01]  /*db60*/  MOV R6, R16 ;  /* 0x0000001000067202 */ /* 0x000fe20000000f00 */
[----:B------:R-:W-:Y:S06]  /*db70*/  @!P0 BRA `(.L_x_133) ;  /* 0x0000000000308947 */ /* 0x000fec0003800000 */
[----:B------:R-:W1:Y:S02]  /*db80*/  LDC R5, c[0x0][0x8dc] ;  /* 0x00023700ff057b82 */ /* 0x000e640000000800 */
[----:B-1----:R-:W-:-:S04]  /*db90*/  IADD3 R5, P0, R16, R5, RZ ;  /* 0x0000000510057210 */ /* 0x002fc80007f1e0ff */
[----:B------:R-:W-:-:S05]  /*dba0*/  IADD3.X R19, RZ, R17, RZ, P0, !PT ;  /* 0x00000011ff137210 */ /* 0x000fca00007fe4ff */
[----:B------:R-:W-:-:S04]  /*dbb0*/  IMAD.WIDE.U32 R6, R19, R14, RZ ;  /* 0x0000000e13067225 */ /* 0x000fc800078e00ff */
[----:B------:R-:W-:-:S04]  /*dbc0*/  IMAD.WIDE.U32 R6, P0, R5, R15, R6 ;  /* 0x0000000f05067225 */ /* 0x000fc80007800006 */
[----:B------:R-:W-:Y:S01]  /*dbd0*/  IMAD.WIDE.U32 R4, R5, R14, RZ ;  /* 0x0000000e05047225 */ /* 0x000fe200078e00ff */
[----:B------:R-:W-:-:S04]  /*dbe0*/  MOV R4, R7 ;  /* 0x0000000700047202 */ /* 0x000fc80000000f00 */
[----:B------:R-:W-:Y:S01]  /*dbf0*/  IADD3 RZ, P1, R5, R6, RZ ;  /* 0x0000000605ff7210 */ /* 0x000fe20007f3e0ff */
[----:B------:R-:W-:-:S04]  /*dc00*/  IMAD.X R5, RZ, RZ, RZ, P0 ;  /* 0x000000ffff057224 */ /* 0x000fc800000e06ff */
[----:B------:R-:W-:-:S04]  /*dc10*/  IMAD.WIDE.U32.X R4, R19, R15, R4, P1 ;  /* 0x0000000f13047225 */ /* 0x000fc800008e0404 */
[----:B------:R-:W-:Y:S01]  /*dc20*/  IMAD.MOV.U32 R6, RZ, RZ, R4 ;  /* 0x000000ffff067224 */ /* 0x000fe200078e0004 */
[----:B------:R-:W-:-:S07]  /*dc30*/  MOV R22, R5 ;  /* 0x0000000500167202 */ /* 0x000fce0000000f00 */
.L_x_133:
[----:B------:R-:W-:Y:S01]  /*dc40*/  ULDC UR4, c[0x0][0x154] ;  /* 0x0000550000047ab9 */ /* 0x000fe20000000800 */
[----:B------:R-:W1:Y:S01]  /*dc50*/  LDC R7, c[0x0][0x148] ;  /* 0x00005200ff077b82 */ /* 0x000e620000000800 */
[----:B------:R-:W-:Y:S01]  /*dc60*/  FMUL R14, R23, UR4 ;  /* 0x00000004170e7c20 */ /* 0x000fe20008400000 */
[----:B------:R-:W-:Y:S02]  /*dc70*/  ISETP.NE.AND P2, PT, R2, 0x1, PT ;  /* 0x000000010200780c */ /* 0x000fe40003f45270 */
[-CC-:B------:R-:W-:Y:S02]  /*dc80*/  SHF.R.U64 R19, R6, R21.reuse, R22.reuse ;  /* 0x0000001506137219 */ /* 0x180fe40000001216 */
[----:B------:R-:W-:Y:S01]  /*dc90*/  SHF.R.U32.HI R21, RZ, R21, R22 ;  /* 0x00000015ff157219 */ /* 0x000fe20000011616 */
[----:B------:R-:W2:Y:S01]  /*dca0*/  F2I.U32.TRUNC.NTZ R14, R14 ;  /* 0x0000000e000e7305 */ /* 0x000ea2000020f000 */
[----:B------:R-:W3:Y:S01]  /*dcb0*/  LDC.64 R4, c[0x0][0x8c8] ;  /* 0x00023200ff047b82 */ /* 0x000ee20000000a00 */
[----:B------:R-:W-:-:S05]  /*dcc0*/  IADD3 R23, P0, RZ, -R19, RZ ;  /* 0x80000013ff177210 */ /* 0x000fca0007f1e0ff */
[----:B------:R-:W-:Y:S02]  /*dcd0*/  IMAD.X R21, RZ, RZ, ~R21, P0 ;  /* 0x000000ffff157224 */ /* 0x000fe400000e0e15 */
[----:B------:R-:W4:Y:S01]  /*dce0*/  LDC R22, c[0x0][0x8c0] ;  /* 0x00023000ff167b82 */ /* 0x000f220000000800 */
[----:B--2---:R-:W-:-:S07]  /*dcf0*/  IADD3 R15, -R14, RZ, RZ ;  /* 0x000000ff0e0f7210 */ /* 0x004fce0007ffe1ff */
[----:B------:R-:W2:Y:S01]  /*dd00*/  LDC R26, c[0x0][0x8f0] ;  /* 0x00023c00ff1a7b82 */ /* 0x000ea20000000800 */
[----:B-1----:R-:W-:-:S07]  /*dd10*/  @P2 IMAD R18, R7, R15, R20 ;  /* 0x0000000f07122224 */ /* 0x002fce00078e0214 */
[----:B------:R-:W1:Y:S01]  /*dd20*/  LDC.64 R14, c[0x0][0x8e8] ;  /* 0x00023a00ff0e7b82 */ /* 0x000e620000000a00 */
[----:B---3--:R-:W-:-:S04]  /*dd30*/  IMAD R6, R21, R4, RZ ;  /* 0x0000000415067224 */ /* 0x008fc800078e02ff */
[C---:B------:R-:W-:Y:S02]  /*dd40*/  IMAD R7, R23.reuse, R5, R6 ;  /* 0x0000000517077224 */ /* 0x040fe400078e0206 */
[----:B------:R-:W-:Y:S01]  /*dd50*/  IMAD.WIDE.U32 R4, R23, R4, R16 ;  /* 0x0000000417047225 */ /* 0x000fe200078e0010 */
[----:B------:R-:W3:Y:S03]  /*dd60*/  LDC R21, c[0x0][0x8b0] ;  /* 0x00022c00ff157b82 */ /* 0x000ee60000000800 */
[----:B------:R-:W-:-:S05]  /*dd70*/  IMAD.IADD R5, R5, 0x1, R7 ;  /* 0x0000000105057824 */ /* 0x000fca00078e0207 */
[----:B------:R-:W5:Y:S01]  /*dd80*/  LDC R6, c[0x0][0x900] ;  /* 0x00024000ff067b82 */ /* 0x000f620000000800 */
[-CC-:B----4-:R-:W-:Y:S02]  /*dd90*/  SHF.R.U64 R25, R4, R22.reuse, R5.reuse ;  /* 0x0000001604197219 */ /* 0x190fe40000001205 */
[----:B------:R-:W-:-:S05]  /*dda0*/  SHF.R.U32.HI R4, RZ, R22, R5 ;  /* 0x00000016ff047219 */ /* 0x000fca0000011605 */
[----:B------:R-:W4:Y:S01]  /*ddb0*/  LDC R22, c[0x0][0x8e0] ;  /* 0x00023800ff167b82 */ /* 0x000f220000000800 */
[----:B-1----:R-:W-:-:S04]  /*ddc0*/  ISETP.NE.U32.AND P0, PT, R14, RZ, PT ;  /* 0x000000ff0e00720c */ /* 0x002fc80003f05070 */
[----:B------:R-:W-:-:S03]  /*ddd0*/  ISETP.NE.AND.EX P0, PT, R15, RZ, PT, P0 ;  /* 0x000000ff0f00720c */ /* 0x000fc60003f05300 */
[----:B------:R-:W1:Y:S01]  /*dde0*/  LDC R23, c[0x0][0x8b8] ;  /* 0x00022e00ff177b82 */ /* 0x000e620000000800 */
[-CC-:B---3--:R-:W-:Y:S02]  /*ddf0*/  SHF.R.U32.HI R5, RZ, R21.reuse, R4.reuse ;  /* 0x00000015ff057219 */ /* 0x188fe40000011604 */
[----:B------:R-:W-:-:S05]  /*de00*/  SHF.R.U64 R24, R25, R21, R4 ;  /* 0x0000001519187219 */ /* 0x000fca0000001204 */
[----:B------:R-:W3:Y:S01]  /*de10*/  LDC R20, c[0x0][0x8a8] ;  /* 0x00022a00ff147b82 */ /* 0x000ee20000000800 */
[-CC-:B-----5:R-:W-:Y:S02]  /*de20*/  SHF.R.U32.HI R27, RZ, R6.reuse, R5.reuse ;  /* 0x00000006ff1b7219 */ /* 0x1a0fe40000011605 */
[----:B------:R-:W-:-:S03]  /*de30*/  SHF.R.U64 R21, R24, R6, R5 ;  /* 0x0000000618157219 */ /* 0x000fc60000001205 */
[----:B------:R-:W-:Y:S01]  /*de40*/  IMAD.MOV.U32 R5, RZ, RZ, R27 ;  /* 0x000000ffff057224 */ /* 0x000fe200078e001b */
[----:B------:R-:W-:Y:S01]  /*de50*/  MOV R4, R21 ;  /* 0x0000001500047202 */ /* 0x000fe20000000f00 */
[----:B--2---:R-:W-:Y:S06]  /*de60*/  @!P0 BRA `(.L_x_134) ;  /* 0x0000000000288947 */ /* 0x004fec0003800000 */
[----:B------:R-:W2:Y:S02]  /*de70*/  LDC R4, c[0x0][0x8f4] ;  /* 0x00023d00ff047b82 */ /* 0x000ea40000000800 */
[----:B--2---:R-:W-:-:S04]  /*de80*/  IADD3 R5, P0, R21, R4, RZ ;  /* 0x0000000415057210 */ /* 0x004fc80007f1e0ff */
[----:B------:R-:W-:-:S05]  /*de90*/  IADD3.X R27, RZ, R27, RZ, P0, !PT ;  /* 0x0000001bff1b7210 */ /* 0x000fca00007fe4ff */
[----:B------:R-:W-:-:S04]  /*dea0*/  IMAD.WIDE.U32 R6, R27, R14, RZ ;  /* 0x0000000e1b067225 */ /* 0x000fc800078e00ff */
[----:B------:R-:W-:-:S04]  /*deb0*/  IMAD.WIDE.U32 R6, P0, R5, R15, R6 ;  /* 0x0000000f05067225 */ /* 0x000fc80007800006 */
[----:B------:R-:W-:Y:S01]  /*dec0*/  IMAD.WIDE.U32 R4, R5, R14, RZ ;  /* 0x0000000e05047225 */ /* 0x000fe200078e00ff */
[----:B------:R-:W-:-:S04]  /*ded0*/  MOV R4, R7 ;  /* 0x0000000700047202 */ /* 0x000fc80000000f00 */
[----:B------:R-:W-:Y:S01]  /*dee0*/  IADD3 RZ, P1, R5, R6, RZ ;  /* 0x0000000605ff7210 */ /* 0x000fe20007f3e0ff */
[----:B------:R-:W-:-:S04]  /*def0*/  IMAD.X R5, RZ, RZ, RZ, P0 ;  /* 0x000000ffff057224 */ /* 0x000fc800000e06ff */
[----:B------:R-:W-:-:S08]  /*df00*/  IMAD.WIDE.U32.X R4, R27, R15, R4, P1 ;  /* 0x0000000f1b047225 */ /* 0x000fd000008e0404 */
.L_x_134:
[----:B------:R-:W-:Y:S01]  /*df10*/  SHF.R.U64 R26, R4, R26, R5 ;  /* 0x0000001a041a7219 */ /* 0x000fe20000001205 */
[----:B------:R-:W-:Y:S01]  /*df20*/  IMAD.MOV.U32 R6, RZ, RZ, R19 ;  /* 0x000000ffff067224 */ /* 0x000fe200078e0013 */
[----:B------:R-:W-:Y:S02]  /*df30*/  LOP3.LUT R5, R24, R13, RZ, 0xc0, !PT ;  /* 0x0000000d18057212 */ /* 0x000fe400078ec0ff */
[----:B------:R-:W-:Y:S01]  /*df40*/  LOP3.LUT R25, R25, R12, RZ, 0xc0, !PT ;  /* 0x0000000c19197212 */ /* 0x000fe200078ec0ff */
[----:B------:R-:W-:Y:S01]  /*df50*/  IMAD.MOV R4, RZ, RZ, -R26 ;  /* 0x000000ffff047224 */ /* 0x000fe200078e0a1a */
[----:B------:R-:W-:Y:S01]  /*df60*/  MOV R7, 0x1 ;  /* 0x0000000100077802 */ /* 0x000fe20000000f00 */
[----:B------:R-:W-:Y:S02]  /*df70*/  IMAD R5, R10, R26, R5 ;  /* 0x0000001a0a057224 */ /* 0x000fe400078e0205 */
[----:B----4-:R-:W-:Y:S02]  /*df80*/  IMAD R21, R4, R22, R21 ;  /* 0x0000001604157224 */ /* 0x010fe400078e0215 */
[----:B-1----:R-:W-:-:S02]  /*df90*/  IMAD R18, R5, R23, R18 ;  /* 0x0000001705127224 */ /* 0x002fc400078e0212 */
[----:B---3--:R-:W-:-:S05]  /*dfa0*/  IMAD R21, R21, R20, R25 ;  /* 0x0000001415157224 */ /* 0x008fca00078e0219 */
[----:B------:R-:W-:Y:S02]  /*dfb0*/  SEL R4, R21, R18, !P2 ;  /* 0x0000001215047207 */ /* 0x000fe40005000000 */
[----:B------:R-:W-:-:S07]  /*dfc0*/  SEL R5, R18, R21, !P2 ;  /* 0x0000001512057207 */ /* 0x000fce0005000000 */
.L_x_132:
[----:B------:R-:W-:-:S13]  /*dfd0*/  LOP3.LUT P0, RZ, R7, 0xff, RZ, 0xc0, !PT ;  /* 0x000000ff07ff7812 */ /* 0x000fda000780c0ff */
[----:B------:R-:W-:Y:S05]  /*dfe0*/  @P0 BRA `(.L_x_135) ;  /* 0xfffffff000580947 */ /* 0x000fea000383ffff */
.L_x_103:
[----:B------:R-:W-:Y:S01]  /*dff0*/  ELECT P0, URZ, PT ;  /* 0x00000000003f782f */ /* 0x000fe20003800000 */
[----:B------:R-:W-:-:S12]  /*e000*/  BSSY B0, `(.L_x_136) ;  /* 0x000001b000007945 */ /* 0x000fd80003800000 */
[----:B------:R-:W-:Y:S05]  /*e010*/  @!P0 BRA `(.L_x_137) ;  /* 0x0000000000648947 */ /* 0x000fea0003800000 */
[----:B------:R-:W-:-:S04]  /*e020*/  LOP3.LUT R0, R0, 0x2, RZ, 0xfc, !PT ;  /* 0x0000000200007812 */ /* 0x000fc800078efcff */
[----:B------:R-:W-:-:S13]  /*e030*/  ISETP.NE.AND P1, PT, R0, 0x3, PT ;  /* 0x000000030000780c */ /* 0x000fda0003f25270 */
[----:B------:R-:W-:Y:S05]  /*e040*/  @!P1 BRA `(.L_x_138) ;  /* 0x0000000000049947 */ /* 0x000fea0003800000 */
[----:B------:R-:W-:Y:S01]  /*e050*/  BPT.TRAP 0x1 ;  /* 0x000000040000795c */ /* 0x000fe20000300000 */
.L_x_138:
[----:B------:R-:W-:Y:S02]  /*e060*/  MOV R2, 0x400 ;  /* 0x0000040000027802 */ /* 0x000fe40000000f00 */
[----:B------:R-:W-:Y:S02]  /*e070*/  MOV R3, UR36 ;  /* 0x0000002400037c02 */ /* 0x000fe40008000f00 */
[----:B------:R-:W-:Y:S02]  /*e080*/  SHF.L.U32 R0, R9, 0x1f, RZ ;  /* 0x0000001f09007819 */ /* 0x000fe400000006ff */
[----:B------:R-:W-:-:S04]  /*e090*/  LEA R3, R3, R2, 0x18 ;  /* 0x0000000203037211 */ /* 0x000fc800078ec0ff */
[----:B------:R-:W1:Y:S02]  /*e0a0*/  SYNCS.PHASECHK.TRANS64.TRYWAIT P0, [R3+URZ+0xe0], R0 ;  /* 0x0000e000030075a7 */ /* 0x000e64000800017f */
[----:B-1----:R-:W-:Y:S05]  /*e0b0*/  @!P0 BRA `(.L_x_139) ;  /* 0x00000018003c8947 */ /* 0x002fea0003800000 */
.L_x_183:
[----:B------:R-:W-:Y:S05]  /*e0c0*/  @!P1 BRA `(.L_x_140) ;  /* 0x0000000000049947 */ /* 0x000fea0003800000 */
[----:B------:R-:W-:Y:S01]  /*e0d0*/  BPT.TRAP 0x1 ;  /* 0x000000040000795c */ /* 0x000fe20000300000 */
.L_x_140:
[----:B------:R-:W3:Y:S02]  /*e0e0*/  SYNCS.PHASECHK.TRANS64.TRYWAIT P0, [R3+URZ+0xe8], R0 ;  /* 0x0000e800030075a7 */ /* 0x000ee4000800017f */
[----:B---3--:R-:W-:Y:S05]  /*e0f0*/  @!P0 BRA `(.L_x_141) ;  /* 0x0000001800408947 */ /* 0x008fea0003800000 */
.L_x_184:
[----:B------:R-:W-:Y:S05]  /*e100*/  @!P1 BRA `(.L_x_142) ;  /* 0x0000000000049947 */ /* 0x000fea0003800000 */
[----:B------:R-:W-:Y:S01]  /*e110*/  BPT.TRAP 0x1 ;  /* 0x000000040000795c */ /* 0x000fe20000300000 */
.L_x_142:
[----:B------:R-:W4:Y:S02]  /*e120*/  SYNCS.PHASECHK.TRANS64.TRYWAIT P0, [R3+URZ+0xf0], R0 ;  /* 0x0000f000030075a7 */ /* 0x000f24000800017f */
[----:B----4-:R-:W-:Y:S05]  /*e130*/  @!P0 BRA `(.L_x_143) ;  /* 0x0000001800448947 */ /* 0x010fea0003800000 */
.L_x_185:
[----:B------:R-:W-:Y:S05]  /*e140*/  @!P1 BRA `(.L_x_144) ;  /* 0x0000000000049947 */ /* 0x000fea0003800000 */
[----:B------:R-:W-:Y:S01]  /*e150*/  BPT.TRAP 0x1 ;  /* 0x000000040000795c */ /* 0x000fe20000300000 */
.L_x_144:
[----:B-1-34-:R-:W-:-:S07]  /*e160*/  SHF.L.U32 R0, R9, 0x1f, RZ ;  /* 0x0000001f09007819 */ /* 0x01afce00000006ff */
.L_x_145:
[----:B-1----:R1:W3:Y:S02]  /*e170*/  SYNCS.PHASECHK.TRANS64.TRYWAIT P0, [R3+URZ+0xf8], R0 ;  /* 0x0000f800030075a7 */ /* 0x0022e4000800017f */
[----:B---3--:R-:W-:Y:S05]  /*e180*/  @!P0 NANOSLEEP.SYNCS 0x989680 ;  /* 0x009896800000895d */ /* 0x008fea0003900000 */
[----:B------:R-:W3:Y:S02]  /*e190*/  @!P0 SYNCS.PHASECHK.TRANS64 P0, [R3+URZ+0xf8], R0 ;  /* 0x0000f800030085a7 */ /* 0x000ee4000800007f */
[----:B---3--:R-:W-:Y:S05]  /*e1a0*/  @!P0 BRA `(.L_x_145) ;  /* 0xfffffffc00f08947 */ /* 0x008fea000383ffff */
.L_x_137:
[----:B------:R-:W-:Y:S05]  /*e1b0*/  BSYNC B0 ;  /* 0x0000000000007941 */ /* 0x000fea0003800000 */
.L_x_136:
[----:B------:R-:W-:Y:S05]  /*e1c0*/  EXIT ;  /* 0x000000000000794d */ /* 0x000fea0003800000 */
.L_x_98:
[----:B------:R-:W-:Y:S01]  /*e1d0*/  LOP3.LUT P0, RZ, R12, 0xff, RZ, 0xc0, !PT ;  /* 0x000000ff0cff7812 */ /* 0x000fe2000780c0ff */
[----:B------:R-:W-:Y:S01]  /*e1e0*/  IMAD.MOV.U32 R0, RZ, RZ, 0x1 ;  /* 0x00000001ff007424 */ /* 0x000fe200078e00ff */
[----:B------:R-:W-:-:S11]  /*e1f0*/  MOV R12, RZ ;  /* 0x000000ff000c7202 */ /* 0x000fd60000000f00 */
[----:B------:R-:W-:Y:S05]  /*e200*/  @!P0 BRA `(.L_x_146) ;  /* 0x0000000c00108947 */ /* 0x000fea0003800000 */
[----:B------:R-:W1:Y:S01]  /*e210*/  LDC R0, c[0x0][0x28c] ;  /* 0x0000a300ff007b82 */ /* 0x000e620000000800 */
[C---:B------:R-:W-:Y:S01]  /*e220*/  LOP3.LUT P2, RZ, R18.reuse, 0x7f, RZ, 0xc0, !PT ;  /* 0x0000007f12ff7812 */ /* 0x040fe2000784c0ff */
[----:B------:R-:W-:Y:S01]  /*e230*/  ULDC UR5, c[0x0][0x900] ;  /* 0x0002400000057ab9 */ /* 0x000fe20000000800 */
[----:B------:R-:W-:Y:S01]  /*e240*/  LOP3.LUT P0, RZ, R18, 0x1f, RZ, 0xc0, !PT ;  /* 0x0000001f12ff7812 */ /* 0x000fe2000780c0ff */
[----:B------:R-:W-:Y:S01]  /*e250*/  UMOV UR6, 0xffffffff ;  /* 0xffffffff00067882 */ /* 0x000fe20000000000 */
[----:B------:R-:W-:Y:S01]  /*e260*/  BSSY B0, `(.L_x_146) ;  /* 0x00000be000007945 */ /* 0x000fe20003800000 */
[----:B------:R-:W-:Y:S01]  /*e270*/  USHF.L.U32 UR6, UR6, UR5, URZ ;  /* 0x0000000506067299 */ /* 0x000fe2000800063f */
[----:B------:R-:W-:Y:S01]  /*e280*/  MOV R13, 0x1 ;  /* 0x00000001000d7802 */ /* 0x000fe20000000f00 */
[----:B------:R-:W-:Y:S01]  /*e290*/  ULDC UR4, c[0x0][0x8a8] ;  /* 0x00022a0000047ab9 */ /* 0x000fe20000000800 */
[----:B------:R-:W-:Y:S01]  /*e2a0*/  LOP3.LUT R11, R19, 0x2, RZ, 0xfc, !PT ;  /* 0x00000002130b7812 */ /* 0x000fe200078efcff */
[----:B------:R-:W-:Y:S01]  /*e2b0*/  UMOV UR7, 0x1 ;  /* 0x0000000100077882 */ /* 0x000fe20000000000 */
[----:B------:R-:W-:Y:S01]  /*e2c0*/  PLOP3.LUT P0, PT, P0, P2, PT, 0x8a, 0x0 ;  /* 0x000000000000781c */ /* 0x000fe20000705172 */
[----:B------:R-:W-:Y:S01]  /*e2d0*/  UIADD3 UR15, UR4, -0x1, URZ ;  /* 0xffffffff040f7890 */ /* 0x000fe2000fffe03f */
[----:B------:R-:W-:Y:S01]  /*e2e0*/  MOV R12, RZ ;  /* 0x000000ff000c7202 */ /* 0x000fe20000000f00 */
[----:B------:R-:W-:-:S02]  /*e2f0*/  USHF.L.U32 UR17, UR7, UR5, URZ ;  /* 0x0000000507117299 */ /* 0x000fc4000800063f */
[----:B------:R-:W-:Y:S01]  /*e300*/  ULOP3.LUT UR16, URZ, UR6, URZ, 0x33, !UPT ;  /* 0x000000063f107292 */ /* 0x000fe2000f8e333f */
[----:B------:R-:W-:Y:S01]  /*e310*/  ULDC.64 UR20, c[0x0][0x198] ;  /* 0x0000660000147ab9 */ /* 0x000fe20000000a00 */
[----:B-1----:R-:W-:-:S05]  /*e320*/  VIADD R0, R0, 0x3f ;  /* 0x0000003f00007836 */ /* 0x002fca0000000000 */
[----:B------:R-:W-:-:S04]  /*e330*/  SHF.R.S32.HI R3, RZ, 0x1f, R0 ;  /* 0x0000001fff037819 */ /* 0x000fc80000011400 */
[----:B------:R-:W-:Y:S01]  /*e340*/  LEA.HI R3, R3, R0, RZ, 0x6 ;  /* 0x0000000003037211 */ /* 0x000fe200078f30ff */
[----:B------:R-:W-:-:S03]  /*e350*/  IMAD.MOV.U32 R0, RZ, RZ, 0x1 ;  /* 0x00000001ff007424 */ /* 0x000fc600078e00ff */
[----:B------:R-:W-:-:S05]  /*e360*/  SHF.R.S32.HI R3, RZ, 0x6, R3 ;  /* 0x00000006ff037819 */ /* 0x000fca0000011403 */
[----:B------:R-:W-:-:S07]  /*e370*/  VIADD R10, R3, 0x1 ;  /* 0x00000001030a7836 */ /* 0x000fce0000000000 */
.L_x_158:
[----:B------:R-:W-:-:S03]  /*e380*/  UMOV UR4, 0xffffffff ;  /* 0xffffffff00047882 */ /* 0x000fc60000000000 */
[----:B------:R-:W-:Y:S05]  /*e390*/  BRA.DIV UR4, `(.L_x_147) ;  /* 0x0000001604c07947 */ /* 0x000fea000b800000 */
[----:B------:R-:W-:-:S13]  /*e3a0*/  ELECT P6, URZ, PT ;  /* 0x00000000003f782f */ /* 0x000fda00038c0000 */
.L_x_188:
[----:B------:R-:W1:Y:S01]  /*e3b0*/  LDC R7, c[0x0][0x28c] ;  /* 0x0000a300ff077b82 */ /* 0x000e620000000800 */
[----:B------:R-:W-:Y:S01]  /*e3c0*/  BSSY B1, `(.L_x_148) ;  /* 0x0000035000017945 */ /* 0x000fe20003800000 */
[----:B-1----:R-:W-:-:S13]  /*e3d0*/  ISETP.LT.OR P6, PT, R7, 0x1, !P6 ;  /* 0x000000010700780c */ /* 0x002fda00077c1670 */
[----:B------:R-:W-:Y:S05]  /*e3e0*/  @P6 BRA `(.L_x_149) ;  /* 0x0000000000c86947 */ /* 0x000fea0003800000 */
[----:B------:R-:W-:Y:S01]  /*e3f0*/  SHF.L.U32 R14, R4, 0x7, RZ ;  /* 0x00000007040e7819 */ /* 0x000fe200000006ff */
[----:B------:R-:W-:Y:S01]  /*e400*/  IMAD.SHL.U32 R15, R5, 0x80, RZ ;  /* 0x00000080050f7824 */ /* 0x000fe200078e00ff */
[----:B------:R-:W-:Y:S01]  /*e410*/  MOV R20, RZ ;  /* 0x000000ff00147202 */ /* 0x000fe20000000f00 */
[----:B------:R-:W-:Y:S01]  /*e420*/  IMAD.MOV.U32 R4, RZ, RZ, R10 ;  /* 0x000000ffff047224 */ /* 0x000fe200078e000a */
[----:B------:R-:W-:Y:S01]  /*e430*/  MOV R5, R0 ;  /* 0x0000000000057202 */ /* 0x000fe20000000f00 */
[----:B------:R-:W-:-:S07]  /*e440*/  IMAD.MOV.U32 R7, RZ, RZ, R12 ;  /* 0x000000ffff077224 */ /* 0x000fce00078e000c */
.L_x_153:
[----:B------:R-:W1:Y:S01]  /*e450*/  S2R R9, SR_CgaCtaId ;  /* 0x0000000000097919 */ /* 0x000e620000008800 */
[----:B------:R-:W-:-:S04]  /*e460*/  MOV R8, 0x400 ;  /* 0x0000040000087802 */ /* 0x000fc80000000f00 */
[----:B-1----:R-:W-:Y:S02]  /*e470*/  LEA R18, R9, R8, 0x18 ;  /* 0x0000000809127211 */ /* 0x002fe400078ec0ff */
[----:B------:R-:W-:Y:S01]  /*e480*/  SHF.L.U32 R8, R5, 0x1f, RZ ;  /* 0x0000001f05087819 */ /* 0x000fe200000006ff */
[----:B------:R-:W1:Y:S01]  /*e490*/  @!P2 LDC R9, c[0x0][0x500] ;  /* 0x00014000ff09ab82 */ /* 0x000e620000000800 */
[----:B------:R-:W-:-:S04]  /*e4a0*/  LEA R21, R7, R18, 0x3 ;  /* 0x0000001207157211 */ /* 0x000fc800078e18ff */
[----:B------:R-:W2:Y:S02]  /*e4b0*/  SYNCS.PHASECHK.TRANS64.TRYWAIT P1, [R21+URZ+0x60], R8 ;  /* 0x00006008150075a7 */ /* 0x000ea4000802017f */
[----:B--2---:R-:W-:Y:S05]  /*e4c0*/  @!P1 BRA `(.L_x_150) ;  /* 0x0000001400949947 */ /* 0x004fea0003800000 */
.L_x_189:
[----:B--2---:R-:W-:Y:S01]  /*e4d0*/  PRMT R8, R11, 0x9910, RZ ;  /* 0x000099100b087816 */ /* 0x004fe200000000ff */
[----:B-1----:R1:W-:Y:S03]  /*e4e0*/  @!P2 SYNCS.ARRIVE.TRANS64 RZ, [R21+URZ], R9 ;  /* 0x0000000915ffa9a7 */ /* 0x0023e6000800003f */
[----:B------:R-:W-:-:S13]  /*e4f0*/  ISETP.NE.AND P1, PT, R8, 0x2, PT ;  /* 0x000000020800780c */ /* 0x000fda0003f25270 */
[----:B-1----:R-:W-:Y:S05]  /*e500*/  @P1 BRA `(.L_x_151) ;  /* 0x0000000000041947 */ /* 0x002fea0003800000 */
[----:B------:R-:W-:Y:S01]  /*e510*/  BPT.TRAP 0x1 ;  /* 0x000000040000795c */ /* 0x000fe20000300000 */
.L_x_151:
[----:B------:R-:W-:Y:S05]  /*e520*/  @P0 BRA `(.L_x_152) ;  /* 0x0000000000040947 */ /* 0x000fea0003800000 */
[----:B------:R-:W-:Y:S01]  /*e530*/  BPT.TRAP 0x1 ;  /* 0x000000040000795c */ /* 0x000fe20000300000 */
.L_x_152:
[----:B------:R-:W-:Y:S01]  /*e540*/  IMAD R18, R7, 0x2000, R18 ;  /* 0x0000200007127824 */ /* 0x000fe200078e0212 */
[----:B------:R-:W-:Y:S01]  /*e550*/  R2UR UR9, R21 ;  /* 0x00000000150972ca */ /* 0x000fe200000e0000 */
[----:B------:R-:W-:Y:S01]  /*e560*/  VIADD R4, R4, 0xffffffff ;  /* 0xffffffff04047836 */ /* 0x000fe20000000000 */
[----:B------:R-:W-:Y:S01]  /*e570*/  UIADD3 UR4, UP0, UR20, 0xf0, URZ ;  /* 0x000000f014047890 */ /* 0x000fe2000ff1e03f */
[----:B------:R-:W-:Y:S01]  /*e580*/  R2UR UR11, R15 ;  /* 0x000000000f0b72ca */ /* 0x000fe200000e0000 */
[----:B------:R-:W-:Y:S01]  /*e590*/  UIADD3 UR22, UP1, UR20, 0x1f0, URZ ;  /* 0x000001f014167890 */ /* 0x000fe2000ff3e03f */
[----:B------:R-:W-:Y:S01]  /*e5a0*/  R2UR UR8, R18 ;  /* 0x00000000120872ca */ /* 0x000fe200000e0000 */
[----:B------:R-:W-:Y:S01]  /*e5b0*/  UIADD3.X UR5, URZ, UR21, URZ, UP0, !UPT ;  /* 0x000000153f057290 */ /* 0x000fe200087fe43f */
[----:B------:R-:W-:Y:S01]  /*e5c0*/  R2UR UR10, R20 ;  /* 0x00000000140a72ca */ /* 0x000fe200000e0000 */
[----:B------:R-:W-:Y:S01]  /*e5d0*/  UIADD3.X UR23, URZ, UR21, URZ, UP1, !UPT ;  /* 0x000000153f177290 */ /* 0x000fe20008ffe43f */
[----:B------:R-:W-:Y:S01]  /*e5e0*/  R2UR UR12, R6 ;  /* 0x00000000060c72ca */ /* 0x000fe200000e0000 */
[----:B------:R-:W-:Y:S01]  /*e5f0*/  UMOV UR6, 0x0 ;  /* 0x0000000000067882 */ /* 0x000fe20000000000 */
[----:B------:R-:W-:Y:S01]  /*e600*/  R2UR UR18, R14 ;  /* 0x000000000e1272ca */ /* 0x000fe200000e0000 */
[----:B------:R-:W-:Y:S01]  /*e610*/  UMOV UR7, 0x10000000 ;  /* 0x1000000000077882 */ /* 0x000fe20000000000 */
[----:B------:R-:W-:-:S02]  /*e620*/  ISETP.GT.AND P3, PT, R4, 0x1, PT ;  /* 0x000000010400780c */ /* 0x000fc40003f64270 */
[----:B------:R-:W-:Y:S02]  /*e630*/  IADD3 R7, R7, 0x1, RZ ;  /* 0x0000000107077810 */ /* 0x000fe40007ffe0ff */
[----:B------:R-:W-:Y:S01]  /*e640*/  IADD3 R20, R20, 0x40, RZ ;  /* 0x0000004014147810 */ /* 0x000fe20007ffe0ff */
[----:B------:R-:W-:Y:S01]  /*e650*/  UIADD3 UR13, UR8, 0x6300, URZ ;  /* 0x00006300080d7890 */ /* 0x000fe2000fffe03f */
[----:B------:R-:W-:Y:S01]  /*e660*/  ISETP.NE.AND P1, PT, R7, 0xc, PT ;  /* 0x0000000c0700780c */ /* 0x000fe20003f25270 */
[----:B------:R-:W-:-:S03]  /*e670*/  UIADD3 UR14, UR8, 0x1e300, URZ ;  /* 0x0001e300080e7890 */ /* 0x000fc6000fffe03f */
[----:B------:R-:W-:Y:S02]  /*e680*/  SEL R8, RZ, 0x1, P1 ;  /* 0x00000001ff087807 */ /* 0x000fe40000800000 */
[----:B------:R-:W-:Y:S01]  /*e690*/  UMOV UR8, UR13 ;  /* 0x0000000d00087c82 */ /* 0x000fe20008000000 */
[----:B------:R-:W-:Y:S01]  /*e6a0*/  SEL R7, R7, RZ, P1 ;  /* 0x000000ff07077207 */ /* 0x000fe20000800000 */
[----:B------:R1:W-:Y:S01]  /*e6b0*/  UTMALDG.3D [UR8], [UR4], desc[UR6] ;  /* 0x00000608040075b4 */ /* 0x0003e20008011000 */
[----:B------:R-:W-:Y:S01]  /*e6c0*/  LOP3.LUT R5, R5, R8, RZ, 0x3c, !PT ;  /* 0x0000000805057212 */ /* 0x000fe200078e3cff */
[----:B-1----:R-:W-:Y:S01]  /*e6d0*/  UMOV UR8, UR14 ;  /* 0x0000000e00087c82 */ /* 0x002fe20008000000 */
[----:B------:R-:W-:Y:S02]  /*e6e0*/  UMOV UR11, UR18 ;  /* 0x00000012000b7c82 */ /* 0x000fe40008000000 */
[----:B------:R1:W-:Y:S02]  /*e6f0*/  UTMALDG.3D [UR8], [UR22], desc[UR6] ;  /* 0x00000608160075b4 */ /* 0x0003e40008011000 */
[----:B-1----:R-:W-:Y:S05]  /*e700*/  @P3 BRA `(.L_x_153) ;  /* 0xfffffffc00503947 */ /* 0x002fea000383ffff */
.L_x_149:
[----:B------:R-:W-:Y:S05]  /*e710*/  BSYNC B1 ;  /* 0x0000000000017941 */ /* 0x000fea0003800000 */
.L_x_148:
[----:B------:R-:W-:Y:S01]  /*e720*/  LOP3.LUT P3, RZ, R13, 0xff, RZ, 0xc0, !PT ;  /* 0x000000ff0dff7812 */ /* 0x000fe2000786c0ff */
[----:B------:R-:W-:Y:S01]  /*e730*/  IMAD.IADD R12, R3, 0x1, R12 ;  /* 0x00000001030c7824 */ /* 0x000fe200078e020c */
[----:B------:R-:W-:Y:S01]  /*e740*/  IADD3 R16, P4, R16, UR38, RZ ;  /* 0x0000002610107c10 */ /* 0x000fe2000ff9e0ff */
[----:B------:R-:W-:Y:S01]  /*e750*/  ULDC.64 UR4, c[0x0][0x8f8] ;  /* 0x00023e0000047ab9 */ /* 0x000fe20000000a00 */
[----:B------:R-:W-:Y:S01]  /*e760*/  BSSY B1, `(.L_x_154) ;  /* 0x000006b000017945 */ /* 0x000fe20003800000 */
[----:B------:R-:W-:Y:S02]  /*e770*/  PRMT R13, RZ, 0x7610, R13 ;  /* 0x00007610ff0d7816 */ /* 0x000fe4000000000d */
[----:B------:R-:W-:Y:S02]  /*e780*/  ISETP.GT.U32.AND P1, PT, R12, 0xb, PT ;  /* 0x0000000b0c00780c */ /* 0x000fe40003f24070 */
[----:B------:R-:W-:Y:S02]  /*e790*/  IADD3.X R17, R17, UR37, RZ, P4, !PT ;  /* 0x0000002511117c10 */ /* 0x000fe4000a7fe4ff */
[----:B------:R-:W-:-:S02]  /*e7a0*/  ISETP.LT.U32.AND P1, PT, R3, 0xc, P1 ;  /* 0x0000000c0300780c */ /* 0x000fc40000f21070 */
[----:B------:R-:W1:Y:S01]  /*e7b0*/  @P3 S2R R5, SR_CgaCtaId ;  /* 0x0000000000053919 */ /* 0x000e620000008800 */
[----:B------:R-:W-:-:S04]  /*e7c0*/  @P3 MOV R4, 0x400 ;  /* 0x0000040000043802 */ /* 0x000fc80000000f00 */
[----:B-1----:R-:W-:Y:S01]  /*e7d0*/  @P3 LEA R6, R5, R4, 0x18 ;  /* 0x0000000405063211 */ /* 0x002fe200078ec0ff */
[----:B------:R-:W-:-:S03]  /*e7e0*/  IMAD.WIDE.U32 R4, R12, -0x55555555, RZ ;  /* 0xaaaaaaab0c047825 */ /* 0x000fc600078e00ff */
[----:B------:R1:W-:Y:S01]  /*e7f0*/  @P3 SYNCS.ARRIVE.TRANS64.A1T0 RZ, [R6+URZ+0x108], RZ ;  /* 0x000108ff06ff39a7 */ /* 0x0003e2000810003f */
[----:B------:R-:W-:Y:S01]  /*e800*/  ISETP.GE.U32.AND P3, PT, R3, 0xc, PT ;  /* 0x0000000c0300780c */ /* 0x000fe20003f66070 */
[----:B------:R-:W-:Y:S01]  /*e810*/  IMAD.MOV.U32 R4, RZ, RZ, -0x1 ;  /* 0xffffffffff047424 */ /* 0x000fe200078e00ff */
[----:B------:R-:W-:Y:S02]  /*e820*/  SHF.R.U32.HI R7, RZ, 0x3, R5 ;  /* 0x00000003ff077819 */ /* 0x000fe40000011605 */
[----:B------:R-:W-:Y:S02]  /*e830*/  SEL R5, RZ, 0x1, !P1 ;  /* 0x00000001ff057807 */ /* 0x000fe40004800000 */
[----:B------:R-:W-:Y:S01]  /*e840*/  ISETP.GE.U32.AND P1, PT, R16, UR4, PT ;  /* 0x0000000410007c0c */ /* 0x000fe2000bf26070 */
[----:B------:R-:W-:Y:S01]  /*e850*/  IMAD R12, R7, -0xc, R12 ;  /* 0xfffffff4070c7824 */ /* 0x000fe200078e020c */
[----:B------:R-:W-:Y:S02]  /*e860*/  LOP3.LUT R0, R0, R5, RZ, 0x3c, !PT ;  /* 0x0000000500007212 */ /* 0x000fe400078e3cff */
[----:B------:R-:W-:-:S02]  /*e870*/  ISETP.GE.U32.AND.EX P1, PT, R17, UR5, PT, P1 ;  /* 0x0000000511007c0c */ /* 0x000fc4000bf26110 */
[----:B------:R-:W-:Y:S02]  /*e880*/  MOV R5, 0xffffffff ;  /* 0xffffffff00057802 */ /* 0x000fe40000000f00 */
[--C-:B------:R-:W-:Y:S02]  /*e890*/  @P3 LOP3.LUT R0, R0, 0x1, R7.reuse, 0x78, !PT ;  /* 0x0000000100003812 */ /* 0x100fe400078e7807 */
[----:B-1----:R-:W-:Y:S02]  /*e8a0*/  MOV R6, 0xffffffff ;  /* 0xffffffff00067802 */ /* 0x002fe40000000f00 */
[----:B------:R-:W-:-:S05]  /*e8b0*/  PRMT R7, RZ, 0x7610, R7 ;  /* 0x00007610ff077816 */ /* 0x000fca0000000007 */
[----:B------:R-:W-:Y:S05]  /*e8c0*/  @P1 BRA `(.L_x_155) ;  /* 0x0000000400501947 */ /* 0x000fea0003800000 */
[----:B------:R-:W-:Y:S01]  /*e8d0*/  ULDC.64 UR4, c[0x0][0x8d0] ;  /* 0x0002340000047ab9 */ /* 0x000fe20000000a00 */
[----:B------:R-:W1:Y:S01]  /*e8e0*/  S2R R15, SR_CTAID.X ;  /* 0x00000000000f7919 */ /* 0x000e620000002500 */
[----:B------:R-:W-:Y:S01]  /*e8f0*/  ISETP.NE.U32.AND P1, PT, RZ, UR4, PT ;  /* 0x00000004ff007c0c */ /* 0x000fe2000bf25070 */
[----:B------:R-:W-:Y:S01]  /*e900*/  ULDC UR7, c[0x0][0x8d8] ;  /* 0x0002360000077ab9 */ /* 0x000fe20000000800 */
[----:B------:R-:W-:Y:S01]  /*e910*/  IMAD.MOV.U32 R4, RZ, RZ, R16 ;  /* 0x000000ffff047224 */ /* 0x000fe200078e0010 */
[----:B------:R-:W2:Y:S01]  /*e920*/  S2R R14, SR_CTAID.Y ;  /* 0x00000000000e7919 */ /* 0x000ea20000002600 */
[----:B------:R-:W-:Y:S02]  /*e930*/  ISETP.NE.AND.EX P1, PT, RZ, UR5, PT, P1 ;  /* 0x00000005ff007c0c */ /* 0x000fe4000bf25310 */
[----:B------:R-:W-:-:S11]  /*e940*/  MOV R5, R17 ;  /* 0x0000001100057202 */ /* 0x000fd60000000f00 */
[----:B------:R-:W-:Y:S05]  /*e950*/  @!P1 BRA `(.L_x_156) ;  /* 0x0000000000289947 */ /* 0x000fea0003800000 */
[----:B------:R-:W-:Y:S02]  /*e960*/  ULDC UR6, c[0x0][0x8dc] ;  /* 0x0002370000067ab9 */ /* 0x000fe40000000800 */
[----:B------:R-:W-:-:S05]  /*e970*/  IADD3 R9, P1, R16, UR6, RZ ;  /* 0x0000000610097c10 */ /* 0x000fca000ff3e0ff */
[----:B------:R-:W-:-:S04]  /*e980*/  IMAD.X R21, RZ, RZ, R17, P1 ;  /* 0x000000ffff157224 */ /* 0x000fc800008e0611 */
[----:B------:R-:W-:-:S04]  /*e990*/  IMAD.WIDE.U32 R6, R21, UR4, RZ ;  /* 0x0000000415067c25 */ /* 0x000fc8000f8e00ff */
[----:B------:R-:W-:-:S04]  /*e9a0*/  IMAD.WIDE.U32 R6, P1, R9, UR5, R6 ;  /* 0x0000000509067c25 */ /* 0x000fc8000f820006 */
[----:B------:R-:W-:Y:S01]  /*e9b0*/  IMAD.WIDE.U32 R8, R9, UR4, RZ ;  /* 0x0000000409087c25 */ /* 0x000fe2000f8e00ff */
[----:B------:R-:W-:-:S03]  /*e9c0*/  IADD3.X R5, RZ, RZ, RZ, P1, !PT ;  /* 0x000000ffff057210 */ /* 0x000fc60000ffe4ff */
[----:B------:R-:W-:Y:S01]  /*e9d0*/  IMAD.MOV.U32 R4, RZ, RZ, R7 ;  /* 0x000000ffff047224 */ /* 0x000fe200078e0007 */
[----:B------:R-:W-:-:S05]  /*e9e0*/  IADD3 RZ, P1, R9, R6, RZ ;  /* 0x0000000609ff7210 */ /* 0x000fca0007f3e0ff */
[----:B------:R-:W-:-:S08]  /*e9f0*/  IMAD.WIDE.U32.X R4, R21, UR5, R4, P1 ;  /* 0x0000000515047c25 */ /* 0x000fd000088e0404 */
.L_x_156:
[--C-:B------:R-:W-:Y:S01]  /*ea00*/  SHF.R.U64 R8, R4, UR7, R5.reuse ;  /* 0x0000000704087c19 */ /* 0x100fe20008001205 */
[----:B------:R-:W-:Y:S01]  /*ea10*/  ULDC.64 UR4, c[0x0][0x8c8] ;  /* 0x0002320000047ab9 */ /* 0x000fe20000000a00 */
[----:B------:R-:W-:Y:S01]  /*ea20*/  SHF.R.U32.HI R4, RZ, UR7, R5 ;  /* 0x00000007ff047c19 */ /* 0x000fe20008011605 */
[----:B------:R-:W3:Y:S01]  /*ea30*/  LDC R24, c[0x0][0x144] ;  /* 0x00005100ff187b82 */ /* 0x000ee20000000800 */
[----:B------:R-:W-:Y:S01]  /*ea40*/  IADD3 R7, P1, RZ, -R8, RZ ;  /* 0x80000008ff077210 */ /* 0x000fe20007f3e0ff */
[----:B------:R-:W-:Y:S01]  /*ea50*/  ULDC.64 UR8, c[0x0][0x8e8] ;  /* 0x00023a0000087ab9 */ /* 0x000fe20000000a00 */
[----:B-1----:R-:W-:Y:S01]  /*ea60*/  I2FP.F32.U32 R9, R15 ;  /* 0x0000000f00097245 */ /* 0x002fe20000201000 */
[----:B------:R-:W-:Y:S01]  /*ea70*/  ULDC UR6, c[0x0][0x8b0] ;  /* 0x00022c0000067ab9 */ /* 0x000fe20000000800 */
[----:B------:R-:W-:Y:S02]  /*ea80*/  IADD3.X R4, RZ, ~R4, RZ, P1, !PT ;  /* 0x80000004ff047210 */ /* 0x000fe40000ffe4ff */
[----:B------:R-:W-:Y:S01]  /*ea90*/  ISETP.NE.U32.AND P1, PT, RZ, UR8, PT ;  /* 0x00000008ff007c0c */ /* 0x000fe2000bf25070 */
[----:B------:R-:W1:Y:S02]  /*eaa0*/  LDC R21, c[0x0][0x148] ;  /* 0x00005200ff157b82 */ /* 0x000e640000000800 */
[----:B------:R-:W-:Y:S01]  /*eab0*/  IMAD R6, R4, UR4, RZ ;  /* 0x0000000404067c24 */ /* 0x000fe2000f8e02ff */
[----:B------:R-:W-:Y:S01]  /*eac0*/  ISETP.NE.AND.EX P1, PT, RZ, UR9, PT, P1 ;  /* 0x00000009ff007c0c */ /* 0x000fe2000bf25310 */
[----:B------:R-:W-:Y:S01]  /*ead0*/  IMAD.WIDE.U32 R4, R7, UR4, R16 ;  /* 0x0000000407047c25 */ /* 0x000fe2000f8e0010 */
[----:B------:R-:W-:-:S03]  /*eae0*/  ULDC UR4, c[0x0][0x150] ;  /* 0x0000540000047ab9 */ /* 0x000fc60000000800 */
[----:B------:R-:W-:Y:S02]  /*eaf0*/  IMAD R7, R7, UR5, R6 ;  /* 0x0000000507077c24 */ /* 0x000fe4000f8e0206 */
[----:B------:R-:W-:Y:S01]  /*eb00*/  FMUL R6, R9, UR4 ;  /* 0x0000000409067c20 */ /* 0x000fe20008400000 */
[----:B------:R-:W-:Y:S01]  /*eb10*/  ULDC UR4, c[0x0][0x8c0] ;  /* 0x0002300000047ab9 */ /* 0x000fe20000000800 */
[----:B------:R-:W-:Y:S01]  /*eb20*/  ULDC UR5, c[0x0][0x154] ;  /* 0x0000550000057ab9 */ /* 0x000fe20000000800 */
[----:B------:R-:W-:-:S03]  /*eb30*/  IMAD.IADD R5, R5, 0x1, R7 ;  /* 0x0000000105057824 */ /* 0x000fc600078e0207 */
[----:B------:R-:W4:Y:S02]  /*eb40*/  F2I.U32.TRUNC.NTZ R6, R6 ;  /* 0x0000000600067305 */ /* 0x000f24000020f000 */
[----:B------:R-:W-:Y:S02]  /*eb50*/  SHF.R.U64 R9, R4, UR4, R5 ;  /* 0x0000000404097c19 */ /* 0x000fe40008001205 */
[----:B--2---:R-:W-:-:S05]  /*eb60*/  I2FP.F32.U32 R4, R14 ;  /* 0x0000000e00047245 */ /* 0x004fca0000201000 */
[----:B------:R-:W-:Y:S01]  /*eb70*/  FMUL R22, R4, UR5 ;  /* 0x0000000504167c20 */ /* 0x000fe20008400000 */
[----:B------:R-:W-:Y:S01]  /*eb80*/  SHF.R.U32.HI R4, RZ, UR4, R5 ;  /* 0x00000004ff047c19 */ /* 0x000fe20008011605 */
[----:B------:R-:W-:-:S03]  /*eb90*/  ULDC UR4, c[0x0][0x900] ;  /* 0x0002400000047ab9 */ /* 0x000fc60000000800 */
[--C-:B------:R-:W-:Y:S01]  /*eba0*/  SHF.R.U64 R20, R9, UR6, R4.reuse ;  /* 0x0000000609147c19 */ /* 0x100fe20008001204 */
[----:B------:R-:W2:Y:S01]  /*ebb0*/  F2I.U32.TRUNC.NTZ R22, R22 ;  /* 0x0000001600167305 */ /* 0x000ea2000020f000 */
[----:B------:R-:W-:Y:S02]  /*ebc0*/  SHF.R.U32.HI R5, RZ, UR6, R4 ;  /* 0x00000006ff057c19 */ /* 0x000fe40008011604 */
[----:B----4-:R-:W-:Y:S02]  /*ebd0*/  IADD3 R6, -R6, RZ, RZ ;  /* 0x000000ff06067210 */ /* 0x010fe40007ffe1ff */
[--C-:B------:R-:W-:Y:S02]  /*ebe0*/  SHF.R.U64 R18, R20, UR4, R5.reuse ;  /* 0x0000000414127c19 */ /* 0x100fe40008001205 */
[----:B------:R-:W-:Y:S01]  /*ebf0*/  SHF.R.U32.HI R23, RZ, UR4, R5 ;  /* 0x00000004ff177c19 */ /* 0x000fe20008011605 */
[----:B---3--:R-:W-:Y:S02]  /*ec00*/  IMAD R15, R24, R6, R15 ;  /* 0x00000006180f7224 */ /* 0x008fe400078e020f */
[----:B------:R-:W-:Y:S01]  /*ec10*/  IMAD.MOV.U32 R4, RZ, RZ, R18 ;  /* 0x000000ffff047224 */ /* 0x000fe200078e0012 */
[----:B------:R-:W-:Y:S01]  /*ec20*/  MOV R5, R23 ;  /* 0x0000001700057202 */ /* 0x000fe20000000f00 */
[----:B------:R-:W-:Y:S06]  /*ec30*/  @!P1 BRA `(.L_x_157) ;  /* 0x0000000000289947 */ /* 0x000fec0003800000 */
[----:B------:R-:W-:Y:S02]  /*ec40*/  ULDC UR4, c[0x0][0x8f4] ;  /* 0x00023d0000047ab9 */ /* 0x000fe40000000800 */
[----:B------:R-:W-:-:S05]  /*ec50*/  IADD3 R5, P1, R18, UR4, RZ ;  /* 0x0000000412057c10 */ /* 0x000fca000ff3e0ff */
[----:B------:R-:W-:-:S04]  /*ec60*/  IMAD.X R23, RZ, RZ, R23, P1 ;  /* 0x000000ffff177224 */ /* 0x000fc800008e0617 */
[----:B------:R-:W-:-:S04]  /*ec70*/  IMAD.WIDE.U32 R6, R23, UR8, RZ ;  /* 0x0000000817067c25 */ /* 0x000fc8000f8e00ff */
[----:B------:R-:W-:-:S04]  /*ec80*/  IMAD.WIDE.U32 R6, P1, R5, UR9, R6 ;  /* 0x0000000905067c25 */ /* 0x000fc8000f820006 */
[----:B------:R-:W-:-:S04]  /*ec90*/  IMAD.WIDE.U32 R4, R5, UR8, RZ ;  /* 0x0000000805047c25 */ /* 0x000fc8000f8e00ff */
[----:B------:R-:W-:Y:S01]  /*eca0*/  IMAD.MOV.U32 R4, RZ, RZ, R7 ;  /* 0x000000ffff047224 */ /* 0x000fe200078e0007 */
[----:B------:R-:W-:Y:S02]  /*ecb0*/  IADD3 RZ, P3, R5, R6, RZ ;  /* 0x0000000605ff7210 */ /* 0x000fe40007f7e0ff */
[----:B------:R-:W-:-:S03]  /*ecc0*/  IADD3.X R5, RZ, RZ, RZ, P1, !PT ;  /* 0x000000ffff057210 */ /* 0x000fc60000ffe4ff */
[----:B------:R-:W-:-:S08]  /*ecd0*/  IMAD.WIDE.U32.X R4, R23, UR9, R4, P3 ;  /* 0x0000000917047c25 */ /* 0x000fd000098e0404 */
.L_x_157:
[----:B------:R-:W-:Y:S01]  /*ece0*/  ISETP.NE.AND P1, PT, R2, 0x1, PT ;  /* 0x000000010200780c */ /* 0x000fe20003f25270 */
[----:B------:R-:W-:Y:S01]  /*ecf0*/  ULDC UR4, c[0x0][0x8f0] ;  /* 0x00023c0000047ab9 */ /* 0x000fe20000000800 */
[----:B--2---:R-:W-:Y:S01]  /*ed00*/  IADD3 R22, -R22, RZ, RZ ;  /* 0x000000ff16167210 */ /* 0x004fe20007ffe1ff */
[----:B------:R-:W-:Y:S01]  /*ed10*/  ULDC UR5, c[0x0][0x8b8] ;  /* 0x00022e0000057ab9 */ /* 0x000fe20000000800 */
[----:B------:R-:W-:Y:S01]  /*ed20*/  SHF.R.U64 R5, R4, UR4, R5 ;  /* 0x0000000404057c19 */ /* 0x000fe20008001205 */
[----:B------:R-:W-:Y:S01]  /*ed30*/  ULDC UR4, c[0x0][0x8e0] ;  /* 0x0002380000047ab9 */ /* 0x000fe20000000800 */
[----:B------:R-:W-:Y:S01]  /*ed40*/  LOP3.LUT R20, R20, UR16, RZ, 0xc0, !PT ;  /* 0x0000001014147c12 */ /* 0x000fe2000f8ec0ff */
[----:B------:R-:W-:Y:S01]  /*ed50*/  IMAD.MOV.U32 R6, RZ, RZ, R8 ;  /* 0x000000ffff067224 */ /* 0x000fe200078e0008 */
[----:B------:R-:W-:Y:S01]  /*ed60*/  LOP3.LUT R9, R9, UR15, RZ, 0xc0, !PT ;  /* 0x0000000f09097c12 */ /* 0x000fe2000f8ec0ff */
[----:B------:R-:W-:Y:S02]  /*ed70*/  IMAD.MOV R7, RZ, RZ, -R5 ;  /* 0x000000ffff077224 */ /* 0x000fe400078e0a05 */
[----:B------:R-:W-:-:S02]  /*ed80*/  IMAD R20, R5, UR17, R20 ;  /* 0x0000001105147c24 */ /* 0x000fc4000f8e0214 */
[----:B-1----:R-:W-:Y:S02]  /*ed90*/  @P1 IMAD R15, R21, R22, R14 ;  /* 0x00000016150f1224 */ /* 0x002fe400078e020e */
[----:B------:R-:W-:Y:S01]  /*eda0*/  IMAD R18, R7, UR4, R18 ;  /* 0x0000000407127c24 */ /* 0x000fe2000f8e0212 */
[----:B------:R-:W-:Y:S01]  /*edb0*/  ULDC UR4, c[0x0][0x8a8] ;  /* 0x00022a0000047ab9 */ /* 0x000fe20000000800 */
[----:B------:R-:W-:Y:S01]  /*edc0*/  IMAD R15, R20, UR5, R15 ;  /* 0x00000005140f7c24 */ /* 0x000fe2000f8e020f */
[----:B------:R-:W-:Y:S01]  /*edd0*/  MOV R7, 0x1 ;  /* 0x0000000100077802 */ /* 0x000fe20000000f00 */
[----:B------:R-:W-:-:S05]  /*ede0*/  IMAD R18, R18, UR4, R9 ;  /* 0x0000000412127c24 */ /* 0x000fca000f8e0209 */
[----:B------:R-:W-:Y:S02]  /*edf0*/  SEL R4, R18, R15, !P1 ;  /* 0x0000000f12047207 */ /* 0x000fe40004800000 */
[----:B------:R-:W-:-:S07]  /*ee00*/  SEL R5, R15, R18, !P1 ;  /* 0x000000120f057207 */ /* 0x000fce0004800000 */
.L_x_155:
[----:B------:R-:W-:Y:S05]  /*ee10*/  BSYNC B1 ;  /* 0x0000000000017941 */ /* 0x000fea0003800000 */
.L_x_154:
[----:B------:R-:W-:-:S13]  /*ee20*/  LOP3.LUT P1, RZ, R7, 0xff, RZ, 0xc0, !PT ;  /* 0x000000ff07ff7812 */ /* 0x000fda000782c0ff */
[----:B------:R-:W-:Y:S05]  /*ee30*/  @P1 BRA `(.L_x_158) ;  /* 0xfffffff400501947 */ /* 0x000fea000383ffff */
[----:B------:R-:W-:Y:S05]  /*ee40*/  BSYNC B0 ;  /* 0x0000000000007941 */ /* 0x000fea0003800000 */
.L_x_146:
[----:B------:R-:W-:-:S03]  /*ee50*/  UMOV UR4, 0xffffffff ;  /* 0xffffffff00047882 */ /* 0x000fc60000000000 */
[----:B------:R-:W-:Y:S05]  /*ee60*/  BRA.DIV UR4, `(.L_x_159) ;  /* 0x0000000e04407947 */ /* 0x000fea000b800000 */
[----:B------:R-:W-:-:S13]  /*ee70*/  ELECT P6, URZ, PT ;  /* 0x00000000003f782f */ /* 0x000fda00038c0000 */
.L_x_192:
[----:B------:R-:W-:Y:S04]  /*ee80*/  BSSY B0, `(.L_x_160) ;  /* 0x0000073000007945 */ /* 0x000fe80003800000 */
[----:B------:R-:W-:Y:S05]  /*ee90*/  @!P6 BRA `(.L_x_161) ;  /* 0x0000000400c4e947 */ /* 0x000fea0003800000 */
[----:B------:R-:W-:-:S04]  /*eea0*/  LOP3.LUT R19, R19, 0x2, RZ, 0xfc, !PT ;  /* 0x0000000213137812 */ /* 0x000fc800078efcff */
[----:B------:R-:W-:-:S13]  /*eeb0*/  ISETP.NE.AND P0, PT, R19, 0x3, PT ;  /* 0x000000031300780c */ /* 0x000fda0003f05270 */
[----:B------:R-:W-:Y:S05]  /*eec0*/  @!P0 BRA `(.L_x_162) ;  /* 0x0000000000048947 */ /* 0x000fea0003800000 */
[----:B------:R-:W-:Y:S01]  /*eed0*/  BPT.TRAP 0x1 ;  /* 0x000000040000795c */ /* 0x000fe20000300000 */
.L_x_162:
[----:B------:R-:W1:Y:S01]  /*eee0*/  S2R R3, SR_CgaCtaId ;  /* 0x0000000000037919 */ /* 0x000e620000008800 */
[----:B------:R-:W-:-:S04]  /*eef0*/  MOV R2, 0x400 ;  /* 0x0000040000027802 */ /* 0x000fc80000000f00 */
[----:B-1----:R-:W-:Y:S02]  /*ef00*/  LEA R3, R3, R2, 0x18 ;  /* 0x0000000203037211 */ /* 0x002fe400078ec0ff */
[----:B------:R-:W-:Y:S02]  /*ef10*/  SHF.L.U32 R2, R0, 0x1f, RZ ;  /* 0x0000001f00027819 */ /* 0x000fe400000006ff */
[----:B------:R-:W-:-:S05]  /*ef20*/  IADD3 R3, R3, 0x60, RZ ;  /* 0x0000006003037810 */ /* 0x000fca0007ffe0ff */
[C---:B------:R-:W-:Y:S01]  /*ef30*/  IMAD R7, R12.reuse, 0x8, R3 ;  /* 0x000000080c077824 */ /* 0x040fe200078e0203 */
[----:B------:R-:W-:-:S03]  /*ef40*/  IADD3 R12, R12, 0x1, RZ ;  /* 0x000000010c0c7810 */ /* 0x000fc60007ffe0ff */
[----:B------:R-:W1:Y:S01]  /*ef50*/  SYNCS.PHASECHK.TRANS64.TRYWAIT P0, [R7+URZ], R2 ;  /* 0x00000002070075a7 */ /* 0x000e62000800017f */
[----:B------:R-:W-:-:S04]  /*ef60*/  ISETP.NE.AND P1, PT, R12, 0xc, PT ;  /* 0x0000000c0c00780c */ /* 0x000fc80003f25270 */
[----:B------:R-:W-:Y:S02]  /*ef70*/  SEL R5, RZ, 0x1, P1 ;  /* 0x00000001ff057807 */ /* 0x000fe40000800000 */
[----:B------:R-:W-:Y:S02]  /*ef80*/  SEL R12, R12, RZ, P1 ;  /* 0x000000ff0c0c7207 */ /* 0x000fe40000800000 */
[----:B------:R-:W-:-:S03]  /*ef90*/  LOP3.LUT R5, R0, R5, RZ, 0x3c, !PT ;  /* 0x0000000500057212 */ /* 0x000fc600078e3cff */
[----:B------:R-:W-:Y:S01]  /*efa0*/  IMAD R9, R12, 0x8, R3 ;  /* 0x000000080c097824 */ /* 0x000fe200078e0203 */
[----:B------:R-:W-:Y:S01]  /*efb0*/  SHF.L.U32 R4, R5, 0x1f, RZ ;  /* 0x0000001f05047819 */ /* 0x000fe200000006ff */
[----:B-1----:R-:W-:Y:S06]  /*efc0*/  @!P0 BRA `(.L_x_163) ;  /* 0x0000000c00088947 */ /* 0x002fec0003800000 */
.L_x_193:
[----:B------:R-:W2:Y:S01]  /*efd0*/  SYNCS.PHASECHK.TRANS64.TRYWAIT P0, [R9+URZ], R4 ;  /* 0x00000004090075a7 */ /* 0x000ea2000800017f */
[----:B------:R-:W-:-:S04]  /*efe0*/  IADD3 R0, R12, 0x1, RZ ;  /* 0x000000010c007810 */ /* 0x000fc80007ffe0ff */
[----:B------:R-:W-:-:S04]  /*eff0*/  ISETP.NE.AND P1, PT, R0, 0xc, PT ;  /* 0x0000000c0000780c */ /* 0x000fc80003f25270 */
[----:B-1----:R-:W-:Y:S02]  /*f000*/  SEL R2, RZ, 0x1, P1 ;  /* 0x00000001ff027807 */ /* 0x002fe40000800000 */
[----:B------:R-:W-:Y:S02]  /*f010*/  SEL R0, R0, RZ, P1 ;  /* 0x000000ff00007207 */ /* 0x000fe40000800000 */
[----:B------:R-:W-:-:S03]  /*f020*/  LOP3.LUT R7, R5, R2, RZ, 0x3c, !PT ;  /* 0x0000000205077212 */ /* 0x000fc600078e3cff */
[----:B------:R-:W-:Y:S01]  /*f030*/  IMAD R6, R0, 0x8, R3 ;  /* 0x0000000800067824 */ /* 0x000fe200078e0203 */
[----:B------:R-:W-:Y:S01]  /*f040*/  SHF.L.U32 R5, R7, 0x1f, RZ ;  /* 0x0000001f07057819 */ /* 0x000fe200000006ff */
[----:B--2---:R-:W-:Y:S06]  /*f050*/  @!P0 BRA `(.L_x_164) ;  /* 0x0000000800f88947 */ /* 0x004fec0003800000 */
.L_x_194:
[----:B------:R-:W2:Y:S01]  /*f060*/  SYNCS.PHASECHK.TRANS64.TRYWAIT P0, [R6+URZ], R5 ;  /* 0x00000005060075a7 */ /* 0x000ea2000800017f */
[----:B------:R-:W-:-:S04]  /*f070*/  IADD3 R0, R0, 0x1, RZ ;  /* 0x0000000100007810 */ /* 0x000fc80007ffe0ff */
[----:B------:R-:W-:-:S04]  /*f080*/  ISETP.NE.AND P1, PT, R0, 0xc, PT ;  /* 0x0000000c0000780c */ /* 0x000fc80003f25270 */
[----:B------:R-:W-:Y:S02]  /*f090*/  SEL R2, RZ, 0x1, P1 ;  /* 0x00000001ff027807 */ /* 0x000fe40000800000 */
[----:B------:R-:W-:Y:S02]  /*f0a0*/  SEL R0, R0, RZ, P1 ;  /* 0x000000ff00007207 */ /* 0x000fe40000800000 */
[----:B------:R-:W-:-:S03]  /*f0b0*/  LOP3.LUT R7, R7, R2, RZ, 0x3c, !PT ;  /* 0x0000000207077212 */ /* 0x000fc600078e3cff */
[----:B-1----:R-:W-:Y:S01]  /*f0c0*/  IMAD R9, R0, 0x8, R3 ;  /* 0x0000000800097824 */ /* 0x002fe200078e0203 */
[----:B------:R-:W-:Y:S01]  /*f0d0*/  SHF.L.U32 R4, R7, 0x1f, RZ ;  /* 0x0000001f07047819 */ /* 0x000fe200000006ff */
[----:B--2---:R-:W-:Y:S06]  /*f0e0*/  @!P0 BRA `(.L_x_165) ;  /* 0x0000000800e88947 */ /* 0x004fec0003800000 */
.L_x_195:
        /* <DEDUP_REMOVED lines=9> */
.L_x_196:
        /* <DEDUP_REMOVED lines=9> */
.L_x_197:
        /* <DEDUP_REMOVED lines=9> */
.L_x_198:
        /* <DEDUP_REMOVED lines=9> */
.L_x_199:
        /* <DEDUP_REMOVED lines=9> */
.L_x_200:
        /* <DEDUP_REMOVED lines=9> */
.L_x_201:
        /* <DEDUP_REMOVED lines=9> */
.L_x_202:
[----:B------:R-:W2:Y:S01]  /*f4e0*/  SYNCS.PHASECHK.TRANS64.TRYWAIT P0, [R6+URZ], R5 ;  /* 0x00000005060075a7 */ /* 0x000ea2000800017f */
[----:B------:R-:W-:-:S04]  /*f4f0*/  IADD3 R0, R0, 0x1, RZ ;  /* 0x0000000100007810 */ /* 0x000fc80007ffe0ff */
[----:B------:R-:W-:-:S04]  /*f500*/  ISETP.NE.AND P1, PT, R0, 0xc, PT ;  /* 0x0000000c0000780c */ /* 0x000fc80003f25270 */
[----:B------:R-:W-:Y:S02]  /*f510*/  SEL R2, RZ, 0x1, P1 ;  /* 0x00000001ff027807 */ /* 0x000fe40000800000 */
[----:B------:R-:W-:Y:S02]  /*f520*/  SEL R0, R0, RZ, P1 ;  /* 0x000000ff00007207 */ /* 0x000fe40000800000 */
[----:B------:R-:W-:Y:S01]  /*f530*/  LOP3.LUT R2, R7, R2, RZ, 0x3c, !PT ;  /* 0x0000000207027212 */ /* 0x000fe200078e3cff */
[----:B--2---:R-:W-:Y:S06]  /*f540*/  @!P0 BRA `(.L_x_173) ;  /* 0x0000000800708947 */ /* 0x004fec0003800000 */
.L_x_203:
[----:B------:R-:W-:Y:S01]  /*f550*/  IMAD R3, R0, 0x8, R3 ;  /* 0x0000000800037824 */ /* 0x000fe200078e0203 */
[----:B------:R-:W-:-:S07]  /*f560*/  SHF.L.U32 R0, R2, 0x1f, RZ ;  /* 0x0000001f02007819 */ /* 0x000fce00000006ff */
.L_x_174:
[----:B---3--:R3:W4:Y:S02]  /*f570*/  SYNCS.PHASECHK.TRANS64.TRYWAIT P0, [R3+URZ], R0 ;  /* 0x00000000030075a7 */ /* 0x008724000800017f */
[----:B----4-:R-:W-:Y:S05]  /*f580*/  @!P0 NANOSLEEP.SYNCS 0x989680 ;  /* 0x009896800000895d */ /* 0x010fea0003900000 */
[----:B------:R-:W4:Y:S02]  /*f590*/  @!P0 SYNCS.PHASECHK.TRANS64 P0, [R3+URZ], R0 ;  /* 0x00000000030085a7 */ /* 0x000f24000800007f */
[----:B----4-:R-:W-:Y:S05]  /*f5a0*/  @!P0 BRA `(.L_x_174) ;  /* 0xfffffffc00f08947 */ /* 0x010fea000383ffff */
.L_x_161:
[----:B------:R-:W-:Y:S05]  /*f5b0*/  BSYNC B0 ;  /* 0x0000000000007941 */ /* 0x000fea0003800000 */
.L_x_160:
[----:B------:R-:W-:Y:S05]  /*f5c0*/  EXIT ;  /* 0x000000000000794d */ /* 0x000fea0003800000 */
.L_x_21:
[----:B--2---:R-:W-:-:S04]  /*f5d0*/  MOV R5, UR5 ;  /* 0x0000000500057c02 */ /* 0x004fc80008000f00 */
[----:B------:R2:W3:Y:S03]  /*f5e0*/  SYNCS.PHASECHK.TRANS64.TRYWAIT P0, [R5+URZ], R0 ;  /* 0x00000000050075a7 */ /* 0x0004e6000800017f */
[----:B---3--:R-:W-:Y:S05]  /*f5f0*/  @!P0 NANOSLEEP.SYNCS 0x989680 ;  /* 0x009896800000895d */ /* 0x008fea0003900000 */
[----:B------:R-:W3:Y:S02]  /*f600*/  @!P0 SYNCS.PHASECHK.TRANS64 P0, [R5+URZ], R0 ;  /* 0x00000000050085a7 */ /* 0x000ee4000800007f */
[----:B---3--:R-:W-:Y:S05]  /*f610*/  @!P0 BRA `(.L_x_21) ;  /* 0xfffffffc00ec8947 */ /* 0x008fea000383ffff */
[----:B------:R-:W-:Y:S05]  /*f620*/  BRA `(.L_x_20) ;  /* 0xffffff2400407947 */ /* 0x000fea000383ffff */
.L_x_27:
[----:B--2---:R-:W-:-:S04]  /*f630*/  IMAD.U32 R5, RZ, RZ, UR8 ;  /* 0x00000008ff057e24 */ /* 0x004fc8000f8e00ff */
[----:B------:R2:W3:Y:S03]  /*f640*/  SYNCS.PHASECHK.TRANS64.TRYWAIT P0, [R5+URZ], R4 ;  /* 0x00000004050075a7 */ /* 0x0004e6000800017f */
[----:B---3--:R-:W-:Y:S05]  /*f650*/  @!P0 NANOSLEEP.SYNCS 0x989680 ;  /* 0x009896800000895d */ /* 0x008fea0003900000 */
[----:B------:R-:W3:Y:S02]  /*f660*/  @!P0 SYNCS.PHASECHK.TRANS64 P0, [R5+URZ], R4 ;  /* 0x00000004050085a7 */ /* 0x000ee4000800007f */
[----:B---3--:R-:W-:Y:S05]  /*f670*/  @!P0 BRA `(.L_x_27) ;  /* 0xfffffffc00ec8947 */ /* 0x008fea000383ffff */
[----:B------:R-:W-:Y:S05]  /*f680*/  BRA `(.L_x_26) ;  /* 0xffffff2c00847947 */ /* 0x000fea000383ffff */
.L_x_51:
[----:B-1----:R1:W2:Y:S02]  /*f690*/  SYNCS.PHASECHK.TRANS64.TRYWAIT P0, [R13+URZ+0xc0], R4 ;  /* 0x0000c0040d0075a7 */ /* 0x0022a4000800017f */
[----:B--2---:R-:W-:Y:S05]  /*f6a0*/  @!P0 NANOSLEEP.SYNCS 0x989680 ;  /* 0x009896800000895d */ /* 0x004fea0003900000 */
[----:B------:R-:W2:Y:S02]  /*f6b0*/  @!P0 SYNCS.PHASECHK.TRANS64 P0, [R13+URZ+0xc0], R4 ;  /* 0x0000c0040d0085a7 */ /* 0x000ea4000800007f */
[----:B--2---:R-:W-:Y:S05]  /*f6c0*/  @!P0 BRA `(.L_x_51) ;  /* 0xfffffffc00f08947 */ /* 0x004fea000383ffff */
[----:B------:R-:W-:Y:S05]  /*f6d0*/  BRA `(.L_x_175) ;  /* 0xffffff4000907947 */ /* 0x000fea000383ffff */
.L_x_62:
[----:B-1----:R1:W2:Y:S02]  /*f6e0*/  SYNCS.PHASECHK.TRANS64.TRYWAIT P0, [R26+URZ+0xc0], R15 ;  /* 0x0000c00f1a0075a7 */ /* 0x0022a4000800017f */
[----:B--2---:R-:W-:Y:S05]  /*f6f0*/  @!P0 NANOSLEEP.SYNCS 0x989680 ;  /* 0x009896800000895d */ /* 0x004fea0003900000 */
[----:B------:R-:W2:Y:S02]  /*f700*/  @!P0 SYNCS.PHASECHK.TRANS64 P0, [R26+URZ+0xc0], R15 ;  /* 0x0000c00f1a0085a7 */ /* 0x000ea4000800007f */
[----:B--2---:R-:W-:Y:S05]  /*f710*/  @!P0 BRA `(.L_x_62) ;  /* 0xfffffffc00f08947 */ /* 0x004fea000383ffff */
[----:B------:R-:W-:Y:S05]  /*f720*/  BRA `(.L_x_176) ;  /* 0xffffff6400807947 */ /* 0x000fea000383ffff */
.L_x_73:
[----:B-1----:R1:W2:Y:S02]  /*f730*/  SYNCS.PHASECHK.TRANS64.TRYWAIT P0, [R25+URZ+0xc0], R20 ;  /* 0x0000c014190075a7 */ /* 0x0022a4000800017f */
[----:B--2---:R-:W-:Y:S05]  /*f740*/  @!P0 NANOSLEEP.SYNCS 0x989680 ;  /* 0x009896800000895d */ /* 0x004fea0003900000 */
[----:B------:R-:W2:Y:S02]  /*f750*/  @!P0 SYNCS.PHASECHK.TRANS64 P0, [R25+URZ+0xc0], R20 ;  /* 0x0000c014190085a7 */ /* 0x000ea4000800007f */
[----:B--2---:R-:W-:Y:S05]  /*f760*/  @!P0 BRA `(.L_x_73) ;  /* 0xfffffffc00f08947 */ /* 0x004fea000383ffff */
[----:B------:R-:W-:Y:S05]  /*f770*/  BRA `(.L_x_177) ;  /* 0xffffff8400e07947 */ /* 0x000fea000383ffff */
.L_x_84:
[----:B-1----:R1:W2:Y:S02]  /*f780*/  SYNCS.PHASECHK.TRANS64.TRYWAIT P0, [R20+URZ+0xc0], R15 ;  /* 0x0000c00f140075a7 */ /* 0x0022a4000800017f */
[----:B--2---:R-:W-:Y:S05]  /*f790*/  @!P0 NANOSLEEP.SYNCS 0x989680 ;  /* 0x009896800000895d */ /* 0x004fea0003900000 */
[----:B------:R-:W2:Y:S02]  /*f7a0*/  @!P0 SYNCS.PHASECHK.TRANS64 P0, [R20+URZ+0xc0], R15 ;  /* 0x0000c00f140085a7 */ /* 0x000ea4000800007f */
[----:B--2---:R-:W-:Y:S05]  /*f7b0*/  @!P0 BRA `(.L_x_84) ;  /* 0xfffffffc00f08947 */ /* 0x004fea000383ffff */
[----:B------:R-:W-:Y:S05]  /*f7c0*/  BRA `(.L_x_178) ;  /* 0xffffffa800407947 */ /* 0x000fea000383ffff */
.L_x_100:
[----:B-1----:R-:W-:-:S04]  /*f7d0*/  MOV R10, UR4 ;  /* 0x00000004000a7c02 */ /* 0x002fc80008000f00 */
[----:B------:R1:W2:Y:S03]  /*f7e0*/  SYNCS.PHASECHK.TRANS64.TRYWAIT P0, [R10+URZ+0x108], R3 ;  /* 0x000108030a0075a7 */ /* 0x0002a6000800017f */
[----:B--2---:R-:W-:Y:S05]  /*f7f0*/  @!P0 NANOSLEEP.SYNCS 0x989680 ;  /* 0x009896800000895d */ /* 0x004fea0003900000 */
[----:B------:R-:W2:Y:S02]  /*f800*/  @!P0 SYNCS.PHASECHK.TRANS64 P0, [R10+URZ+0x108], R3 ;  /* 0x000108030a0085a7 */ /* 0x000ea4000800007f */
[----:B--2---:R-:W-:Y:S05]  /*f810*/  @!P0 BRA `(.L_x_100) ;  /* 0xfffffffc00ec8947 */ /* 0x004fea000383ffff */
[----:B------:R-:W-:Y:S05]  /*f820*/  BRA `(.L_x_99) ;  /* 0xffffffd400dc7947 */ /* 0x000fea000383ffff */
.L_x_109:
[----:B-1----:R-:W-:-:S04]  /*f830*/  IMAD.U32 R5, RZ, RZ, UR5 ;  /* 0x00000005ff057e24 */ /* 0x002fc8000f8e00ff */
[----:B------:R1:W2:Y:S03]  /*f840*/  SYNCS.PHASECHK.TRANS64.TRYWAIT P1, [R5+URZ+0xe0], R4 ;  /* 0x0000e004050075a7 */ /* 0x0002a6000802017f */
[----:B--2---:R-:W-:Y:S05]  /*f850*/  @!P1 NANOSLEEP.SYNCS 0x989680 ;  /* 0x009896800000995d */ /* 0x004fea0003900000 */
[----:B------:R-:W2:Y:S02]  /*f860*/  @!P1 SYNCS.PHASECHK.TRANS64 P1, [R5+URZ+0xe0], R4 ;  /* 0x0000e004050095a7 */ /* 0x000ea4000802007f */
[----:B--2---:R-:W-:Y:S05]  /*f870*/  @!P1 BRA `(.L_x_109) ;  /* 0xfffffffc00ec9947 */ /* 0x004fea000383ffff */
[----:B------:R-:W-:Y:S05]  /*f880*/  BRA `(.L_x_179) ;  /* 0xffffffd800c87947 */ /* 0x000fea000383ffff */
.L_x_115:
[----:B-12---:R-:W-:-:S04]  /*f890*/  MOV R5, UR5 ;  /* 0x0000000500057c02 */ /* 0x006fc80008000f00 */
[----:B------:R1:W2:Y:S03]  /*f8a0*/  SYNCS.PHASECHK.TRANS64.TRYWAIT P1, [R5+URZ+0xe8], R4 ;  /* 0x0000e804050075a7 */ /* 0x0002a6000802017f */
[----:B--2---:R-:W-:Y:S05]  /*f8b0*/  @!P1 NANOSLEEP.SYNCS 0x989680 ;  /* 0x009896800000995d */ /* 0x004fea0003900000 */
[----:B------:R-:W2:Y:S02]  /*f8c0*/  @!P1 SYNCS.PHASECHK.TRANS64 P1, [R5+URZ+0xe8], R4 ;  /* 0x0000e804050095a7 */ /* 0x000ea4000802007f */
[----:B--2---:R-:W-:Y:S05]  /*f8d0*/  @!P1 BRA `(.L_x_115) ;  /* 0xfffffffc00ec9947 */ /* 0x004fea000383ffff */
[----:B------:R-:W-:Y:S05]  /*f8e0*/  BRA `(.L_x_180) ;  /* 0xffffffdc00107947 */ /* 0x000fea000383ffff */
.L_x_121:
[----:B-123--:R-:W-:-:S04]  /*f8f0*/  IMAD.U32 R5, RZ, RZ, UR5 ;  /* 0x00000005ff057e24 */ /* 0x00efc8000f8e00ff */
[----:B------:R1:W2:Y:S03]  /*f900*/  SYNCS.PHASECHK.TRANS64.TRYWAIT P1, [R5+URZ+0xf0], R4 ;  /* 0x0000f004050075a7 */ /* 0x0002a6000802017f */
[----:B--2---:R-:W-:Y:S05]  /*f910*/  @!P1 NANOSLEEP.SYNCS 0x989680 ;  /* 0x009896800000995d */ /* 0x004fea0003900000 */
[----:B------:R-:W2:Y:S02]  /*f920*/  @!P1 SYNCS.PHASECHK.TRANS64 P1, [R5+URZ+0xf0], R4 ;  /* 0x0000f004050095a7 */ /* 0x000ea4000802007f */
[----:B--2---:R-:W-:Y:S05]  /*f930*/  @!P1 BRA `(.L_x_121) ;  /* 0xfffffffc00ec9947 */ /* 0x004fea000383ffff */
[----:B------:R-:W-:Y:S05]  /*f940*/  BRA `(.L_x_181) ;  /* 0xffffffdc00607947 */ /* 0x000fea000383ffff */
.L_x_127:
[----:B-1234-:R-:W-:-:S04]  /*f950*/  MOV R5, UR5 ;  /* 0x0000000500057c02 */ /* 0x01efc80008000f00 */
[----:B------:R1:W2:Y:S03]  /*f960*/  SYNCS.PHASECHK.TRANS64.TRYWAIT P1, [R5+URZ+0xf8], R4 ;  /* 0x0000f804050075a7 */ /* 0x0002a6000802017f */
[----:B--2---:R-:W-:Y:S05]  /*f970*/  @!P1 NANOSLEEP.SYNCS 0x989680 ;  /* 0x009896800000995d */ /* 0x004fea0003900000 */
[----:B------:R-:W2:Y:S02]  /*f980*/  @!P1 SYNCS.PHASECHK.TRANS64 P1, [R5+URZ+0xf8], R4 ;  /* 0x0000f804050095a7 */ /* 0x000ea4000802007f */
[----:B--2---:R-:W-:Y:S05]  /*f990*/  @!P1 BRA `(.L_x_127) ;  /* 0xfffffffc00ec9947 */ /* 0x004fea000383ffff */
[----:B------:R-:W-:Y:S05]  /*f9a0*/  BRA `(.L_x_182) ;  /* 0xffffffdc00b07947 */ /* 0x000fea000383ffff */
.L_x_139:
[----:B-1----:R1:W3:Y:S02]  /*f9b0*/  SYNCS.PHASECHK.TRANS64.TRYWAIT P0, [R3+URZ+0xe0], R0 ;  /* 0x0000e000030075a7 */ /* 0x0022e4000800017f */
[----:B---3--:R-:W-:Y:S05]  /*f9c0*/  @!P0 NANOSLEEP.SYNCS 0x989680 ;  /* 0x009896800000895d */ /* 0x008fea0003900000 */
[----:B------:R-:W3:Y:S02]  /*f9d0*/  @!P0 SYNCS.PHASECHK.TRANS64 P0, [R3+URZ+0xe0], R0 ;  /* 0x0000e000030085a7 */ /* 0x000ee4000800007f */
[----:B---3--:R-:W-:Y:S05]  /*f9e0*/  @!P0 BRA `(.L_x_139) ;  /* 0xfffffffc00f08947 */ /* 0x008fea000383ffff */
[----:B------:R-:W-:Y:S05]  /*f9f0*/  BRA `(.L_x_183) ;  /* 0xffffffe400b07947 */ /* 0x000fea000383ffff */
.L_x_141:
[----:B---3--:R3:W4:Y:S02]  /*fa00*/  SYNCS.PHASECHK.TRANS64.TRYWAIT P0, [R3+URZ+0xe8], R0 ;  /* 0x0000e800030075a7 */ /* 0x008724000800017f */
[----:B----4-:R-:W-:Y:S05]  /*fa10*/  @!P0 NANOSLEEP.SYNCS 0x989680 ;  /* 0x009896800000895d */ /* 0x010fea0003900000 */
[----:B------:R-:W4:Y:S02]  /*fa20*/  @!P0 SYNCS.PHASECHK.TRANS64 P0, [R3+URZ+0xe8], R0 ;  /* 0x0000e800030085a7 */ /* 0x000f24000800007f */
[----:B----4-:R-:W-:Y:S05]  /*fa30*/  @!P0 BRA `(.L_x_141) ;  /* 0xfffffffc00f08947 */ /* 0x010fea000383ffff */
[----:B------:R-:W-:Y:S05]  /*fa40*/  BRA `(.L_x_184) ;  /* 0xffffffe400ac7947 */ /* 0x000fea000383ffff */
.L_x_143:
[----:B----4-:R4:W1:Y:S02]  /*fa50*/  SYNCS.PHASECHK.TRANS64.TRYWAIT P0, [R3+URZ+0xf0], R0 ;  /* 0x0000f000030075a7 */ /* 0x010864000800017f */
[----:B-1----:R-:W-:Y:S05]  /*fa60*/  @!P0 NANOSLEEP.SYNCS 0x989680 ;  /* 0x009896800000895d */ /* 0x002fea0003900000 */
[----:B------:R-:W1:Y:S02]  /*fa70*/  @!P0 SYNCS.PHASECHK.TRANS64 P0, [R3+URZ+0xf0], R0 ;  /* 0x0000f000030085a7 */ /* 0x000e64000800007f */
[----:B-1----:R-:W-:Y:S05]  /*fa80*/  @!P0 BRA `(.L_x_143) ;  /* 0xfffffffc00f08947 */ /* 0x002fea000383ffff */
[----:B------:R-:W-:Y:S05]  /*fa90*/  BRA `(.L_x_185) ;  /* 0xffffffe400a87947 */ /* 0x000fea000383ffff */
.L_x_147:
[----:B------:R-:W-:Y:S01]  /*faa0*/  BSSY B1, `(.L_x_186) ;  /* 0x0000006000017945 */ /* 0x000fe20003800000 */
[----:B------:R-:W-:-:S07]  /*fab0*/  IMAD.MOV.U32 R15, RZ, RZ, -0x1 ;  /* 0xffffffffff0f7424 */ /* 0x000fce00078e00ff */
[----:B------:R-:W-:Y:S05]  /*fac0*/  WARPSYNC.COLLECTIVE R15, `(.L_x_187) ;  /* 0x000000000f0c7348 */ /* 0x000fea0003c00000 */
[----:B------:R-:W-:Y:S02]  /*fad0*/  ELECT P6, UR62, PT ;  /* 0x00000000003e782f */ /* 0x000fe400038c0000 */
[----:B------:R-:W-:Y:S01]  /*fae0*/  MOV R14, UR62 ;  /* 0x0000003e000e7c02 */ /* 0x000fe20008000f00 */
[----:B------:R-:W-:Y:S10]  /*faf0*/  ENDCOLLECTIVE ;  /* 0x000000000000791b */ /* 0x000ff40003800000 */
.L_x_187:
[----:B------:R-:W-:Y:S05]  /*fb00*/  BSYNC B1 ;  /* 0x0000000000017941 */ /* 0x000fea0003800000 */
.L_x_186:
[----:B------:R-:W-:Y:S05]  /*fb10*/  BRA `(.L_x_188) ;  /* 0xffffffe800247947 */ /* 0x000fea000383ffff */
.L_x_150:
[----:B--2---:R2:W3:Y:S02]  /*fb20*/  SYNCS.PHASECHK.TRANS64.TRYWAIT P1, [R21+URZ+0x60], R8 ;  /* 0x00006008150075a7 */ /* 0x0044e4000802017f */
[----:B---3--:R-:W-:Y:S05]  /*fb30*/  @!P1 NANOSLEEP.SYNCS 0x989680 ;  /* 0x009896800000995d */ /* 0x008fea0003900000 */
[----:B------:R-:W3:Y:S02]  /*fb40*/  @!P1 SYNCS.PHASECHK.TRANS64 P1, [R21+URZ+0x60], R8 ;  /* 0x00006008150095a7 */ /* 0x000ee4000802007f */
[----:B---3--:R-:W-:Y:S05]  /*fb50*/  @!P1 BRA `(.L_x_150) ;  /* 0xfffffffc00f09947 */ /* 0x008fea000383ffff */
[----:B------:R-:W-:Y:S05]  /*fb60*/  BRA `(.L_x_189) ;  /* 0xffffffe800587947 */ /* 0x000fea000383ffff */
.L_x_159:
[----:B------:R-:W-:Y:S01]  /*fb70*/  BSSY B0, `(.L_x_190) ;  /* 0x0000006000007945 */ /* 0x000fe20003800000 */
[----:B------:R-:W-:-:S07]  /*fb80*/  MOV R15, 0xffffffff ;  /* 0xffffffff000f7802 */ /* 0x000fce0000000f00 */
[----:B------:R-:W-:Y:S05]  /*fb90*/  WARPSYNC.COLLECTIVE R15, `(.L_x_191) ;  /* 0x000000000f0c7348 */ /* 0x000fea0003c00000 */
[----:B------:R-:W-:Y:S02]  /*fba0*/  ELECT P6, UR62, PT ;  /* 0x00000000003e782f */ /* 0x000fe400038c0000 */
[----:B------:R-:W-:Y:S01]  /*fbb0*/  MOV R14, UR62 ;  /* 0x0000003e000e7c02 */ /* 0x000fe20008000f00 */
[----:B------:R-:W-:Y:S10]  /*fbc0*/  ENDCOLLECTIVE ;  /* 0x000000000000791b */ /* 0x000ff40003800000 */
.L_x_191:
[----:B------:R-:W-:Y:S05]  /*fbd0*/  BSYNC B0 ;  /* 0x0000000000007941 */ /* 0x000fea0003800000 */
.L_x_190:
[----:B------:R-:W-:Y:S05]  /*fbe0*/  BRA `(.L_x_192) ;  /* 0xfffffff000a47947 */ /* 0x000fea000383ffff */
.L_x_163:
[----:B-1----:R1:W2:Y:S02]  /*fbf0*/  SYNCS.PHASECHK.TRANS64.TRYWAIT P0, [R7+URZ], R2 ;  /* 0x00000002070075a7 */ /* 0x0022a4000800017f */
[----:B--2---:R-:W-:Y:S05]  /*fc00*/  @!P0 NANOSLEEP.SYNCS 0x989680 ;  /* 0x009896800000895d */ /* 0x004fea0003900000 */
[----:B------:R-:W2:Y:S02]  /*fc10*/  @!P0 SYNCS.PHASECHK.TRANS64 P0, [R7+URZ], R2 ;  /* 0x00000002070085a7 */ /* 0x000ea4000800007f */
[----:B--2---:R-:W-:Y:S05]  /*fc20*/  @!P0 BRA `(.L_x_163) ;  /* 0xfffffffc00f08947 */ /* 0x004fea000383ffff */
[----:B------:R-:W-:Y:S05]  /*fc30*/  BRA `(.L_x_193) ;  /* 0xfffffff000e47947 */ /* 0x000fea000383ffff */
.L_x_164:
[----:B-1----:R1:W2:Y:S02]  /*fc40*/  SYNCS.PHASECHK.TRANS64.TRYWAIT P0, [R9+URZ], R4 ;  /* 0x00000004090075a7 */ /* 0x0022a4000800017f */
[----:B--2---:R-:W-:Y:S05]  /*fc50*/  @!P0 NANOSLEEP.SYNCS 0x989680 ;  /* 0x009896800000895d */ /* 0x004fea0003900000 */
[----:B------:R-:W2:Y:S02]  /*fc60*/  @!P0 SYNCS.PHASECHK.TRANS64 P0, [R9+URZ], R4 ;  /* 0x00000004090085a7 */ /* 0x000ea4000800007f */
[----:B--2---:R-:W-:Y:S05]  /*fc70*/  @!P0 BRA `(.L_x_164) ;  /* 0xfffffffc00f08947 */ /* 0x004fea000383ffff */
[----:B------:R-:W-:Y:S05]  /*fc80*/  BRA `(.L_x_194) ;  /* 0xfffffff000f47947 */ /* 0x000fea000383ffff */
.L_x_165:
[----:B-1----:R1:W2:Y:S02]  /*fc90*/  SYNCS.PHASECHK.TRANS64.TRYWAIT P0, [R6+URZ], R5 ;  /* 0x00000005060075a7 */ /* 0x0022a4000800017f */
[----:B--2---:R-:W-:Y:S05]  /*fca0*/  @!P0 NANOSLEEP.SYNCS 0x989680 ;  /* 0x009896800000895d */ /* 0x004fea0003900000 */
[----:B------:R-:W2:Y:S02]  /*fcb0*/  @!P0 SYNCS.PHASECHK.TRANS64 P0, [R6+URZ], R5 ;  /* 0x00000005060085a7 */ /* 0x000ea4000800007f */
[----:B--2---:R-:W-:Y:S05]  /*fcc0*/  @!P0 BRA `(.L_x_165) ;  /* 0xfffffffc00f08947 */ /* 0x004fea000383ffff */
[----:B------:R-:W-:Y:S05]  /*fcd0*/  BRA `(.L_x_195) ;  /* 0xfffffff400047947 */ /* 0x000fea000383ffff */
.L_x_166:
[----:B-1----:R1:W2:Y:S02]  /*fce0*/  SYNCS.PHASECHK.TRANS64.TRYWAIT P0, [R9+URZ], R4 ;  /* 0x00000004090075a7 */ /* 0x0022a4000800017f */
[----:B--2---:R-:W-:Y:S05]  /*fcf0*/  @!P0 NANOSLEEP.SYNCS 0x989680 ;  /* 0x009896800000895d */ /* 0x004fea0003900000 */
[----:B------:R-:W2:Y:S02]  /*fd00*/  @!P0 SYNCS.PHASECHK.TRANS64 P0, [R9+URZ], R4 ;  /* 0x00000004090085a7 */ /* 0x000ea4000800007f */
[----:B--2---:R-:W-:Y:S05]  /*fd10*/  @!P0 BRA `(.L_x_166) ;  /* 0xfffffffc00f08947 */ /* 0x004fea000383ffff */
[----:B------:R-:W-:Y:S05]  /*fd20*/  BRA `(.L_x_196) ;  /* 0xfffffff400147947 */ /* 0x000fea000383ffff */
.L_x_167:
[----:B-1----:R1:W2:Y:S02]  /*fd30*/  SYNCS.PHASECHK.TRANS64.TRYWAIT P0, [R6+URZ], R5 ;  /* 0x00000005060075a7 */ /* 0x0022a4000800017f */
[----:B--2---:R-:W-:Y:S05]  /*fd40*/  @!P0 NANOSLEEP.SYNCS 0x989680 ;  /* 0x009896800000895d */ /* 0x004fea0003900000 */
[----:B------:R-:W2:Y:S02]  /*fd50*/  @!P0 SYNCS.PHASECHK.TRANS64 P0, [R6+URZ], R5 ;  /* 0x00000005060085a7 */ /* 0x000ea4000800007f */
[----:B--2---:R-:W-:Y:S05]  /*fd60*/  @!P0 BRA `(.L_x_167) ;  /* 0xfffffffc00f08947 */ /* 0x004fea000383ffff */
[----:B------:R-:W-:Y:S05]  /*fd70*/  BRA `(.L_x_197) ;  /* 0xfffffff400247947 */ /* 0x000fea000383ffff */
.L_x_168:
[----:B-1----:R1:W2:Y:S02]  /*fd80*/  SYNCS.PHASECHK.TRANS64.TRYWAIT P0, [R9+URZ], R4 ;  /* 0x00000004090075a7 */ /* 0x0022a4000800017f */
[----:B--2---:R-:W-:Y:S05]  /*fd90*/  @!P0 NANOSLEEP.SYNCS 0x989680 ;  /* 0x009896800000895d */ /* 0x004fea0003900000 */
[----:B------:R-:W2:Y:S02]  /*fda0*/  @!P0 SYNCS.PHASECHK.TRANS64 P0, [R9+URZ], R4 ;  /* 0x00000004090085a7 */ /* 0x000ea4000800007f */
[----:B--2---:R-:W-:Y:S05]  /*fdb0*/  @!P0 BRA `(.L_x_168) ;  /* 0xfffffffc00f08947 */ /* 0x004fea000383ffff */
[----:B------:R-:W-:Y:S05]  /*fdc0*/  BRA `(.L_x_198) ;  /* 0xfffffff400347947 */ /* 0x000fea000383ffff */
.L_x_169:
[----:B-1----:R1:W2:Y:S02]  /*fdd0*/  SYNCS.PHASECHK.TRANS64.TRYWAIT P0, [R6+URZ], R5 ;  /* 0x00000005060075a7 */ /* 0x0022a4000800017f */
[----:B--2---:R-:W-:Y:S05]  /*fde0*/  @!P0 NANOSLEEP.SYNCS 0x989680 ;  /* 0x009896800000895d */ /* 0x004fea0003900000 */
[----:B------:R-:W2:Y:S02]  /*fdf0*/  @!P0 SYNCS.PHASECHK.TRANS64 P0, [R6+URZ], R5 ;  /* 0x00000005060085a7 */ /* 0x000ea4000800007f */
[----:B--2---:R-:W-:Y:S05]  /*fe00*/  @!P0 BRA `(.L_x_169) ;  /* 0xfffffffc00f08947 */ /* 0x004fea000383ffff */
[----:B------:R-:W-:Y:S05]  /*fe10*/  BRA `(.L_x_199) ;  /* 0xfffffff400447947 */ /* 0x000fea000383ffff */
.L_x_170:
[----:B-1----:R1:W2:Y:S02]  /*fe20*/  SYNCS.PHASECHK.TRANS64.TRYWAIT P0, [R9+URZ], R4 ;  /* 0x00000004090075a7 */ /* 0x0022a4000800017f */
[----:B--2---:R-:W-:Y:S05]  /*fe30*/  @!P0 NANOSLEEP.SYNCS 0x989680 ;  /* 0x009896800000895d */ /* 0x004fea0003900000 */
[----:B------:R-:W2:Y:S02]  /*fe40*/  @!P0 SYNCS.PHASECHK.TRANS64 P0, [R9+URZ], R4 ;  /* 0x00000004090085a7 */ /* 0x000ea4000800007f */
[----:B--2---:R-:W-:Y:S05]  /*fe50*/  @!P0 BRA `(.L_x_170) ;  /* 0xfffffffc00f08947 */ /* 0x004fea000383ffff */
[----:B------:R-:W-:Y:S05]  /*fe60*/  BRA `(.L_x_200) ;  /* 0xfffffff400547947 */ /* 0x000fea000383ffff */
.L_x_171:
[----:B-1----:R1:W2:Y:S02]  /*fe70*/  SYNCS.PHASECHK.TRANS64.TRYWAIT P0, [R6+URZ], R5 ;  /* 0x00000005060075a7 */ /* 0x0022a4000800017f */
[----:B--2---:R-:W-:Y:S05]  /*fe80*/  @!P0 NANOSLEEP.SYNCS 0x989680 ;  /* 0x009896800000895d */ /* 0x004fea0003900000 */
[----:B------:R-:W2:Y:S02]  /*fe90*/  @!P0 SYNCS.PHASECHK.TRANS64 P0, [R6+URZ], R5 ;  /* 0x00000005060085a7 */ /* 0x000ea4000800007f */
[----:B--2---:R-:W-:Y:S05]  /*fea0*/  @!P0 BRA `(.L_x_171) ;  /* 0xfffffffc00f08947 */ /* 0x004fea000383ffff */
[----:B------:R-:W-:Y:S05]  /*feb0*/  BRA `(.L_x_201) ;  /* 0xfffffff400647947 */ /* 0x000fea000383ffff */
.L_x_172:
[----:B-1----:R1:W2:Y:S02]  /*fec0*/  SYNCS.PHASECHK.TRANS64.TRYWAIT P0, [R9+URZ], R4 ;  /* 0x00000004090075a7 */ /* 0x0022a4000800017f */
[----:B--2---:R-:W-:Y:S05]  /*fed0*/  @!P0 NANOSLEEP.SYNCS 0x989680 ;  /* 0x009896800000895d */ /* 0x004fea0003900000 */
[----:B------:R-:W2:Y:S02]  /*fee0*/  @!P0 SYNCS.PHASECHK.TRANS64 P0, [R9+URZ], R4 ;  /* 0x00000004090085a7 */ /* 0x000ea4000800007f */
[----:B--2---:R-:W-:Y:S05]  /*fef0*/  @!P0 BRA `(.L_x_172) ;  /* 0xfffffffc00f08947 */ /* 0x004fea000383ffff */
[----:B------:R-:W-:Y:S05]  /*ff00*/  BRA `(.L_x_202) ;  /* 0xfffffff400747947 */ /* 0x000fea000383ffff */
.L_x_173:
[----:B--2---:R2:W3:Y:S02]  /*ff10*/  SYNCS.PHASECHK.TRANS64.TRYWAIT P0, [R6+URZ], R5 ;  /* 0x00000005060075a7 */ /* 0x0044e4000800017f */
[----:B---3--:R-:W-:Y:S05]  /*ff20*/  @!P0 NANOSLEEP.SYNCS 0x989680 ;  /* 0x009896800000895d */ /* 0x008fea0003900000 */
[----:B------:R-:W3:Y:S02]  /*ff30*/  @!P0 SYNCS.PHASECHK.TRANS64 P0, [R6+URZ], R5 ;  /* 0x00000005060085a7 */ /* 0x000ee4000800007f */
[----:B---3--:R-:W-:Y:S05]  /*ff40*/  @!P0 BRA `(.L_x_173) ;  /* 0xfffffffc00f08947 */ /* 0x008fea000383ffff */
[----:B------:R-:W-:Y:S05]  /*ff50*/  BRA `(.L_x_203) ;  /* 0xfffffff4007c7947 */ /* 0x000fea000383ffff */
.L_x_204:
[----:B------:R-:W-:-:S00]  /*ff60*/  BRA `(.L_x_204) ;  /* 0xfffffffc00fc7947 */ /* 0x000fc0000383ffff */
[----:B------:R-:W-:-:S00]  /*ff70*/  NOP ;  /* 0x0000000000007918 */ /* 0x000fc00000000000 */
        /* <DEDUP_REMOVED lines=8> */
.L_x_205:


//--------------------- .nv.global.init           --------------------------
	.section	.nv.global.init,"aw",@progbits
.nv.global.init:
	.type		$str$24,@object
	.size		$str$24,($str$25 - $str$24)
$str$24:
        /*0000*/ 	.byte	0x28, 0x61, 0x64, 0x64, 0x72, 0x65, 0x73, 0x73, 0x20, 0x26, 0x20, 0x6d, 0x61, 0x73, 0x6b, 0x29
        /*0010*/ 	.byte	0x20, 0x3d, 0x3d, 0x20, 0x30, 0x00
	.type		$str$25,@object
	.size		$str$25,(__unnamed_1 - $str$25)
$str$25:
        /*0016*/ 	.byte	0x2f, 0x74, 0x6d, 0x70, 0x2f, 0x63, 0x75, 0x74, 0x6c, 0x61, 0x73, 0x73, 0x5f, 0x73, 0x77, 0x65
        /*0026*/ 	.byte	0x65, 0x70, 0x5f, 0x73, 0x72, 0x63, 0x2f, 0x69, 0x6e, 0x63, 0x6c, 0x75, 0x64, 0x65, 0x2f, 0x63
        /*0036*/ 	.byte	0x75, 0x74, 0x65, 0x2f, 0x70, 0x6f, 0x69, 0x6e, 0x74, 0x65, 0x72, 0x5f, 0x66, 0x6c, 0x61, 0x67
        /*0046*/ 	.byte	0x67, 0x65, 0x64, 0x2e, 0x68, 0x70, 0x70, 0x00
	.type		__unnamed_1,@object
	.size		__unnamed_1,(__unnamed_2 - __unnamed_1)
__unnamed_1:
        /*004e*/ 	.byte	0x61, 0x75, 0x74, 0x6f, 0x20, 0x63, 0x75, 0x74, 0x65, 0x3a, 0x3a, 0x61, 0x73, 0x5f, 0x70, 0x6f
        /* <DEDUP_REMOVED lines=27> */
        /*020e*/ 	.byte	0x3a, 0x43, 0x3c, 0x34, 0x30, 0x39, 0x36, 0x3e, 0x3e, 0x3e, 0x3e, 0x3e, 0x5d, 0x00
	.type		__unnamed_2,@object
	.size		__unnamed_2,(.L_1 - __unnamed_2)
__unnamed_2:
        /* <DEDUP_REMOVED lines=29> */
.L_1:


//--------------------- .nv.shared._ZN7cutlass13device_kernelINS_4gemm6kernel13GemmUniversalIN4cute5tupleIJiiiiEEENS1_10collective13CollectiveMmaINS1_37MainloopSm90TmaGmmaWarpSpecializedFP8ILi12ENS5_IJNS4_1CILi1EEESB_SB_EEENS1_35KernelTmaWarpSpecializedCooperativeEEENS5_IJNSA_ILi128EEESF_NSA_ILi64EEEEEENS_12float_e4m3_tENS5_IJlSB_lEEESI_SJ_NS4_8TiledMMAINS4_8MMA_AtomIJNS4_4SM904GMMA31MMA_64x128x32_F32E4M3E4M3_SS_TNILNSN_7ScaleInE1ELSP_1EEEEEENS4_6LayoutINS5_IJNSA_ILi2EEESB_SB_EEENS5_IJSB_NSA_ILi0EEESV_EEEEENS5_IJNS4_10UnderscoreESY_SY_EEEEENS4_13SM90_TMA_LOADENS4_14ComposedLayoutINS4_7SwizzleILi2ELi4ELi3EEENS4_18smem_ptr_flag_bitsILi8EEENSS_INS5_IJNSA_ILi8EEESG_EEENS5_IJSG_SB_EEEEEEEvNS4_8identityES11_S1B_vS1C_EENS_8epilogue10collective18CollectiveEpilogueINS1E_22Sm90TmaWarpSpecializedILi4ELi2ELi16ELb0ELb0EEEJSH_NS5_IJSF_NSA_ILi32EEEEEESI_SJ_SI_SJ_NS1E_6fusion15FusionCallbacksIS1I_NS1L_13LinCombEltActINS1E_6thread4GELUESI_fSI_fLNS_15FloatRoundStyleE2EEESH_S1K_JEEES11_NS12_INS13_ILi1ELi4ELi3EEES16_NSS_INS5_IJS17_S1J_EEENS5_IJS1J_SB_EEEEEEENS4_39AutoVectorizingCopyWithAssumedAlignmentILi128EEENS4_14SM90_TMA_STOREES1X_S1Z_NS4_9Copy_AtomIJNS4_17SM90_U32x4_STSM_NENS_6half_tEEEEvEEEvvEEEEvNT_6ParamsE --------------------------
	.section	.nv.shared._ZN7cutlass13device_kernelINS_4gemm6kernel13GemmUniversalIN4cute5tupleIJiiiiEEENS1_10collective13CollectiveMmaINS1_37MainloopSm90TmaGmmaWarpSpecializedFP8ILi12ENS5_IJNS4_1CILi1EEESB_SB_EEENS1_35KernelTmaWarpSpecializedCooperativeEEENS5_IJNSA_ILi128EEESF_NSA_ILi64EEEEEENS_12float_e4m3_tENS5_IJlSB_lEEESI_SJ_NS4_8TiledMMAINS4_8MMA_AtomIJNS4_4SM904GMMA31MMA_64x128x32_F32E4M3E4M3_SS_TNILNSN_7ScaleInE1ELSP_1EEEEEENS4_6LayoutINS5_IJNSA_ILi2EEESB_SB_EEENS5_IJSB_NSA_ILi0EEESV_EEEEENS5_IJNS4_10UnderscoreESY_SY_EEEEENS4_13SM90_TMA_LOADENS4_14ComposedLayoutINS4_7SwizzleILi2ELi4ELi3EEENS4_18smem_ptr_flag_bitsILi8EEENSS_INS5_IJNSA_ILi8EEESG_EEENS5_IJSG_SB_EEEEEEEvNS4_8identityES11_S1B_vS1C_EENS_8epilogue10collective18CollectiveEpilogueINS1E_22Sm90TmaWarpSpecializedILi4ELi2ELi16ELb0ELb0EEEJSH_NS5_IJSF_NSA_ILi32EEEEEESI_SJ_SI_SJ_NS1E_6fusion15FusionCallbacksIS1I_NS1L_13LinCombEltActINS1E_6thread4GELUESI_fSI_fLNS_15FloatRoundStyleE2EEESH_S1K_JEEES11_NS12_INS13_ILi1ELi4ELi3EEES16_NSS_INS5_IJS17_S1J_EEENS5_IJS1J_SB_EEEEEEENS4_39AutoVectorizingCopyWithAssumedAlignmentILi128EEENS4_14SM90_TMA_STOREES1X_S1Z_NS4_9Copy_AtomIJNS4_17SM90_U32x4_STSM_NENS_6half_tEEEEvEEEvvEEEEvNT_6ParamsE,"aw",@nobits
	.sectionflags	@""
	.align	16
	.zero		1024


//--------------------- .nv.shared.reserved.0     --------------------------
	.section	.nv.shared.reserved.0,"aw",@nobits
	.weak		__nv_reservedSMEM_offset_0_alias
	.size		__nv_reservedSMEM_offset_0_alias, 0, 0
	.other		__nv_reservedSMEM_offset_0_alias,@"STO_CUDA_RESERVED_SHARED STV_DEFAULT"
__nv_reservedSMEM_offset_0_alias:
	.zero		0


//--------------------- .nv.global                --------------------------
	.section	.nv.global,"aw",@nobits
.nv.global:
	.type		_ZN39_INTERNAL_c178a74d_4_k_cu_e5d96b6e_27954cute1_E,@object
	.size		_ZN39_INTERNAL_c178a74d_4_k_cu_e5d96b6e_27954cute1_E,(_ZN39_INTERNAL_c178a74d_4_k_cu_e5d96b6e_27954cuda3std3__45__cpo6cbeginE - _ZN39_INTERNAL_c178a74d_4_k_cu_e5d96b6e_27954cute1_E)
_ZN39_INTERNAL_c178a74d_4_k_cu_e5d96b6e_27954cute1_E:
	.zero		1
	.type		_ZN39_INTERNAL_c178a74d_4_k_cu_e5d96b6e_27954cuda3std3__45__cpo6cbeginE,@object
	.size		_ZN39_INTERNAL_c178a74d_4_k_cu_e5d96b6e_27954cuda3std3__45__cpo6cbeginE,(_ZN39_INTERNAL_c178a74d_4_k_cu_e5d96b6e_27954cuda3std3__48in_placeE - _ZN39_INTERNAL_c178a74d_4_k_cu_e5d96b6e_27954cuda3std3__45__cpo6cbeginE)
_ZN39_INTERNAL_c178a74d_4_k_cu_e5d96b6e_27954cuda3std3__45__cpo6cbeginE:
	.zero		1
	.type		_ZN39_INTERNAL_c178a74d_4_k_cu_e5d96b6e_27954cuda3std3__48in_placeE,@object
	.size		_ZN39_INTERNAL_c178a74d_4_k_cu_e5d96b6e_27954cuda3std3__48in_placeE,(_ZN39_INTERNAL_c178a74d_4_k_cu_e5d96b6e_27954cuda3std6ranges3__45__cpo9iter_moveE - _ZN39_INTERNAL_c178a74d_4_k_cu_e5d96b6e_27954cuda3std3__48in_placeE)
_ZN39_INTERNAL_c178a74d_4_k_cu_e5d96b6e_27954cuda3std3__48in_placeE:
	.zero		1
	.type		_ZN39_INTERNAL_c178a74d_4_k_cu_e5d96b6e_27954cuda3std6ranges3__45__cpo9iter_moveE,@object
	.size		_ZN39_INTERNAL_c178a74d_4_k_cu_e5d96b6e_27954cuda3std6ranges3__45__cpo9iter_moveE,(_ZN39_INTERNAL_c178a74d_4_k_cu_e5d96b6e_27954cuda3std3__45__cpo5beginE - _ZN39_INTERNAL_c178a74d_4_k_cu_e5d96b6e_27954cuda3std6ranges3__45__cpo9iter_moveE)
_ZN39_INTERNAL_c178a74d_4_k_cu_e5d96b6e_27954cuda3std6ranges3__45__cpo9iter_moveE:
	.zero		1
	.type		_ZN39_INTERNAL_c178a74d_4_k_cu_e5d96b6e_27954cuda3std3__45__cpo5beginE,@object
	.size		_ZN39_INTERNAL_c178a74d_4_k_cu_e5d96b6e_27954cuda3std3__45__cpo5beginE,(_ZN39_INTERNAL_c178a74d_4_k_cu_e5d96b6e_27954cuda3std3__441_GLOBAL__N__c178a74d_4_k_cu_e5d96b6e_27956ignoreE - _ZN39_INTERNAL_c178a74d_4_k_cu_e5d96b6e_27954cuda3std3__45__cpo5beginE)
_ZN39_INTERNAL_c178a74d_4_k_cu_e5d96b6e_27954cuda3std3__45__cpo5beginE:
	.zero		1
	.type		_ZN39_INTERNAL_c178a74d_4_k_cu_e5d96b6e_27954cuda3std3__441_GLOBAL__N__c178a74d_4_k_cu_e5d96b6e_27956ignoreE,@object
	.size		_ZN39_INTERNAL_c178a74d_4_k_cu_e5d96b6e_27954cuda3std3__441_GLOBAL__N__c178a74d_4_k_cu_e5d96b6e_27956ignoreE,(_ZN39_INTERNAL_c178a74d_4_k_cu_e5d96b6e_27954cute7productE - _ZN39_INTERNAL_c178a74d_4_k_cu_e5d96b6e_27954cuda3std3__441_GLOBAL__N__c178a74d_4_k_cu_e5d96b6e_27956ignoreE)
_ZN39_INTERNAL_c178a74d_4_k_cu_e5d96b6e_27954cuda3std3__441_GLOBAL__N__c178a74d_4_k_cu_e5d96b6e_27956ignoreE:
	.zero		1
	.type		_ZN39_INTERNAL_c178a74d_4_k_cu_e5d96b6e_27954cute7productE,@object
	.size		_ZN39_INTERNAL_c178a74d_4_k_cu_e5d96b6e_27954cute7productE,(_ZN39_INTERNAL_c178a74d_4_k_cu_e5d96b6e_27954cuda3std3__45__cpo3endE - _ZN39_INTERNAL_c178a74d_4_k_cu_e5d96b6e_27954cute7productE)
_ZN39_INTERNAL_c178a74d_4_k_cu_e5d96b6e_27954cute7productE:
	.zero		1
	.type		_ZN39_INTERNAL_c178a74d_4_k_cu_e5d96b6e_27954cuda3std3__45__cpo3endE,@object
	.size		_ZN39_INTERNAL_c178a74d_4_k_cu_e5d96b6e_27954cuda3std3__45__cpo3endE,(_ZN39_INTERNAL_c178a74d_4_k_cu_e5d96b6e_27954cuda3std3__419piecewise_constructE - _ZN39_INTERNAL_c178a74d_4_k_cu_e5d96b6e_27954cuda3std3__45__cpo3endE)
_ZN39_INTERNAL_c178a74d_4_k_cu_e5d96b6e_27954cuda3std3__45__cpo3endE:
	.zero		1
	.type		_ZN39_INTERNAL_c178a74d_4_k_cu_e5d96b6e_27954cuda3std3__419piecewise_constructE,@object
	.size		_ZN39_INTERNAL_c178a74d_4_k_cu_e5d96b6e_27954cuda3std3__419piecewise_constructE,(_ZN39_INTERNAL_c178a74d_4_k_cu_e5d96b6e_27954cuda3std3__45__cpo4cendE - _ZN39_INTERNAL_c178a74d_4_k_cu_e5d96b6e_27954cuda3std3__419piecewise_constructE)
_ZN39_INTERNAL_c178a74d_4_k_cu_e5d96b6e_27954cuda3std3__419piecewise_constructE:
	.zero		1
	.type		_ZN39_INTERNAL_c178a74d_4_k_cu_e5d96b6e_27954cuda3std3__45__cpo4cendE,@object
	.size		_ZN39_INTERNAL_c178a74d_4_k_cu_e5d96b6e_27954cuda3std3__45__cpo4cendE,(_ZN39_INTERNAL_c178a74d_4_k_cu_e5d96b6e_27954cuda3std6ranges3__45__cpo4swapE - _ZN39_INTERNAL_c178a74d_4_k_cu_e5d96b6e_27954cuda3std3__45__cpo4cendE)
_ZN39_INTERNAL_c178a74d_4_k_cu_e5d96b6e_27954cuda3std3__45__cpo4cendE:
	.zero		1
	.type		_ZN39_INTERNAL_c178a74d_4_k_cu_e5d96b6e_27954cuda3std6ranges3__45__cpo4swapE,@object
	.size		_ZN39_INTERNAL_c178a74d_4_k_cu_e5d96b6e_27954cuda3std6ranges3__45__cpo4swapE,(.L_9 - _ZN39_INTERNAL_c178a74d_4_k_cu_e5d96b6e_27954cuda3std6ranges3__45__cpo4swapE)
_ZN39_INTERNAL_c178a74d_4_k_cu_e5d96b6e_27954cuda3std6ranges3__45__cpo4swapE:
	.zero		1
.L_9:


//--------------------- .nv.constant0._ZN7cutlass13device_kernelINS_4gemm6kernel13GemmUniversalIN4cute5tupleIJiiiiEEENS1_10collective13CollectiveMmaINS1_37MainloopSm90TmaGmmaWarpSpecializedFP8ILi12ENS5_IJNS4_1CILi1EEESB_SB_EEENS1_35KernelTmaWarpSpecializedCooperativeEEENS5_IJNSA_ILi128EEESF_NSA_ILi64EEEEEENS_12float_e4m3_tENS5_IJlSB_lEEESI_SJ_NS4_8TiledMMAINS4_8MMA_AtomIJNS4_4SM904GMMA31MMA_64x128x32_F32E4M3E4M3_SS_TNILNSN_7ScaleInE1ELSP_1EEEEEENS4_6LayoutINS5_IJNSA_ILi2EEESB_SB_EEENS5_IJSB_NSA_ILi0EEESV_EEEEENS5_IJNS4_10UnderscoreESY_SY_EEEEENS4_13SM90_TMA_LOADENS4_14ComposedLayoutINS4_7SwizzleILi2ELi4ELi3EEENS4_18smem_ptr_flag_bitsILi8EEENSS_INS5_IJNSA_ILi8EEESG_EEENS5_IJSG_SB_EEEEEEEvNS4_8identityES11_S1B_vS1C_EENS_8epilogue10collective18CollectiveEpilogueINS1E_22Sm90TmaWarpSpecializedILi4ELi2ELi16ELb0ELb0EEEJSH_NS5_IJSF_NSA_ILi32EEEEEESI_SJ_SI_SJ_NS1E_6fusion15FusionCallbacksIS1I_NS1L_13LinCombEltActINS1E_6thread4GELUESI_fSI_fLNS_15FloatRoundStyleE2EEESH_S1K_JEEES11_NS12_INS13_ILi1ELi4ELi3EEES16_NSS_INS5_IJS17_S1J_EEENS5_IJS1J_SB_EEEEEEENS4_39AutoVectorizingCopyWithAssumedAlignmentILi128EEENS4_14SM90_TMA_STOREES1X_S1Z_NS4_9Copy_AtomIJNS4_17SM90_U32x4_STSM_NENS_6half_tEEEEvEEEvvEEEEvNT_6ParamsE --------------------------
	.section	.nv.constant0._ZN7cutlass13device_kernelINS_4gemm6kernel13GemmUniversalIN4cute5tupleIJiiiiEEENS1_10collective13CollectiveMmaINS1_37MainloopSm90TmaGmmaWarpSpecializedFP8ILi12ENS5_IJNS4_1CILi1EEESB_SB_EEENS1_35KernelTmaWarpSpecializedCooperativeEEENS5_IJNSA_ILi128EEESF_NSA_ILi64EEEEEENS_12float_e4m3_tENS5_IJlSB_lEEESI_SJ_NS4_8TiledMMAINS4_8MMA_AtomIJNS4_4SM904GMMA31MMA_64x128x32_F32E4M3E4M3_SS_TNILNSN_7ScaleInE1ELSP_1EEEEEENS4_6LayoutINS5_IJNSA_ILi2EEESB_SB_EEENS5_IJSB_NSA_ILi0EEESV_EEEEENS5_IJNS4_10UnderscoreESY_SY_EEEEENS4_13SM90_TMA_LOADENS4_14ComposedLayoutINS4_7SwizzleILi2ELi4ELi3EEENS4_18smem_ptr_flag_bitsILi8EEENSS_INS5_IJNSA_ILi8EEESG_EEENS5_IJSG_SB_EEEEEEEvNS4_8identityES11_S1B_vS1C_EENS_8epilogue10collective18CollectiveEpilogueINS1E_22Sm90TmaWarpSpecializedILi4ELi2ELi16ELb0ELb0EEEJSH_NS5_IJSF_NSA_ILi32EEEEEESI_SJ_SI_SJ_NS1E_6fusion15FusionCallbacksIS1I_NS1L_13LinCombEltActINS1E_6thread4GELUESI_fSI_fLNS_15FloatRoundStyleE2EEESH_S1K_JEEES11_NS12_INS13_ILi1ELi4ELi3EEES16_NSS_INS5_IJS17_S1J_EEENS5_IJS1J_SB_EEEEEEENS4_39AutoVectorizingCopyWithAssumedAlignmentILi128EEENS4_14SM90_TMA_STOREES1X_S1Z_NS4_9Copy_AtomIJNS4_17SM90_U32x4_STSM_NENS_6half_tEEEEvEEEvvEEEEvNT_6ParamsE,"a",@progbits
	.sectionflags	@""
	.align	4
.nv.constant0._ZN7cutlass13device_kernelINS_4gemm6kernel13GemmUniversalIN4cute5tupleIJiiiiEEENS1_10collective13CollectiveMmaINS1_37MainloopSm90TmaGmmaWarpSpecializedFP8ILi12ENS5_IJNS4_1CILi1EEESB_SB_EEENS1_35KernelTmaWarpSpecializedCooperativeEEENS5_IJNSA_ILi128EEESF_NSA_ILi64EEEEEENS_12float_e4m3_tENS5_IJlSB_lEEESI_SJ_NS4_8TiledMMAINS4_8MMA_AtomIJNS4_4SM904GMMA31MMA_64x128x32_F32E4M3E4M3_SS_TNILNSN_7ScaleInE1ELSP_1EEEEEENS4_6LayoutINS5_IJNSA_ILi2EEESB_SB_EEENS5_IJSB_NSA_ILi0EEESV_EEEEENS5_IJNS4_10UnderscoreESY_SY_EEEEENS4_13SM90_TMA_LOADENS4_14ComposedLayoutINS4_7SwizzleILi2ELi4ELi3EEENS4_18smem_ptr_flag_bitsILi8EEENSS_INS5_IJNSA_ILi8EEESG_EEENS5_IJSG_SB_EEEEEEEvNS4_8identityES11_S1B_vS1C_EENS_8epilogue10collective18CollectiveEpilogueINS1E_22Sm90TmaWarpSpecializedILi4ELi2ELi16ELb0ELb0EEEJSH_NS5_IJSF_NSA_ILi32EEEEEESI_SJ_SI_SJ_NS1E_6fusion15FusionCallbacksIS1I_NS1L_13LinCombEltActINS1E_6thread4GELUESI_fSI_fLNS_15FloatRoundStyleE2EEESH_S1K_JEEES11_NS12_INS13_ILi1ELi4ELi3EEES16_NSS_INS5_IJS17_S1J_EEENS5_IJS1J_SB_EEEEEEENS4_39AutoVectorizingCopyWithAssumedAlignmentILi128EEENS4_14SM90_TMA_STOREES1X_S1Z_NS4_9Copy_AtomIJNS4_17SM90_U32x4_STSM_NENS_6half_tEEEEvEEEvvEEEEvNT_6ParamsE:
	.zero		2432


//--------------------- SYMBOLS --------------------------

	.type		.nv.reservedSmem.offset0,@object
	.size		.nv.reservedSmem.offset0,0x4
	.type		__assertfail,@function
